//
// Generated by NVIDIA NVVM Compiler
//
// Compiler Build ID: CL-36424714
// Cuda compilation tools, release 13.0, V13.0.88
// Based on NVVM 20.0.0
//

.version 9.0
.target sm_100
.address_size 64

	// .globl	_Z11sweepBlocksPfS_S_S_S_S_PiS0_S0_S0_ii
.extern .func  (.param .b32 func_retval0) vprintf
(
	.param .b64 vprintf_param_0,
	.param .b64 vprintf_param_1
)
;
// _ZZN3cub18CUB_300001_SM_10006detail10radix_sort31DeviceRadixSortSingleTileKernelINS1_5radix10policy_hubIfiyE10Policy1000ELNS0_9SortOrderE0EfiyNS1_21identity_decomposer_tEEEvPKT1_PSA_PKT2_PSE_T3_iiT4_E12temp_storage has been demoted
// _ZZN3cub18CUB_300001_SM_10006detail10radix_sort30DeviceRadixSortHistogramKernelINS1_5radix10policy_hubIfiyE10Policy1000ELNS0_9SortOrderE0EfyNS1_21identity_decomposer_tEEEvPT2_PKT1_SA_iiT3_E12temp_storage has been demoted
// _ZZN3cub18CUB_300001_SM_10006detail10radix_sort33DeviceRadixSortExclusiveSumKernelINS1_5radix10policy_hubIfiyE10Policy1000EyEEvPT0_E12temp_storage has been demoted
// _ZZN3cub18CUB_300001_SM_10006detail10radix_sort29DeviceRadixSortOnesweepKernelINS1_5radix10policy_hubIfiyE10Policy1000ELNS0_9SortOrderE0EfiyiiNS1_21identity_decomposer_tEEEvPT5_SB_PT3_PKSC_PT1_PKSG_PT2_PKSK_T4_iiT6_E1s has been demoted
// _ZZN3cub18CUB_300001_SM_10006detail10radix_sort31DeviceRadixSortSingleTileKernelINS1_5radix10policy_hubIffyE10Policy1000ELNS0_9SortOrderE0EffyNS1_21identity_decomposer_tEEEvPKT1_PSA_PKT2_PSE_T3_iiT4_E12temp_storage has been demoted
// _ZZN3cub18CUB_300001_SM_10006detail10radix_sort30DeviceRadixSortHistogramKernelINS1_5radix10policy_hubIffyE10Policy1000ELNS0_9SortOrderE0EfyNS1_21identity_decomposer_tEEEvPT2_PKT1_SA_iiT3_E12temp_storage has been demoted
// _ZZN3cub18CUB_300001_SM_10006detail10radix_sort33DeviceRadixSortExclusiveSumKernelINS1_5radix10policy_hubIffyE10Policy1000EyEEvPT0_E12temp_storage has been demoted
// _ZZN3cub18CUB_300001_SM_10006detail10radix_sort29DeviceRadixSortOnesweepKernelINS1_5radix10policy_hubIffyE10Policy1000ELNS0_9SortOrderE0EffyiiNS1_21identity_decomposer_tEEEvPT5_SB_PT3_PKSC_PT1_PKSG_PT2_PKSK_T4_iiT6_E1s has been demoted
// _ZZN3cub18CUB_300001_SM_10006detail6reduce28DeviceReduceSingleTileKernelINS2_10policy_hubIljN4cuda3std3__44plusIlEEE10Policy1000EN6thrust24THRUST_300001_SM_1000_NS18transform_iteratorI7isValidNSD_6detail15normal_iteratorINSD_10device_ptrIiEEEEllEEPljS9_llNS7_10__identityEEEvT0_T1_T2_T3_T4_T6_E12temp_storage has been demoted
// _ZZN3cub18CUB_300001_SM_10006detail6reduce18DeviceReduceKernelINS2_10policy_hubIljN4cuda3std3__44plusIlEEE10Policy1000EN6thrust24THRUST_300001_SM_1000_NS18transform_iteratorI7isValidNSD_6detail15normal_iteratorINSD_10device_ptrIiEEEEllEEjS9_lNS7_10__identityEEEvT0_PT3_T1_NS0_13GridEvenShareISQ_EET2_T4_E12temp_storage has been demoted
// _ZZN3cub18CUB_300001_SM_10006detail6reduce28DeviceReduceSingleTileKernelINS2_10policy_hubIljN4cuda3std3__44plusIlEEE10Policy1000EPlSC_iS9_llNS7_10__identityEEEvT0_T1_T2_T3_T4_T6_E12temp_storage has been demoted
// _ZZN3cub18CUB_300001_SM_10006detail6reduce28DeviceReduceSingleTileKernelINS2_10policy_hubIlyN4cuda3std3__44plusIlEEE10Policy1000EN6thrust24THRUST_300001_SM_1000_NS18transform_iteratorI7isValidNSD_6detail15normal_iteratorINSD_10device_ptrIiEEEEllEEPlyS9_llNS7_10__identityEEEvT0_T1_T2_T3_T4_T6_E12temp_storage has been demoted
// _ZZN3cub18CUB_300001_SM_10006detail6reduce18DeviceReduceKernelINS2_10policy_hubIlyN4cuda3std3__44plusIlEEE10Policy1000EN6thrust24THRUST_300001_SM_1000_NS18transform_iteratorI7isValidNSD_6detail15normal_iteratorINSD_10device_ptrIiEEEEllEEyS9_lNS7_10__identityEEEvT0_PT3_T1_NS0_13GridEvenShareISQ_EET2_T4_E12temp_storage has been demoted
// _ZZN3cub18CUB_300001_SM_10006detail6reduce28DeviceReduceSingleTileKernelINS2_10policy_hubIlyN4cuda3std3__44plusIlEEE10Policy1000EPlSC_iS9_llNS7_10__identityEEEvT0_T1_T2_T3_T4_T6_E12temp_storage has been demoted
.global .align 1 .b8 _ZN34_INTERNAL_c2c27caa_4_k_cu_d3dbc64b4cuda3std3__45__cpo5beginE[1];
.global .align 1 .b8 _ZN34_INTERNAL_c2c27caa_4_k_cu_d3dbc64b4cuda3std3__45__cpo3endE[1];
.global .align 1 .b8 _ZN34_INTERNAL_c2c27caa_4_k_cu_d3dbc64b4cuda3std3__45__cpo6cbeginE[1];
.global .align 1 .b8 _ZN34_INTERNAL_c2c27caa_4_k_cu_d3dbc64b4cuda3std3__45__cpo4cendE[1];
.global .align 1 .b8 _ZN34_INTERNAL_c2c27caa_4_k_cu_d3dbc64b4cuda3std3__45__cpo6rbeginE[1];
.global .align 1 .b8 _ZN34_INTERNAL_c2c27caa_4_k_cu_d3dbc64b4cuda3std3__45__cpo4rendE[1];
.global .align 1 .b8 _ZN34_INTERNAL_c2c27caa_4_k_cu_d3dbc64b4cuda3std3__45__cpo7crbeginE[1];
.global .align 1 .b8 _ZN34_INTERNAL_c2c27caa_4_k_cu_d3dbc64b4cuda3std3__45__cpo5crendE[1];
.global .align 1 .b8 _ZN34_INTERNAL_c2c27caa_4_k_cu_d3dbc64b4cuda3std3__436_GLOBAL__N__c2c27caa_4_k_cu_d3dbc64b6ignoreE[1];
.global .align 1 .b8 _ZN34_INTERNAL_c2c27caa_4_k_cu_d3dbc64b4cuda3std3__419piecewise_constructE[1];
.global .align 1 .b8 _ZN34_INTERNAL_c2c27caa_4_k_cu_d3dbc64b4cuda3std3__48in_placeE[1];
.global .align 1 .b8 _ZN34_INTERNAL_c2c27caa_4_k_cu_d3dbc64b4cuda3std3__420unreachable_sentinelE[1];
.global .align 1 .b8 _ZN34_INTERNAL_c2c27caa_4_k_cu_d3dbc64b4cuda3std3__47nulloptE[1];
.global .align 1 .b8 _ZN34_INTERNAL_c2c27caa_4_k_cu_d3dbc64b4cuda3std3__48unexpectE[1];
.global .align 1 .b8 _ZN34_INTERNAL_c2c27caa_4_k_cu_d3dbc64b4cuda3std6ranges3__45__cpo4swapE[1];
.global .align 1 .b8 _ZN34_INTERNAL_c2c27caa_4_k_cu_d3dbc64b4cuda3std6ranges3__45__cpo9iter_moveE[1];
.global .align 1 .b8 _ZN34_INTERNAL_c2c27caa_4_k_cu_d3dbc64b4cuda3std6ranges3__45__cpo5beginE[1];
.global .align 1 .b8 _ZN34_INTERNAL_c2c27caa_4_k_cu_d3dbc64b4cuda3std6ranges3__45__cpo3endE[1];
.global .align 1 .b8 _ZN34_INTERNAL_c2c27caa_4_k_cu_d3dbc64b4cuda3std6ranges3__45__cpo6cbeginE[1];
.global .align 1 .b8 _ZN34_INTERNAL_c2c27caa_4_k_cu_d3dbc64b4cuda3std6ranges3__45__cpo4cendE[1];
.global .align 1 .b8 _ZN34_INTERNAL_c2c27caa_4_k_cu_d3dbc64b4cuda3std6ranges3__45__cpo7advanceE[1];
.global .align 1 .b8 _ZN34_INTERNAL_c2c27caa_4_k_cu_d3dbc64b4cuda3std6ranges3__45__cpo9iter_swapE[1];
.global .align 1 .b8 _ZN34_INTERNAL_c2c27caa_4_k_cu_d3dbc64b4cuda3std6ranges3__45__cpo4nextE[1];
.global .align 1 .b8 _ZN34_INTERNAL_c2c27caa_4_k_cu_d3dbc64b4cuda3std6ranges3__45__cpo4prevE[1];
.global .align 1 .b8 _ZN34_INTERNAL_c2c27caa_4_k_cu_d3dbc64b4cuda3std6ranges3__45__cpo4dataE[1];
.global .align 1 .b8 _ZN34_INTERNAL_c2c27caa_4_k_cu_d3dbc64b4cuda3std6ranges3__45__cpo5cdataE[1];
.global .align 1 .b8 _ZN34_INTERNAL_c2c27caa_4_k_cu_d3dbc64b4cuda3std6ranges3__45__cpo4sizeE[1];
.global .align 1 .b8 _ZN34_INTERNAL_c2c27caa_4_k_cu_d3dbc64b4cuda3std6ranges3__45__cpo5ssizeE[1];
.global .align 1 .b8 _ZN34_INTERNAL_c2c27caa_4_k_cu_d3dbc64b4cuda3std6ranges3__45__cpo8distanceE[1];
.global .align 1 .b8 _ZN34_INTERNAL_c2c27caa_4_k_cu_d3dbc64b6thrust24THRUST_300001_SM_1000_NS8cuda_cub3parE[1];
.global .align 1 .b8 _ZN34_INTERNAL_c2c27caa_4_k_cu_d3dbc64b6thrust24THRUST_300001_SM_1000_NS8cuda_cub10par_nosyncE[1];
.global .align 1 .b8 _ZN34_INTERNAL_c2c27caa_4_k_cu_d3dbc64b6thrust24THRUST_300001_SM_1000_NS6system6detail10sequential3seqE[1];
.global .align 1 .b8 _ZN34_INTERNAL_c2c27caa_4_k_cu_d3dbc64b6thrust24THRUST_300001_SM_1000_NS6system3cpp3parE[1];
.global .align 1 .b8 _ZN34_INTERNAL_c2c27caa_4_k_cu_d3dbc64b6thrust24THRUST_300001_SM_1000_NS12placeholders2_1E[1];
.global .align 1 .b8 _ZN34_INTERNAL_c2c27caa_4_k_cu_d3dbc64b6thrust24THRUST_300001_SM_1000_NS12placeholders2_2E[1];
.global .align 1 .b8 _ZN34_INTERNAL_c2c27caa_4_k_cu_d3dbc64b6thrust24THRUST_300001_SM_1000_NS12placeholders2_3E[1];
.global .align 1 .b8 _ZN34_INTERNAL_c2c27caa_4_k_cu_d3dbc64b6thrust24THRUST_300001_SM_1000_NS12placeholders2_4E[1];
.global .align 1 .b8 _ZN34_INTERNAL_c2c27caa_4_k_cu_d3dbc64b6thrust24THRUST_300001_SM_1000_NS12placeholders2_5E[1];
.global .align 1 .b8 _ZN34_INTERNAL_c2c27caa_4_k_cu_d3dbc64b6thrust24THRUST_300001_SM_1000_NS12placeholders2_6E[1];
.global .align 1 .b8 _ZN34_INTERNAL_c2c27caa_4_k_cu_d3dbc64b6thrust24THRUST_300001_SM_1000_NS12placeholders2_7E[1];
.global .align 1 .b8 _ZN34_INTERNAL_c2c27caa_4_k_cu_d3dbc64b6thrust24THRUST_300001_SM_1000_NS12placeholders2_8E[1];
.global .align 1 .b8 _ZN34_INTERNAL_c2c27caa_4_k_cu_d3dbc64b6thrust24THRUST_300001_SM_1000_NS12placeholders2_9E[1];
.global .align 1 .b8 _ZN34_INTERNAL_c2c27caa_4_k_cu_d3dbc64b6thrust24THRUST_300001_SM_1000_NS12placeholders3_10E[1];
.global .align 1 .b8 _ZN34_INTERNAL_c2c27caa_4_k_cu_d3dbc64b6thrust24THRUST_300001_SM_1000_NS3seqE[1];
.global .align 1 .b8 _ZN34_INTERNAL_c2c27caa_4_k_cu_d3dbc64b6thrust24THRUST_300001_SM_1000_NS6deviceE[1];
.global .align 1 .b8 $str[38] = {99, 111, 108, 108, 105, 115, 105, 111, 110, 32, 100, 101, 116, 101, 99, 116, 101, 100, 32, 98, 101, 116, 119, 101, 101, 110, 32, 37, 100, 32, 97, 110, 100, 32, 37, 100, 10};

.visible .entry _Z11sweepBlocksPfS_S_S_S_S_PiS0_S0_S0_ii(
	.param .u64 .ptr .align 1 _Z11sweepBlocksPfS_S_S_S_S_PiS0_S0_S0_ii_param_0,
	.param .u64 .ptr .align 1 _Z11sweepBlocksPfS_S_S_S_S_PiS0_S0_S0_ii_param_1,
	.param .u64 .ptr .align 1 _Z11sweepBlocksPfS_S_S_S_S_PiS0_S0_S0_ii_param_2,
	.param .u64 .ptr .align 1 _Z11sweepBlocksPfS_S_S_S_S_PiS0_S0_S0_ii_param_3,
	.param .u64 .ptr .align 1 _Z11sweepBlocksPfS_S_S_S_S_PiS0_S0_S0_ii_param_4,
	.param .u64 .ptr .align 1 _Z11sweepBlocksPfS_S_S_S_S_PiS0_S0_S0_ii_param_5,
	.param .u64 .ptr .align 1 _Z11sweepBlocksPfS_S_S_S_S_PiS0_S0_S0_ii_param_6,
	.param .u64 .ptr .align 1 _Z11sweepBlocksPfS_S_S_S_S_PiS0_S0_S0_ii_param_7,
	.param .u64 .ptr .align 1 _Z11sweepBlocksPfS_S_S_S_S_PiS0_S0_S0_ii_param_8,
	.param .u64 .ptr .align 1 _Z11sweepBlocksPfS_S_S_S_S_PiS0_S0_S0_ii_param_9,
	.param .u32 _Z11sweepBlocksPfS_S_S_S_S_PiS0_S0_S0_ii_param_10,
	.param .u32 _Z11sweepBlocksPfS_S_S_S_S_PiS0_S0_S0_ii_param_11
)
{
	.local .align 8 .b8 	__local_depot0[8];
	.reg .b64 	%SP;
	.reg .b64 	%SPL;
	.reg .pred 	%p<7>;
	.reg .b32 	%r<9>;
	.reg .b32 	%f<7>;
	.reg .b64 	%rd<34>;

	mov.u64 	%SPL, __local_depot0;
	cvta.local.u64 	%SP, %SPL;
	ld.param.u64 	%rd8, [_Z11sweepBlocksPfS_S_S_S_S_PiS0_S0_S0_ii_param_0];
	ld.param.u64 	%rd3, [_Z11sweepBlocksPfS_S_S_S_S_PiS0_S0_S0_ii_param_1];
	ld.param.u64 	%rd4, [_Z11sweepBlocksPfS_S_S_S_S_PiS0_S0_S0_ii_param_2];
	ld.param.u64 	%rd5, [_Z11sweepBlocksPfS_S_S_S_S_PiS0_S0_S0_ii_param_3];
	ld.param.u64 	%rd6, [_Z11sweepBlocksPfS_S_S_S_S_PiS0_S0_S0_ii_param_4];
	ld.param.u64 	%rd7, [_Z11sweepBlocksPfS_S_S_S_S_PiS0_S0_S0_ii_param_5];
	ld.param.u64 	%rd9, [_Z11sweepBlocksPfS_S_S_S_S_PiS0_S0_S0_ii_param_6];
	ld.param.u32 	%r4, [_Z11sweepBlocksPfS_S_S_S_S_PiS0_S0_S0_ii_param_10];
	cvta.to.global.u64 	%rd1, %rd8;
	cvta.to.global.u64 	%rd2, %rd9;
	mov.u32 	%r5, %ctaid.x;
	mul.wide.u32 	%rd10, %r5, 4;
	add.s64 	%rd11, %rd2, %rd10;
	ld.global.u32 	%r1, [%rd11];
	mov.u32 	%r6, %tid.x;
	add.s32 	%r2, %r6, %r5;
	setp.ge.s32 	%p1, %r2, %r4;
	setp.eq.s32 	%p2, %r2, %r1;
	or.pred  	%p3, %p1, %p2;
	@%p3 bra 	$L__BB0_5;
	cvta.to.global.u64 	%rd12, %rd3;
	mul.wide.s32 	%rd13, %r1, 4;
	add.s64 	%rd14, %rd1, %rd13;
	ld.global.f32 	%f1, [%rd14];
	mul.wide.s32 	%rd15, %r2, 4;
	add.s64 	%rd16, %rd2, %rd15;
	ld.global.u32 	%r3, [%rd16];
	add.s64 	%rd17, %rd12, %rd15;
	ld.global.f32 	%f2, [%rd17];
	setp.gtu.f32 	%p4, %f2, %f1;
	@%p4 bra 	$L__BB0_5;
	cvta.to.global.u64 	%rd18, %rd4;
	add.s64 	%rd20, %rd18, %rd13;
	ld.global.f32 	%f3, [%rd20];
	cvta.to.global.u64 	%rd21, %rd5;
	mul.wide.s32 	%rd22, %r3, 4;
	add.s64 	%rd23, %rd21, %rd22;
	ld.global.f32 	%f4, [%rd23];
	setp.gtu.f32 	%p5, %f4, %f3;
	@%p5 bra 	$L__BB0_5;
	cvta.to.global.u64 	%rd24, %rd6;
	add.s64 	%rd26, %rd24, %rd13;
	ld.global.f32 	%f5, [%rd26];
	cvta.to.global.u64 	%rd27, %rd7;
	add.s64 	%rd29, %rd27, %rd22;
	ld.global.f32 	%f6, [%rd29];
	setp.gtu.f32 	%p6, %f6, %f5;
	@%p6 bra 	$L__BB0_5;
	add.u64 	%rd30, %SP, 0;
	add.u64 	%rd31, %SPL, 0;
	st.local.v2.u32 	[%rd31], {%r1, %r3};
	mov.u64 	%rd32, $str;
	cvta.global.u64 	%rd33, %rd32;
	{ // callseq 0, 0
	.param .b64 param0;
	st.param.b64 	[param0], %rd33;
	.param .b64 param1;
	st.param.b64 	[param1], %rd30;
	.param .b32 retval0;
	call.uni (retval0), 
	vprintf, 
	(
	param0, 
	param1
	);
	ld.param.b32 	%r7, [retval0];
	} // callseq 0
$L__BB0_5:
	ret;

}
	// .globl	_Z5sweepPfS_S_S_S_S_PiS0_S0_S0_ii
.visible .entry _Z5sweepPfS_S_S_S_S_PiS0_S0_S0_ii(
	.param .u64 .ptr .align 1 _Z5sweepPfS_S_S_S_S_PiS0_S0_S0_ii_param_0,
	.param .u64 .ptr .align 1 _Z5sweepPfS_S_S_S_S_PiS0_S0_S0_ii_param_1,
	.param .u64 .ptr .align 1 _Z5sweepPfS_S_S_S_S_PiS0_S0_S0_ii_param_2,
	.param .u64 .ptr .align 1 _Z5sweepPfS_S_S_S_S_PiS0_S0_S0_ii_param_3,
	.param .u64 .ptr .align 1 _Z5sweepPfS_S_S_S_S_PiS0_S0_S0_ii_param_4,
	.param .u64 .ptr .align 1 _Z5sweepPfS_S_S_S_S_PiS0_S0_S0_ii_param_5,
	.param .u64 .ptr .align 1 _Z5sweepPfS_S_S_S_S_PiS0_S0_S0_ii_param_6,
	.param .u64 .ptr .align 1 _Z5sweepPfS_S_S_S_S_PiS0_S0_S0_ii_param_7,
	.param .u64 .ptr .align 1 _Z5sweepPfS_S_S_S_S_PiS0_S0_S0_ii_param_8,
	.param .u64 .ptr .align 1 _Z5sweepPfS_S_S_S_S_PiS0_S0_S0_ii_param_9,
	.param .u32 _Z5sweepPfS_S_S_S_S_PiS0_S0_S0_ii_param_10,
	.param .u32 _Z5sweepPfS_S_S_S_S_PiS0_S0_S0_ii_param_11
)
{
	.reg .pred 	%p<78>;
	.reg .b32 	%r<108>;
	.reg .b32 	%f<25>;
	.reg .b64 	%rd<56>;

	ld.param.u64 	%rd11, [_Z5sweepPfS_S_S_S_S_PiS0_S0_S0_ii_param_0];
	ld.param.u64 	%rd15, [_Z5sweepPfS_S_S_S_S_PiS0_S0_S0_ii_param_1];
	ld.param.u64 	%rd12, [_Z5sweepPfS_S_S_S_S_PiS0_S0_S0_ii_param_2];
	ld.param.u64 	%rd16, [_Z5sweepPfS_S_S_S_S_PiS0_S0_S0_ii_param_3];
	ld.param.u64 	%rd13, [_Z5sweepPfS_S_S_S_S_PiS0_S0_S0_ii_param_4];
	ld.param.u64 	%rd17, [_Z5sweepPfS_S_S_S_S_PiS0_S0_S0_ii_param_5];
	ld.param.u64 	%rd18, [_Z5sweepPfS_S_S_S_S_PiS0_S0_S0_ii_param_6];
	ld.param.u64 	%rd14, [_Z5sweepPfS_S_S_S_S_PiS0_S0_S0_ii_param_9];
	ld.param.u32 	%r29, [_Z5sweepPfS_S_S_S_S_PiS0_S0_S0_ii_param_10];
	ld.param.u32 	%r30, [_Z5sweepPfS_S_S_S_S_PiS0_S0_S0_ii_param_11];
	cvta.to.global.u64 	%rd1, %rd17;
	cvta.to.global.u64 	%rd2, %rd16;
	cvta.to.global.u64 	%rd3, %rd15;
	cvta.to.global.u64 	%rd4, %rd18;
	mov.u32 	%r1, %tid.x;
	mov.u32 	%r31, %ntid.x;
	mov.u32 	%r32, %ctaid.x;
	mul.lo.s32 	%r2, %r31, %r32;
	add.s32 	%r102, %r2, %r1;
	setp.ge.u32 	%p1, %r102, %r29;
	@%p1 bra 	$L__BB1_24;
	cvta.to.global.u64 	%rd5, %rd11;
	mul.wide.s32 	%rd19, %r102, 4;
	add.s64 	%rd20, %rd4, %rd19;
	ld.global.u32 	%r4, [%rd20];
	add.s32 	%r33, %r102, 10;
	setp.gt.s32 	%p2, %r33, %r29;
	selp.b32 	%r5, %r29, 10, %p2;
	add.s32 	%r103, %r102, 1;
	setp.ge.s32 	%p3, %r103, %r5;
	@%p3 bra 	$L__BB1_24;
	mul.wide.s32 	%rd22, %r4, 4;
	add.s64 	%rd23, %rd5, %rd22;
	ld.global.f32 	%f23, [%rd23];
	cvta.to.global.u64 	%rd24, %rd12;
	add.s64 	%rd6, %rd24, %rd22;
	cvta.to.global.u64 	%rd25, %rd13;
	add.s64 	%rd7, %rd25, %rd22;
	mul.lo.s32 	%r34, %r30, %r102;
	cvta.to.global.u64 	%rd26, %rd14;
	mul.wide.u32 	%rd27, %r34, 4;
	add.s64 	%rd8, %rd26, %rd27;
	not.b32 	%r35, %r2;
	add.s32 	%r36, %r5, %r35;
	sub.s32 	%r7, %r36, %r1;
	add.s32 	%r37, %r5, -2;
	setp.eq.s32 	%p4, %r37, %r102;
	mov.b64 	%rd55, 1;
	@%p4 bra 	$L__BB1_18;
	sub.s32 	%r101, %r102, %r4;
	and.b32  	%r39, %r7, -2;
	neg.s32 	%r100, %r39;
	mov.b32 	%r106, 0;
$L__BB1_4:
	add.s32 	%r15, %r102, 1;
	setp.eq.s32 	%p5, %r101, -1;
	@%p5 bra 	$L__BB1_10;
	mul.wide.s32 	%rd28, %r15, 4;
	add.s64 	%rd29, %rd3, %rd28;
	ld.global.f32 	%f10, [%rd29];
	add.s64 	%rd30, %rd4, %rd28;
	ld.global.u32 	%r16, [%rd30];
	setp.gtu.f32 	%p6, %f10, %f23;
	@%p6 bra 	$L__BB1_10;
	ld.global.f32 	%f23, [%rd6];
	mul.wide.s32 	%rd31, %r16, 4;
	add.s64 	%rd32, %rd2, %rd31;
	ld.global.f32 	%f11, [%rd32];
	setp.gtu.f32 	%p7, %f11, %f23;
	@%p7 bra 	$L__BB1_10;
	ld.global.f32 	%f23, [%rd7];
	add.s64 	%rd34, %rd1, %rd31;
	ld.global.f32 	%f12, [%rd34];
	setp.gtu.f32 	%p8, %f12, %f23;
	@%p8 bra 	$L__BB1_10;
	ld.global.u32 	%r40, [%rd8];
	setp.eq.s32 	%p9, %r16, %r40;
	ld.global.u32 	%r42, [%rd8+4];
	setp.eq.s32 	%p10, %r16, %r42;
	ld.global.u32 	%r44, [%rd8+8];
	setp.eq.s32 	%p11, %r16, %r44;
	ld.global.u32 	%r46, [%rd8+12];
	setp.eq.s32 	%p12, %r16, %r46;
	ld.global.u32 	%r48, [%rd8+16];
	setp.eq.s32 	%p13, %r16, %r48;
	ld.global.u32 	%r50, [%rd8+20];
	setp.eq.s32 	%p14, %r16, %r50;
	ld.global.u32 	%r52, [%rd8+24];
	setp.eq.s32 	%p15, %r16, %r52;
	ld.global.u32 	%r54, [%rd8+28];
	setp.eq.s32 	%p16, %r16, %r54;
	ld.global.u32 	%r56, [%rd8+32];
	setp.eq.s32 	%p17, %r16, %r56;
	ld.global.u32 	%r58, [%rd8+36];
	setp.eq.s32 	%p18, %r16, %r58;
	or.pred  	%p19, %p18, %p17;
	or.pred  	%p20, %p19, %p16;
	or.pred  	%p21, %p20, %p15;
	or.pred  	%p22, %p21, %p14;
	or.pred  	%p23, %p22, %p13;
	or.pred  	%p24, %p23, %p12;
	or.pred  	%p25, %p24, %p11;
	or.pred  	%p26, %p25, %p10;
	or.pred  	%p27, %p26, %p9;
	@%p27 bra 	$L__BB1_10;
	add.s32 	%r17, %r106, 1;
	mul.wide.s32 	%rd35, %r106, 4;
	add.s64 	%rd36, %rd8, %rd35;
	st.global.u32 	[%rd36+4], %r16;
	mov.u32 	%r106, %r17;
$L__BB1_10:
	add.s32 	%r59, %r103, 1;
	setp.eq.s32 	%p28, %r59, %r4;
	@%p28 bra 	$L__BB1_16;
	mul.wide.s32 	%rd37, %r15, 4;
	add.s64 	%rd38, %rd3, %rd37;
	ld.global.f32 	%f13, [%rd38+4];
	add.s64 	%rd39, %rd4, %rd37;
	ld.global.u32 	%r19, [%rd39+4];
	setp.gtu.f32 	%p29, %f13, %f23;
	@%p29 bra 	$L__BB1_16;
	ld.global.f32 	%f23, [%rd6];
	mul.wide.s32 	%rd40, %r19, 4;
	add.s64 	%rd41, %rd2, %rd40;
	ld.global.f32 	%f14, [%rd41];
	setp.gtu.f32 	%p30, %f14, %f23;
	@%p30 bra 	$L__BB1_16;
	ld.global.f32 	%f23, [%rd7];
	add.s64 	%rd43, %rd1, %rd40;
	ld.global.f32 	%f15, [%rd43];
	setp.gtu.f32 	%p31, %f15, %f23;
	@%p31 bra 	$L__BB1_16;
	ld.global.u32 	%r60, [%rd8];
	setp.eq.s32 	%p32, %r19, %r60;
	ld.global.u32 	%r62, [%rd8+4];
	setp.eq.s32 	%p33, %r19, %r62;
	ld.global.u32 	%r64, [%rd8+8];
	setp.eq.s32 	%p34, %r19, %r64;
	ld.global.u32 	%r66, [%rd8+12];
	setp.eq.s32 	%p35, %r19, %r66;
	ld.global.u32 	%r68, [%rd8+16];
	setp.eq.s32 	%p36, %r19, %r68;
	ld.global.u32 	%r70, [%rd8+20];
	setp.eq.s32 	%p37, %r19, %r70;
	ld.global.u32 	%r72, [%rd8+24];
	setp.eq.s32 	%p38, %r19, %r72;
	ld.global.u32 	%r74, [%rd8+28];
	setp.eq.s32 	%p39, %r19, %r74;
	ld.global.u32 	%r76, [%rd8+32];
	setp.eq.s32 	%p40, %r19, %r76;
	ld.global.u32 	%r78, [%rd8+36];
	setp.eq.s32 	%p41, %r19, %r78;
	or.pred  	%p42, %p41, %p40;
	or.pred  	%p43, %p42, %p39;
	or.pred  	%p44, %p43, %p38;
	or.pred  	%p45, %p44, %p37;
	or.pred  	%p46, %p45, %p36;
	or.pred  	%p47, %p46, %p35;
	or.pred  	%p48, %p47, %p34;
	or.pred  	%p49, %p48, %p33;
	or.pred  	%p50, %p49, %p32;
	@%p50 bra 	$L__BB1_16;
	add.s32 	%r20, %r106, 1;
	mul.wide.s32 	%rd44, %r106, 4;
	add.s64 	%rd45, %rd8, %rd44;
	st.global.u32 	[%rd45+4], %r19;
	mov.u32 	%r106, %r20;
$L__BB1_16:
	add.s32 	%r103, %r103, 2;
	add.s32 	%r102, %r102, 2;
	add.s32 	%r101, %r101, 2;
	add.s32 	%r100, %r100, 2;
	setp.ne.s32 	%p51, %r100, 0;
	@%p51 bra 	$L__BB1_4;
	add.s32 	%r79, %r106, 1;
	cvt.s64.s32 	%rd55, %r79;
	add.s32 	%r103, %r102, 1;
$L__BB1_18:
	and.b32  	%r80, %r7, 1;
	setp.eq.b32 	%p52, %r80, 1;
	not.pred 	%p53, %p52;
	setp.eq.s32 	%p54, %r103, %r4;
	or.pred  	%p55, %p53, %p54;
	@%p55 bra 	$L__BB1_24;
	mul.wide.s32 	%rd46, %r103, 4;
	add.s64 	%rd47, %rd3, %rd46;
	ld.global.f32 	%f16, [%rd47];
	add.s64 	%rd48, %rd4, %rd46;
	ld.global.u32 	%r28, [%rd48];
	setp.gtu.f32 	%p56, %f16, %f23;
	@%p56 bra 	$L__BB1_24;
	ld.global.f32 	%f17, [%rd6];
	mul.wide.s32 	%rd49, %r28, 4;
	add.s64 	%rd50, %rd2, %rd49;
	ld.global.f32 	%f18, [%rd50];
	setp.gtu.f32 	%p57, %f18, %f17;
	@%p57 bra 	$L__BB1_24;
	ld.global.f32 	%f19, [%rd7];
	add.s64 	%rd52, %rd1, %rd49;
	ld.global.f32 	%f20, [%rd52];
	setp.gtu.f32 	%p58, %f20, %f19;
	@%p58 bra 	$L__BB1_24;
	ld.global.u32 	%r81, [%rd8];
	setp.eq.s32 	%p59, %r28, %r81;
	ld.global.u32 	%r83, [%rd8+4];
	setp.eq.s32 	%p60, %r28, %r83;
	ld.global.u32 	%r85, [%rd8+8];
	setp.eq.s32 	%p61, %r28, %r85;
	ld.global.u32 	%r87, [%rd8+12];
	setp.eq.s32 	%p62, %r28, %r87;
	ld.global.u32 	%r89, [%rd8+16];
	setp.eq.s32 	%p63, %r28, %r89;
	ld.global.u32 	%r91, [%rd8+20];
	setp.eq.s32 	%p64, %r28, %r91;
	ld.global.u32 	%r93, [%rd8+24];
	setp.eq.s32 	%p65, %r28, %r93;
	ld.global.u32 	%r95, [%rd8+28];
	setp.eq.s32 	%p66, %r28, %r95;
	ld.global.u32 	%r97, [%rd8+32];
	setp.eq.s32 	%p67, %r28, %r97;
	ld.global.u32 	%r99, [%rd8+36];
	setp.eq.s32 	%p68, %r28, %r99;
	or.pred  	%p69, %p68, %p67;
	or.pred  	%p70, %p69, %p66;
	or.pred  	%p71, %p70, %p65;
	or.pred  	%p72, %p71, %p64;
	or.pred  	%p73, %p72, %p63;
	or.pred  	%p74, %p73, %p62;
	or.pred  	%p75, %p74, %p61;
	or.pred  	%p76, %p75, %p60;
	or.pred  	%p77, %p76, %p59;
	@%p77 bra 	$L__BB1_24;
	shl.b64 	%rd53, %rd55, 2;
	add.s64 	%rd54, %rd8, %rd53;
	st.global.u32 	[%rd54], %r28;
$L__BB1_24:
	ret;

}
	// .globl	_ZN3cub18CUB_300001_SM_10006detail11EmptyKernelIvEEvv
.visible .entry _ZN3cub18CUB_300001_SM_10006detail11EmptyKernelIvEEvv()
{


	ret;

}
	// .globl	_ZN3cub18CUB_300001_SM_10006detail9transform16transform_kernelINS2_10policy_hubILb1EN4cuda3std3__45tupleIJN6thrust24THRUST_300001_SM_1000_NS6detail15normal_iteratorINSA_10device_ptrI6float4EEEEEEEE10policy1000Ei16project_functorxNSC_INSD_IfEEEEJPSE_EEEvT0_iT1_T2_DpNS2_10kernel_argIT3_EE
.visible .entry _ZN3cub18CUB_300001_SM_10006detail9transform16transform_kernelINS2_10policy_hubILb1EN4cuda3std3__45tupleIJN6thrust24THRUST_300001_SM_1000_NS6detail15normal_iteratorINSA_10device_ptrI6float4EEEEEEEE10policy1000Ei16project_functorxNSC_INSD_IfEEEEJPSE_EEEvT0_iT1_T2_DpNS2_10kernel_argIT3_EE(
	.param .u32 _ZN3cub18CUB_300001_SM_10006detail9transform16transform_kernelINS2_10policy_hubILb1EN4cuda3std3__45tupleIJN6thrust24THRUST_300001_SM_1000_NS6detail15normal_iteratorINSA_10device_ptrI6float4EEEEEEEE10policy1000Ei16project_functorxNSC_INSD_IfEEEEJPSE_EEEvT0_iT1_T2_DpNS2_10kernel_argIT3_EE_param_0,
	.param .u32 _ZN3cub18CUB_300001_SM_10006detail9transform16transform_kernelINS2_10policy_hubILb1EN4cuda3std3__45tupleIJN6thrust24THRUST_300001_SM_1000_NS6detail15normal_iteratorINSA_10device_ptrI6float4EEEEEEEE10policy1000Ei16project_functorxNSC_INSD_IfEEEEJPSE_EEEvT0_iT1_T2_DpNS2_10kernel_argIT3_EE_param_1,
	.param .align 1 .b8 _ZN3cub18CUB_300001_SM_10006detail9transform16transform_kernelINS2_10policy_hubILb1EN4cuda3std3__45tupleIJN6thrust24THRUST_300001_SM_1000_NS6detail15normal_iteratorINSA_10device_ptrI6float4EEEEEEEE10policy1000Ei16project_functorxNSC_INSD_IfEEEEJPSE_EEEvT0_iT1_T2_DpNS2_10kernel_argIT3_EE_param_2[1],
	.param .align 8 .b8 _ZN3cub18CUB_300001_SM_10006detail9transform16transform_kernelINS2_10policy_hubILb1EN4cuda3std3__45tupleIJN6thrust24THRUST_300001_SM_1000_NS6detail15normal_iteratorINSA_10device_ptrI6float4EEEEEEEE10policy1000Ei16project_functorxNSC_INSD_IfEEEEJPSE_EEEvT0_iT1_T2_DpNS2_10kernel_argIT3_EE_param_3[8],
	.param .align 8 .b8 _ZN3cub18CUB_300001_SM_10006detail9transform16transform_kernelINS2_10policy_hubILb1EN4cuda3std3__45tupleIJN6thrust24THRUST_300001_SM_1000_NS6detail15normal_iteratorINSA_10device_ptrI6float4EEEEEEEE10policy1000Ei16project_functorxNSC_INSD_IfEEEEJPSE_EEEvT0_iT1_T2_DpNS2_10kernel_argIT3_EE_param_4[16]
)
.maxntid 128
{
	.reg .pred 	%p<51>;
	.reg .b32 	%r<105>;
	.reg .b32 	%f<59>;
	.reg .b64 	%rd<123>;

	ld.param.u32 	%r63, [_ZN3cub18CUB_300001_SM_10006detail9transform16transform_kernelINS2_10policy_hubILb1EN4cuda3std3__45tupleIJN6thrust24THRUST_300001_SM_1000_NS6detail15normal_iteratorINSA_10device_ptrI6float4EEEEEEEE10policy1000Ei16project_functorxNSC_INSD_IfEEEEJPSE_EEEvT0_iT1_T2_DpNS2_10kernel_argIT3_EE_param_0];
	ld.param.u64 	%rd26, [_ZN3cub18CUB_300001_SM_10006detail9transform16transform_kernelINS2_10policy_hubILb1EN4cuda3std3__45tupleIJN6thrust24THRUST_300001_SM_1000_NS6detail15normal_iteratorINSA_10device_ptrI6float4EEEEEEEE10policy1000Ei16project_functorxNSC_INSD_IfEEEEJPSE_EEEvT0_iT1_T2_DpNS2_10kernel_argIT3_EE_param_4];
	ld.param.u64 	%rd27, [_ZN3cub18CUB_300001_SM_10006detail9transform16transform_kernelINS2_10policy_hubILb1EN4cuda3std3__45tupleIJN6thrust24THRUST_300001_SM_1000_NS6detail15normal_iteratorINSA_10device_ptrI6float4EEEEEEEE10policy1000Ei16project_functorxNSC_INSD_IfEEEEJPSE_EEEvT0_iT1_T2_DpNS2_10kernel_argIT3_EE_param_3];
	ld.param.u32 	%r62, [_ZN3cub18CUB_300001_SM_10006detail9transform16transform_kernelINS2_10policy_hubILb1EN4cuda3std3__45tupleIJN6thrust24THRUST_300001_SM_1000_NS6detail15normal_iteratorINSA_10device_ptrI6float4EEEEEEEE10policy1000Ei16project_functorxNSC_INSD_IfEEEEJPSE_EEEvT0_iT1_T2_DpNS2_10kernel_argIT3_EE_param_1];
	cvta.to.global.u64 	%rd1, %rd27;
	cvta.to.global.u64 	%rd2, %rd26;
	shl.b32 	%r1, %r62, 7;
	mov.u32 	%r64, %ctaid.x;
	mul.lo.s32 	%r2, %r1, %r64;
	sub.s32 	%r3, %r63, %r2;
	min.s32 	%r4, %r1, %r3;
	shl.b32 	%r5, %r4, 4;
	mov.u32 	%r6, %tid.x;
	shl.b32 	%r91, %r6, 7;
	setp.ge.s32 	%p1, %r91, %r5;
	@%p1 bra 	$L__BB3_3;
	mul.wide.u32 	%rd28, %r6, 128;
	add.s64 	%rd29, %rd2, %rd28;
	mul.wide.s32 	%rd30, %r2, 16;
	add.s64 	%rd120, %rd29, %rd30;
$L__BB3_2:
	.pragma "nounroll";
	// begin inline asm
	prefetch.global.L2 [%rd120];
	// end inline asm
	add.s32 	%r91, %r91, 16384;
	add.s64 	%rd120, %rd120, 16384;
	setp.lt.s32 	%p2, %r91, %r5;
	@%p2 bra 	$L__BB3_2;
$L__BB3_3:
	mul.wide.s32 	%rd32, %r2, 16;
	add.s64 	%rd6, %rd2, %rd32;
	mul.wide.s32 	%rd33, %r2, 4;
	add.s64 	%rd7, %rd1, %rd33;
	setp.gt.s32 	%p3, %r1, %r3;
	@%p3 bra 	$L__BB3_17;
	setp.lt.s32 	%p4, %r62, 1;
	@%p4 bra 	$L__BB3_88;
	and.b32  	%r10, %r62, 15;
	setp.lt.u32 	%p5, %r62, 16;
	mov.b32 	%r100, 0;
	@%p5 bra 	$L__BB3_8;
	and.b32  	%r100, %r62, 2147483632;
	neg.s32 	%r93, %r100;
	add.s64 	%rd35, %rd32, %rd2;
	add.s64 	%rd8, %rd35, 6144;
	add.s32 	%r92, %r6, 1152;
	add.s64 	%rd37, %rd33, %rd1;
	add.s64 	%rd9, %rd37, 1536;
	mul.wide.u32 	%rd38, %r6, 4;
	add.s64 	%rd39, %rd37, %rd38;
	add.s64 	%rd122, %rd39, 2048;
	mul.wide.u32 	%rd40, %r6, 16;
	add.s64 	%rd41, %rd35, %rd40;
	add.s64 	%rd121, %rd41, 8192;
$L__BB3_7:
	.pragma "nounroll";
	mul.wide.s32 	%rd42, %r92, 16;
	add.s64 	%rd43, %rd8, %rd42;
	mul.wide.s32 	%rd44, %r92, 4;
	add.s64 	%rd45, %rd9, %rd44;
	ld.global.f32 	%f1, [%rd121+-8192];
	st.global.f32 	[%rd122+-2048], %f1;
	ld.global.f32 	%f2, [%rd121+-6144];
	st.global.f32 	[%rd122+-1536], %f2;
	ld.global.f32 	%f3, [%rd121+-4096];
	st.global.f32 	[%rd122+-1024], %f3;
	ld.global.f32 	%f4, [%rd121+-2048];
	st.global.f32 	[%rd122+-512], %f4;
	ld.global.f32 	%f5, [%rd121];
	st.global.f32 	[%rd122], %f5;
	ld.global.f32 	%f6, [%rd121+2048];
	st.global.f32 	[%rd122+512], %f6;
	ld.global.f32 	%f7, [%rd121+4096];
	st.global.f32 	[%rd122+1024], %f7;
	ld.global.f32 	%f8, [%rd121+6144];
	st.global.f32 	[%rd122+1536], %f8;
	ld.global.f32 	%f9, [%rd121+8192];
	st.global.f32 	[%rd122+2048], %f9;
	ld.global.f32 	%f10, [%rd43+-6144];
	st.global.f32 	[%rd45+-1536], %f10;
	ld.global.f32 	%f11, [%rd43+-4096];
	st.global.f32 	[%rd45+-1024], %f11;
	ld.global.f32 	%f12, [%rd43+-2048];
	st.global.f32 	[%rd45+-512], %f12;
	ld.global.f32 	%f13, [%rd43];
	st.global.f32 	[%rd45], %f13;
	ld.global.f32 	%f14, [%rd43+2048];
	st.global.f32 	[%rd45+512], %f14;
	ld.global.f32 	%f15, [%rd43+4096];
	st.global.f32 	[%rd45+1024], %f15;
	ld.global.f32 	%f16, [%rd43+6144];
	st.global.f32 	[%rd45+1536], %f16;
	add.s32 	%r93, %r93, 16;
	add.s32 	%r92, %r92, 2048;
	add.s64 	%rd122, %rd122, 8192;
	add.s64 	%rd121, %rd121, 32768;
	setp.eq.s32 	%p6, %r93, 0;
	@%p6 bra 	$L__BB3_8;
	bra.uni 	$L__BB3_7;
$L__BB3_8:
	setp.eq.s32 	%p7, %r10, 0;
	@%p7 bra 	$L__BB3_88;
	and.b32  	%r50, %r62, 7;
	setp.lt.u32 	%p8, %r10, 8;
	@%p8 bra 	$L__BB3_11;
	shl.b32 	%r66, %r100, 7;
	add.s32 	%r67, %r66, %r6;
	mul.wide.s32 	%rd46, %r67, 16;
	add.s64 	%rd47, %rd6, %rd46;
	ld.global.f32 	%f17, [%rd47];
	mul.wide.s32 	%rd48, %r67, 4;
	add.s64 	%rd49, %rd7, %rd48;
	st.global.f32 	[%rd49], %f17;
	ld.global.f32 	%f18, [%rd47+2048];
	st.global.f32 	[%rd49+512], %f18;
	ld.global.f32 	%f19, [%rd47+4096];
	st.global.f32 	[%rd49+1024], %f19;
	ld.global.f32 	%f20, [%rd47+6144];
	st.global.f32 	[%rd49+1536], %f20;
	ld.global.f32 	%f21, [%rd47+8192];
	st.global.f32 	[%rd49+2048], %f21;
	ld.global.f32 	%f22, [%rd47+10240];
	st.global.f32 	[%rd49+2560], %f22;
	ld.global.f32 	%f23, [%rd47+12288];
	st.global.f32 	[%rd49+3072], %f23;
	ld.global.f32 	%f24, [%rd47+14336];
	st.global.f32 	[%rd49+3584], %f24;
	add.s32 	%r100, %r100, 8;
$L__BB3_11:
	setp.eq.s32 	%p9, %r50, 0;
	@%p9 bra 	$L__BB3_88;
	and.b32  	%r53, %r62, 3;
	setp.lt.u32 	%p10, %r50, 4;
	@%p10 bra 	$L__BB3_14;
	shl.b32 	%r68, %r100, 7;
	add.s32 	%r69, %r68, %r6;
	mul.wide.s32 	%rd50, %r69, 16;
	add.s64 	%rd51, %rd6, %rd50;
	ld.global.f32 	%f25, [%rd51];
	mul.wide.s32 	%rd52, %r69, 4;
	add.s64 	%rd53, %rd7, %rd52;
	st.global.f32 	[%rd53], %f25;
	ld.global.f32 	%f26, [%rd51+2048];
	st.global.f32 	[%rd53+512], %f26;
	ld.global.f32 	%f27, [%rd51+4096];
	st.global.f32 	[%rd53+1024], %f27;
	ld.global.f32 	%f28, [%rd51+6144];
	st.global.f32 	[%rd53+1536], %f28;
	add.s32 	%r100, %r100, 4;
$L__BB3_14:
	setp.eq.s32 	%p11, %r53, 0;
	@%p11 bra 	$L__BB3_88;
	add.s64 	%rd24, %rd1, %rd33;
	shl.b32 	%r70, %r100, 7;
	add.s32 	%r104, %r6, %r70;
	mul.wide.s32 	%rd55, %r2, 16;
	add.s64 	%rd25, %rd2, %rd55;
	neg.s32 	%r103, %r53;
$L__BB3_16:
	.pragma "nounroll";
	mul.wide.s32 	%rd56, %r104, 4;
	add.s64 	%rd57, %rd24, %rd56;
	mul.wide.s32 	%rd58, %r104, 16;
	add.s64 	%rd59, %rd25, %rd58;
	ld.global.f32 	%f29, [%rd59];
	st.global.f32 	[%rd57], %f29;
	add.s32 	%r104, %r104, 128;
	add.s32 	%r103, %r103, 1;
	setp.ne.s32 	%p12, %r103, 0;
	@%p12 bra 	$L__BB3_16;
	bra.uni 	$L__BB3_88;
$L__BB3_17:
	setp.lt.s32 	%p13, %r62, 1;
	@%p13 bra 	$L__BB3_88;
	and.b32  	%r14, %r62, 15;
	setp.lt.u32 	%p14, %r62, 16;
	mov.b32 	%r95, 0;
	@%p14 bra 	$L__BB3_53;
	and.b32  	%r95, %r62, 2147483632;
	mov.b32 	%r94, 0;
$L__BB3_20:
	.pragma "nounroll";
	shl.b32 	%r73, %r94, 7;
	add.s32 	%r21, %r73, %r6;
	setp.ge.s32 	%p15, %r21, %r4;
	@%p15 bra 	$L__BB3_22;
	mul.wide.u32 	%rd60, %r21, 16;
	add.s64 	%rd61, %rd6, %rd60;
	ld.global.f32 	%f30, [%rd61];
	mul.wide.u32 	%rd62, %r21, 4;
	add.s64 	%rd63, %rd7, %rd62;
	st.global.f32 	[%rd63], %f30;
$L__BB3_22:
	add.s32 	%r22, %r21, 128;
	setp.ge.s32 	%p16, %r22, %r4;
	@%p16 bra 	$L__BB3_24;
	mul.wide.u32 	%rd64, %r22, 16;
	add.s64 	%rd65, %rd6, %rd64;
	ld.global.f32 	%f31, [%rd65];
	mul.wide.u32 	%rd66, %r22, 4;
	add.s64 	%rd67, %rd7, %rd66;
	st.global.f32 	[%rd67], %f31;
$L__BB3_24:
	add.s32 	%r23, %r21, 256;
	setp.ge.s32 	%p17, %r23, %r4;
	@%p17 bra 	$L__BB3_26;
	mul.wide.u32 	%rd68, %r23, 16;
	add.s64 	%rd69, %rd6, %rd68;
	ld.global.f32 	%f32, [%rd69];
	mul.wide.u32 	%rd70, %r23, 4;
	add.s64 	%rd71, %rd7, %rd70;
	st.global.f32 	[%rd71], %f32;
$L__BB3_26:
	add.s32 	%r24, %r21, 384;
	setp.ge.s32 	%p18, %r24, %r4;
	@%p18 bra 	$L__BB3_28;
	mul.wide.u32 	%rd72, %r24, 16;
	add.s64 	%rd73, %rd6, %rd72;
	ld.global.f32 	%f33, [%rd73];
	mul.wide.u32 	%rd74, %r24, 4;
	add.s64 	%rd75, %rd7, %rd74;
	st.global.f32 	[%rd75], %f33;
$L__BB3_28:
	add.s32 	%r25, %r21, 512;
	setp.ge.s32 	%p19, %r25, %r4;
	@%p19 bra 	$L__BB3_30;
	mul.wide.u32 	%rd76, %r25, 16;
	add.s64 	%rd77, %rd6, %rd76;
	ld.global.f32 	%f34, [%rd77];
	mul.wide.u32 	%rd78, %r25, 4;
	add.s64 	%rd79, %rd7, %rd78;
	st.global.f32 	[%rd79], %f34;
$L__BB3_30:
	add.s32 	%r26, %r21, 640;
	setp.ge.s32 	%p20, %r26, %r4;
	@%p20 bra 	$L__BB3_32;
	mul.wide.u32 	%rd80, %r26, 16;
	add.s64 	%rd81, %rd6, %rd80;
	ld.global.f32 	%f35, [%rd81];
	mul.wide.u32 	%rd82, %r26, 4;
	add.s64 	%rd83, %rd7, %rd82;
	st.global.f32 	[%rd83], %f35;
$L__BB3_32:
	add.s32 	%r27, %r21, 768;
	setp.ge.s32 	%p21, %r27, %r4;
	@%p21 bra 	$L__BB3_34;
	mul.wide.u32 	%rd84, %r27, 16;
	add.s64 	%rd85, %rd6, %rd84;
	ld.global.f32 	%f36, [%rd85];
	mul.wide.u32 	%rd86, %r27, 4;
	add.s64 	%rd87, %rd7, %rd86;
	st.global.f32 	[%rd87], %f36;
$L__BB3_34:
	add.s32 	%r28, %r21, 896;
	setp.ge.s32 	%p22, %r28, %r4;
	@%p22 bra 	$L__BB3_36;
	mul.wide.u32 	%rd88, %r28, 16;
	add.s64 	%rd89, %rd6, %rd88;
	ld.global.f32 	%f37, [%rd89];
	mul.wide.u32 	%rd90, %r28, 4;
	add.s64 	%rd91, %rd7, %rd90;
	st.global.f32 	[%rd91], %f37;
$L__BB3_36:
	add.s32 	%r29, %r21, 1024;
	setp.ge.s32 	%p23, %r29, %r4;
	@%p23 bra 	$L__BB3_38;
	mul.wide.u32 	%rd92, %r29, 16;
	add.s64 	%rd93, %rd6, %rd92;
	ld.global.f32 	%f38, [%rd93];
	mul.wide.u32 	%rd94, %r29, 4;
	add.s64 	%rd95, %rd7, %rd94;
	st.global.f32 	[%rd95], %f38;
$L__BB3_38:
	add.s32 	%r74, %r21, 1152;
	setp.ge.s32 	%p24, %r74, %r4;
	mul.wide.s32 	%rd96, %r74, 16;
	add.s64 	%rd16, %rd6, %rd96;
	mul.wide.s32 	%rd97, %r74, 4;
	add.s64 	%rd17, %rd7, %rd97;
	@%p24 bra 	$L__BB3_40;
	ld.global.f32 	%f39, [%rd16];
	st.global.f32 	[%rd17], %f39;
$L__BB3_40:
	add.s32 	%r75, %r21, 1280;
	setp.ge.s32 	%p25, %r75, %r4;
	@%p25 bra 	$L__BB3_42;
	ld.global.f32 	%f40, [%rd16+2048];
	st.global.f32 	[%rd17+512], %f40;
$L__BB3_42:
	add.s32 	%r76, %r21, 1408;
	setp.ge.s32 	%p26, %r76, %r4;
	@%p26 bra 	$L__BB3_44;
	ld.global.f32 	%f41, [%rd16+4096];
	st.global.f32 	[%rd17+1024], %f41;
$L__BB3_44:
	add.s32 	%r77, %r21, 1536;
	setp.ge.s32 	%p27, %r77, %r4;
	@%p27 bra 	$L__BB3_46;
	ld.global.f32 	%f42, [%rd16+6144];
	st.global.f32 	[%rd17+1536], %f42;
$L__BB3_46:
	add.s32 	%r78, %r21, 1664;
	setp.ge.s32 	%p28, %r78, %r4;
	@%p28 bra 	$L__BB3_48;
	ld.global.f32 	%f43, [%rd16+8192];
	st.global.f32 	[%rd17+2048], %f43;
$L__BB3_48:
	add.s32 	%r79, %r21, 1792;
	setp.ge.s32 	%p29, %r79, %r4;
	@%p29 bra 	$L__BB3_50;
	ld.global.f32 	%f44, [%rd16+10240];
	st.global.f32 	[%rd17+2560], %f44;
$L__BB3_50:
	add.s32 	%r80, %r21, 1920;
	setp.ge.s32 	%p30, %r80, %r4;
	@%p30 bra 	$L__BB3_52;
	ld.global.f32 	%f45, [%rd16+12288];
	st.global.f32 	[%rd17+3072], %f45;
$L__BB3_52:
	add.s32 	%r94, %r94, 16;
	setp.ne.s32 	%p31, %r94, %r95;
	@%p31 bra 	$L__BB3_20;
$L__BB3_53:
	setp.eq.s32 	%p32, %r14, 0;
	@%p32 bra 	$L__BB3_88;
	and.b32  	%r32, %r62, 7;
	setp.lt.u32 	%p33, %r14, 8;
	@%p33 bra 	$L__BB3_72;
	shl.b32 	%r81, %r95, 7;
	add.s32 	%r33, %r81, %r6;
	setp.ge.s32 	%p34, %r33, %r4;
	mul.wide.s32 	%rd98, %r33, 16;
	add.s64 	%rd18, %rd6, %rd98;
	mul.wide.s32 	%rd99, %r33, 4;
	add.s64 	%rd19, %rd7, %rd99;
	@%p34 bra 	$L__BB3_57;
	ld.global.f32 	%f46, [%rd18];
	st.global.f32 	[%rd19], %f46;
$L__BB3_57:
	add.s32 	%r82, %r33, 128;
	setp.ge.s32 	%p35, %r82, %r4;
	@%p35 bra 	$L__BB3_59;
	ld.global.f32 	%f47, [%rd18+2048];
	st.global.f32 	[%rd19+512], %f47;
$L__BB3_59:
	add.s32 	%r83, %r33, 256;
	setp.ge.s32 	%p36, %r83, %r4;
	@%p36 bra 	$L__BB3_61;
	ld.global.f32 	%f48, [%rd18+4096];
	st.global.f32 	[%rd19+1024], %f48;
$L__BB3_61:
	add.s32 	%r84, %r33, 384;
	setp.ge.s32 	%p37, %r84, %r4;
	@%p37 bra 	$L__BB3_63;
	ld.global.f32 	%f49, [%rd18+6144];
	st.global.f32 	[%rd19+1536], %f49;
$L__BB3_63:
	add.s32 	%r85, %r33, 512;
	setp.ge.s32 	%p38, %r85, %r4;
	@%p38 bra 	$L__BB3_65;
	ld.global.f32 	%f50, [%rd18+8192];
	st.global.f32 	[%rd19+2048], %f50;
$L__BB3_65:
	add.s32 	%r86, %r33, 640;
	setp.ge.s32 	%p39, %r86, %r4;
	@%p39 bra 	$L__BB3_67;
	ld.global.f32 	%f51, [%rd18+10240];
	st.global.f32 	[%rd19+2560], %f51;
$L__BB3_67:
	add.s32 	%r87, %r33, 768;
	setp.ge.s32 	%p40, %r87, %r4;
	@%p40 bra 	$L__BB3_69;
	ld.global.f32 	%f52, [%rd18+12288];
	st.global.f32 	[%rd19+3072], %f52;
$L__BB3_69:
	add.s32 	%r88, %r33, 896;
	setp.ge.s32 	%p41, %r88, %r4;
	@%p41 bra 	$L__BB3_71;
	ld.global.f32 	%f53, [%rd18+14336];
	st.global.f32 	[%rd19+3584], %f53;
$L__BB3_71:
	add.s32 	%r95, %r95, 8;
$L__BB3_72:
	setp.eq.s32 	%p42, %r32, 0;
	@%p42 bra 	$L__BB3_88;
	and.b32  	%r36, %r62, 3;
	setp.lt.u32 	%p43, %r32, 4;
	@%p43 bra 	$L__BB3_83;
	shl.b32 	%r89, %r95, 7;
	add.s32 	%r37, %r89, %r6;
	setp.ge.s32 	%p44, %r37, %r4;
	@%p44 bra 	$L__BB3_76;
	mul.wide.s32 	%rd100, %r37, 16;
	add.s64 	%rd101, %rd6, %rd100;
	ld.global.f32 	%f54, [%rd101];
	mul.wide.s32 	%rd102, %r37, 4;
	add.s64 	%rd103, %rd7, %rd102;
	st.global.f32 	[%rd103], %f54;
$L__BB3_76:
	add.s32 	%r38, %r37, 128;
	setp.ge.s32 	%p45, %r38, %r4;
	@%p45 bra 	$L__BB3_78;
	mul.wide.s32 	%rd104, %r38, 16;
	add.s64 	%rd105, %rd6, %rd104;
	ld.global.f32 	%f55, [%rd105];
	mul.wide.s32 	%rd106, %r38, 4;
	add.s64 	%rd107, %rd7, %rd106;
	st.global.f32 	[%rd107], %f55;
$L__BB3_78:
	add.s32 	%r39, %r37, 256;
	setp.ge.s32 	%p46, %r39, %r4;
	@%p46 bra 	$L__BB3_80;
	mul.wide.s32 	%rd108, %r39, 16;
	add.s64 	%rd109, %rd6, %rd108;
	ld.global.f32 	%f56, [%rd109];
	mul.wide.s32 	%rd110, %r39, 4;
	add.s64 	%rd111, %rd7, %rd110;
	st.global.f32 	[%rd111], %f56;
$L__BB3_80:
	add.s32 	%r40, %r37, 384;
	setp.ge.s32 	%p47, %r40, %r4;
	@%p47 bra 	$L__BB3_82;
	mul.wide.s32 	%rd112, %r40, 16;
	add.s64 	%rd113, %rd6, %rd112;
	ld.global.f32 	%f57, [%rd113];
	mul.wide.s32 	%rd114, %r40, 4;
	add.s64 	%rd115, %rd7, %rd114;
	st.global.f32 	[%rd115], %f57;
$L__BB3_82:
	add.s32 	%r95, %r95, 4;
$L__BB3_83:
	setp.eq.s32 	%p48, %r36, 0;
	@%p48 bra 	$L__BB3_88;
	shl.b32 	%r90, %r95, 7;
	add.s32 	%r99, %r6, %r90;
	neg.s32 	%r98, %r36;
$L__BB3_85:
	.pragma "nounroll";
	mul.wide.s32 	%rd118, %r99, 4;
	add.s64 	%rd22, %rd7, %rd118;
	mul.wide.s32 	%rd119, %r99, 16;
	add.s64 	%rd23, %rd6, %rd119;
	setp.ge.s32 	%p49, %r99, %r4;
	@%p49 bra 	$L__BB3_87;
	ld.global.f32 	%f58, [%rd23];
	st.global.f32 	[%rd22], %f58;
$L__BB3_87:
	add.s32 	%r99, %r99, 128;
	add.s32 	%r98, %r98, 1;
	setp.eq.s32 	%p50, %r98, 0;
	@%p50 bra 	$L__BB3_88;
	bra.uni 	$L__BB3_85;
$L__BB3_88:
	ret;

}
	// .globl	_ZN3cub18CUB_300001_SM_10006detail9transform16transform_kernelINS2_10policy_hubILb1EN4cuda3std3__45tupleIJN6thrust24THRUST_300001_SM_1000_NS6detail15normal_iteratorINSA_10device_ptrI6float4EEEEEEEE10policy1000El16project_functorxNSC_INSD_IfEEEEJPSE_EEEvT0_iT1_T2_DpNS2_10kernel_argIT3_EE
.visible .entry _ZN3cub18CUB_300001_SM_10006detail9transform16transform_kernelINS2_10policy_hubILb1EN4cuda3std3__45tupleIJN6thrust24THRUST_300001_SM_1000_NS6detail15normal_iteratorINSA_10device_ptrI6float4EEEEEEEE10policy1000El16project_functorxNSC_INSD_IfEEEEJPSE_EEEvT0_iT1_T2_DpNS2_10kernel_argIT3_EE(
	.param .u64 _ZN3cub18CUB_300001_SM_10006detail9transform16transform_kernelINS2_10policy_hubILb1EN4cuda3std3__45tupleIJN6thrust24THRUST_300001_SM_1000_NS6detail15normal_iteratorINSA_10device_ptrI6float4EEEEEEEE10policy1000El16project_functorxNSC_INSD_IfEEEEJPSE_EEEvT0_iT1_T2_DpNS2_10kernel_argIT3_EE_param_0,
	.param .u32 _ZN3cub18CUB_300001_SM_10006detail9transform16transform_kernelINS2_10policy_hubILb1EN4cuda3std3__45tupleIJN6thrust24THRUST_300001_SM_1000_NS6detail15normal_iteratorINSA_10device_ptrI6float4EEEEEEEE10policy1000El16project_functorxNSC_INSD_IfEEEEJPSE_EEEvT0_iT1_T2_DpNS2_10kernel_argIT3_EE_param_1,
	.param .align 1 .b8 _ZN3cub18CUB_300001_SM_10006detail9transform16transform_kernelINS2_10policy_hubILb1EN4cuda3std3__45tupleIJN6thrust24THRUST_300001_SM_1000_NS6detail15normal_iteratorINSA_10device_ptrI6float4EEEEEEEE10policy1000El16project_functorxNSC_INSD_IfEEEEJPSE_EEEvT0_iT1_T2_DpNS2_10kernel_argIT3_EE_param_2[1],
	.param .align 8 .b8 _ZN3cub18CUB_300001_SM_10006detail9transform16transform_kernelINS2_10policy_hubILb1EN4cuda3std3__45tupleIJN6thrust24THRUST_300001_SM_1000_NS6detail15normal_iteratorINSA_10device_ptrI6float4EEEEEEEE10policy1000El16project_functorxNSC_INSD_IfEEEEJPSE_EEEvT0_iT1_T2_DpNS2_10kernel_argIT3_EE_param_3[8],
	.param .align 8 .b8 _ZN3cub18CUB_300001_SM_10006detail9transform16transform_kernelINS2_10policy_hubILb1EN4cuda3std3__45tupleIJN6thrust24THRUST_300001_SM_1000_NS6detail15normal_iteratorINSA_10device_ptrI6float4EEEEEEEE10policy1000El16project_functorxNSC_INSD_IfEEEEJPSE_EEEvT0_iT1_T2_DpNS2_10kernel_argIT3_EE_param_4[16]
)
.maxntid 128
{
	.reg .pred 	%p<51>;
	.reg .b32 	%r<102>;
	.reg .b32 	%f<59>;
	.reg .b64 	%rd<129>;

	ld.param.u64 	%rd27, [_ZN3cub18CUB_300001_SM_10006detail9transform16transform_kernelINS2_10policy_hubILb1EN4cuda3std3__45tupleIJN6thrust24THRUST_300001_SM_1000_NS6detail15normal_iteratorINSA_10device_ptrI6float4EEEEEEEE10policy1000El16project_functorxNSC_INSD_IfEEEEJPSE_EEEvT0_iT1_T2_DpNS2_10kernel_argIT3_EE_param_0];
	ld.param.u64 	%rd28, [_ZN3cub18CUB_300001_SM_10006detail9transform16transform_kernelINS2_10policy_hubILb1EN4cuda3std3__45tupleIJN6thrust24THRUST_300001_SM_1000_NS6detail15normal_iteratorINSA_10device_ptrI6float4EEEEEEEE10policy1000El16project_functorxNSC_INSD_IfEEEEJPSE_EEEvT0_iT1_T2_DpNS2_10kernel_argIT3_EE_param_4];
	ld.param.u64 	%rd29, [_ZN3cub18CUB_300001_SM_10006detail9transform16transform_kernelINS2_10policy_hubILb1EN4cuda3std3__45tupleIJN6thrust24THRUST_300001_SM_1000_NS6detail15normal_iteratorINSA_10device_ptrI6float4EEEEEEEE10policy1000El16project_functorxNSC_INSD_IfEEEEJPSE_EEEvT0_iT1_T2_DpNS2_10kernel_argIT3_EE_param_3];
	ld.param.u32 	%r60, [_ZN3cub18CUB_300001_SM_10006detail9transform16transform_kernelINS2_10policy_hubILb1EN4cuda3std3__45tupleIJN6thrust24THRUST_300001_SM_1000_NS6detail15normal_iteratorINSA_10device_ptrI6float4EEEEEEEE10policy1000El16project_functorxNSC_INSD_IfEEEEJPSE_EEEvT0_iT1_T2_DpNS2_10kernel_argIT3_EE_param_1];
	cvta.to.global.u64 	%rd1, %rd29;
	cvta.to.global.u64 	%rd2, %rd28;
	shl.b32 	%r1, %r60, 7;
	mov.u32 	%r61, %ctaid.x;
	cvt.u64.u32 	%rd30, %r61;
	cvt.s64.s32 	%rd31, %r1;
	mul.lo.s64 	%rd3, %rd31, %rd30;
	sub.s64 	%rd32, %rd27, %rd3;
	min.s64 	%rd33, %rd32, %rd31;
	cvt.u32.u64 	%r2, %rd33;
	shl.b32 	%r3, %r2, 4;
	mov.u32 	%r4, %tid.x;
	shl.b32 	%r88, %r4, 7;
	setp.ge.s32 	%p1, %r88, %r3;
	@%p1 bra 	$L__BB4_3;
	shl.b64 	%rd34, %rd3, 4;
	add.s64 	%rd35, %rd2, %rd34;
	mul.wide.u32 	%rd36, %r4, 128;
	add.s64 	%rd126, %rd35, %rd36;
$L__BB4_2:
	.pragma "nounroll";
	// begin inline asm
	prefetch.global.L2 [%rd126];
	// end inline asm
	add.s32 	%r88, %r88, 16384;
	add.s64 	%rd126, %rd126, 16384;
	setp.lt.s32 	%p2, %r88, %r3;
	@%p2 bra 	$L__BB4_2;
$L__BB4_3:
	shl.b64 	%rd38, %rd3, 4;
	add.s64 	%rd7, %rd2, %rd38;
	shl.b64 	%rd39, %rd3, 2;
	add.s64 	%rd8, %rd1, %rd39;
	setp.eq.s32 	%p3, %r1, %r2;
	@%p3 bra 	$L__BB4_75;
	setp.lt.s32 	%p4, %r60, 1;
	@%p4 bra 	$L__BB4_88;
	and.b32  	%r8, %r60, 15;
	setp.lt.u32 	%p5, %r60, 16;
	mov.b32 	%r97, 0;
	@%p5 bra 	$L__BB4_40;
	and.b32  	%r97, %r60, 2147483632;
	mov.b32 	%r91, 0;
$L__BB4_7:
	.pragma "nounroll";
	shl.b32 	%r64, %r91, 7;
	add.s32 	%r19, %r64, %r4;
	setp.ge.s32 	%p6, %r19, %r2;
	@%p6 bra 	$L__BB4_9;
	mul.wide.u32 	%rd40, %r19, 16;
	add.s64 	%rd41, %rd7, %rd40;
	ld.global.f32 	%f1, [%rd41];
	mul.wide.u32 	%rd42, %r19, 4;
	add.s64 	%rd43, %rd8, %rd42;
	st.global.f32 	[%rd43], %f1;
$L__BB4_9:
	add.s32 	%r20, %r19, 128;
	setp.ge.s32 	%p7, %r20, %r2;
	@%p7 bra 	$L__BB4_11;
	mul.wide.u32 	%rd44, %r20, 16;
	add.s64 	%rd45, %rd7, %rd44;
	ld.global.f32 	%f2, [%rd45];
	mul.wide.u32 	%rd46, %r20, 4;
	add.s64 	%rd47, %rd8, %rd46;
	st.global.f32 	[%rd47], %f2;
$L__BB4_11:
	add.s32 	%r21, %r19, 256;
	setp.ge.s32 	%p8, %r21, %r2;
	@%p8 bra 	$L__BB4_13;
	mul.wide.u32 	%rd48, %r21, 16;
	add.s64 	%rd49, %rd7, %rd48;
	ld.global.f32 	%f3, [%rd49];
	mul.wide.u32 	%rd50, %r21, 4;
	add.s64 	%rd51, %rd8, %rd50;
	st.global.f32 	[%rd51], %f3;
$L__BB4_13:
	add.s32 	%r22, %r19, 384;
	setp.ge.s32 	%p9, %r22, %r2;
	@%p9 bra 	$L__BB4_15;
	mul.wide.u32 	%rd52, %r22, 16;
	add.s64 	%rd53, %rd7, %rd52;
	ld.global.f32 	%f4, [%rd53];
	mul.wide.u32 	%rd54, %r22, 4;
	add.s64 	%rd55, %rd8, %rd54;
	st.global.f32 	[%rd55], %f4;
$L__BB4_15:
	add.s32 	%r23, %r19, 512;
	setp.ge.s32 	%p10, %r23, %r2;
	@%p10 bra 	$L__BB4_17;
	mul.wide.u32 	%rd56, %r23, 16;
	add.s64 	%rd57, %rd7, %rd56;
	ld.global.f32 	%f5, [%rd57];
	mul.wide.u32 	%rd58, %r23, 4;
	add.s64 	%rd59, %rd8, %rd58;
	st.global.f32 	[%rd59], %f5;
$L__BB4_17:
	add.s32 	%r24, %r19, 640;
	setp.ge.s32 	%p11, %r24, %r2;
	@%p11 bra 	$L__BB4_19;
	mul.wide.u32 	%rd60, %r24, 16;
	add.s64 	%rd61, %rd7, %rd60;
	ld.global.f32 	%f6, [%rd61];
	mul.wide.u32 	%rd62, %r24, 4;
	add.s64 	%rd63, %rd8, %rd62;
	st.global.f32 	[%rd63], %f6;
$L__BB4_19:
	add.s32 	%r25, %r19, 768;
	setp.ge.s32 	%p12, %r25, %r2;
	@%p12 bra 	$L__BB4_21;
	mul.wide.u32 	%rd64, %r25, 16;
	add.s64 	%rd65, %rd7, %rd64;
	ld.global.f32 	%f7, [%rd65];
	mul.wide.u32 	%rd66, %r25, 4;
	add.s64 	%rd67, %rd8, %rd66;
	st.global.f32 	[%rd67], %f7;
$L__BB4_21:
	add.s32 	%r26, %r19, 896;
	setp.ge.s32 	%p13, %r26, %r2;
	@%p13 bra 	$L__BB4_23;
	mul.wide.u32 	%rd68, %r26, 16;
	add.s64 	%rd69, %rd7, %rd68;
	ld.global.f32 	%f8, [%rd69];
	mul.wide.u32 	%rd70, %r26, 4;
	add.s64 	%rd71, %rd8, %rd70;
	st.global.f32 	[%rd71], %f8;
$L__BB4_23:
	add.s32 	%r27, %r19, 1024;
	setp.ge.s32 	%p14, %r27, %r2;
	@%p14 bra 	$L__BB4_25;
	mul.wide.u32 	%rd72, %r27, 16;
	add.s64 	%rd73, %rd7, %rd72;
	ld.global.f32 	%f9, [%rd73];
	mul.wide.u32 	%rd74, %r27, 4;
	add.s64 	%rd75, %rd8, %rd74;
	st.global.f32 	[%rd75], %f9;
$L__BB4_25:
	add.s32 	%r65, %r19, 1152;
	setp.ge.s32 	%p15, %r65, %r2;
	mul.wide.s32 	%rd76, %r65, 16;
	add.s64 	%rd17, %rd7, %rd76;
	mul.wide.s32 	%rd77, %r65, 4;
	add.s64 	%rd18, %rd8, %rd77;
	@%p15 bra 	$L__BB4_27;
	ld.global.f32 	%f10, [%rd17];
	st.global.f32 	[%rd18], %f10;
$L__BB4_27:
	add.s32 	%r66, %r19, 1280;
	setp.ge.s32 	%p16, %r66, %r2;
	@%p16 bra 	$L__BB4_29;
	ld.global.f32 	%f11, [%rd17+2048];
	st.global.f32 	[%rd18+512], %f11;
$L__BB4_29:
	add.s32 	%r67, %r19, 1408;
	setp.ge.s32 	%p17, %r67, %r2;
	@%p17 bra 	$L__BB4_31;
	ld.global.f32 	%f12, [%rd17+4096];
	st.global.f32 	[%rd18+1024], %f12;
$L__BB4_31:
	add.s32 	%r68, %r19, 1536;
	setp.ge.s32 	%p18, %r68, %r2;
	@%p18 bra 	$L__BB4_33;
	ld.global.f32 	%f13, [%rd17+6144];
	st.global.f32 	[%rd18+1536], %f13;
$L__BB4_33:
	add.s32 	%r69, %r19, 1664;
	setp.ge.s32 	%p19, %r69, %r2;
	@%p19 bra 	$L__BB4_35;
	ld.global.f32 	%f14, [%rd17+8192];
	st.global.f32 	[%rd18+2048], %f14;
$L__BB4_35:
	add.s32 	%r70, %r19, 1792;
	setp.ge.s32 	%p20, %r70, %r2;
	@%p20 bra 	$L__BB4_37;
	ld.global.f32 	%f15, [%rd17+10240];
	st.global.f32 	[%rd18+2560], %f15;
$L__BB4_37:
	add.s32 	%r71, %r19, 1920;
	setp.ge.s32 	%p21, %r71, %r2;
	@%p21 bra 	$L__BB4_39;
	ld.global.f32 	%f16, [%rd17+12288];
	st.global.f32 	[%rd18+3072], %f16;
$L__BB4_39:
	add.s32 	%r91, %r91, 16;
	setp.eq.s32 	%p22, %r91, %r97;
	@%p22 bra 	$L__BB4_40;
	bra.uni 	$L__BB4_7;
$L__BB4_40:
	setp.eq.s32 	%p23, %r8, 0;
	@%p23 bra 	$L__BB4_88;
	and.b32  	%r43, %r60, 7;
	setp.lt.u32 	%p24, %r8, 8;
	@%p24 bra 	$L__BB4_59;
	shl.b32 	%r72, %r97, 7;
	add.s32 	%r44, %r72, %r4;
	setp.ge.s32 	%p25, %r44, %r2;
	mul.wide.s32 	%rd78, %r44, 16;
	add.s64 	%rd21, %rd7, %rd78;
	mul.wide.s32 	%rd79, %r44, 4;
	add.s64 	%rd22, %rd8, %rd79;
	@%p25 bra 	$L__BB4_44;
	ld.global.f32 	%f17, [%rd21];
	st.global.f32 	[%rd22], %f17;
$L__BB4_44:
	add.s32 	%r73, %r44, 128;
	setp.ge.s32 	%p26, %r73, %r2;
	@%p26 bra 	$L__BB4_46;
	ld.global.f32 	%f18, [%rd21+2048];
	st.global.f32 	[%rd22+512], %f18;
$L__BB4_46:
	add.s32 	%r74, %r44, 256;
	setp.ge.s32 	%p27, %r74, %r2;
	@%p27 bra 	$L__BB4_48;
	ld.global.f32 	%f19, [%rd21+4096];
	st.global.f32 	[%rd22+1024], %f19;
$L__BB4_48:
	add.s32 	%r75, %r44, 384;
	setp.ge.s32 	%p28, %r75, %r2;
	@%p28 bra 	$L__BB4_50;
	ld.global.f32 	%f20, [%rd21+6144];
	st.global.f32 	[%rd22+1536], %f20;
$L__BB4_50:
	add.s32 	%r76, %r44, 512;
	setp.ge.s32 	%p29, %r76, %r2;
	@%p29 bra 	$L__BB4_52;
	ld.global.f32 	%f21, [%rd21+8192];
	st.global.f32 	[%rd22+2048], %f21;
$L__BB4_52:
	add.s32 	%r77, %r44, 640;
	setp.ge.s32 	%p30, %r77, %r2;
	@%p30 bra 	$L__BB4_54;
	ld.global.f32 	%f22, [%rd21+10240];
	st.global.f32 	[%rd22+2560], %f22;
$L__BB4_54:
	add.s32 	%r78, %r44, 768;
	setp.ge.s32 	%p31, %r78, %r2;
	@%p31 bra 	$L__BB4_56;
	ld.global.f32 	%f23, [%rd21+12288];
	st.global.f32 	[%rd22+3072], %f23;
$L__BB4_56:
	add.s32 	%r79, %r44, 896;
	setp.ge.s32 	%p32, %r79, %r2;
	@%p32 bra 	$L__BB4_58;
	ld.global.f32 	%f24, [%rd21+14336];
	st.global.f32 	[%rd22+3584], %f24;
$L__BB4_58:
	add.s32 	%r97, %r97, 8;
$L__BB4_59:
	setp.eq.s32 	%p33, %r43, 0;
	@%p33 bra 	$L__BB4_88;
	and.b32  	%r47, %r60, 3;
	setp.lt.u32 	%p34, %r43, 4;
	@%p34 bra 	$L__BB4_70;
	shl.b32 	%r80, %r97, 7;
	add.s32 	%r48, %r80, %r4;
	setp.ge.s32 	%p35, %r48, %r2;
	@%p35 bra 	$L__BB4_63;
	mul.wide.s32 	%rd80, %r48, 16;
	add.s64 	%rd81, %rd7, %rd80;
	ld.global.f32 	%f25, [%rd81];
	mul.wide.s32 	%rd82, %r48, 4;
	add.s64 	%rd83, %rd8, %rd82;
	st.global.f32 	[%rd83], %f25;
$L__BB4_63:
	add.s32 	%r49, %r48, 128;
	setp.ge.s32 	%p36, %r49, %r2;
	@%p36 bra 	$L__BB4_65;
	mul.wide.s32 	%rd84, %r49, 16;
	add.s64 	%rd85, %rd7, %rd84;
	ld.global.f32 	%f26, [%rd85];
	mul.wide.s32 	%rd86, %r49, 4;
	add.s64 	%rd87, %rd8, %rd86;
	st.global.f32 	[%rd87], %f26;
$L__BB4_65:
	add.s32 	%r50, %r48, 256;
	setp.ge.s32 	%p37, %r50, %r2;
	@%p37 bra 	$L__BB4_67;
	mul.wide.s32 	%rd88, %r50, 16;
	add.s64 	%rd89, %rd7, %rd88;
	ld.global.f32 	%f27, [%rd89];
	mul.wide.s32 	%rd90, %r50, 4;
	add.s64 	%rd91, %rd8, %rd90;
	st.global.f32 	[%rd91], %f27;
$L__BB4_67:
	add.s32 	%r51, %r48, 384;
	setp.ge.s32 	%p38, %r51, %r2;
	@%p38 bra 	$L__BB4_69;
	mul.wide.s32 	%rd92, %r51, 16;
	add.s64 	%rd93, %rd7, %rd92;
	ld.global.f32 	%f28, [%rd93];
	mul.wide.s32 	%rd94, %r51, 4;
	add.s64 	%rd95, %rd8, %rd94;
	st.global.f32 	[%rd95], %f28;
$L__BB4_69:
	add.s32 	%r97, %r97, 4;
$L__BB4_70:
	setp.eq.s32 	%p39, %r47, 0;
	@%p39 bra 	$L__BB4_88;
	shl.b32 	%r81, %r97, 7;
	add.s32 	%r101, %r4, %r81;
	neg.s32 	%r100, %r47;
$L__BB4_72:
	.pragma "nounroll";
	mul.wide.s32 	%rd98, %r101, 4;
	add.s64 	%rd25, %rd8, %rd98;
	mul.wide.s32 	%rd99, %r101, 16;
	add.s64 	%rd26, %rd7, %rd99;
	setp.ge.s32 	%p40, %r101, %r2;
	@%p40 bra 	$L__BB4_74;
	ld.global.f32 	%f29, [%rd26];
	st.global.f32 	[%rd25], %f29;
$L__BB4_74:
	add.s32 	%r101, %r101, 128;
	add.s32 	%r100, %r100, 1;
	setp.ne.s32 	%p41, %r100, 0;
	@%p41 bra 	$L__BB4_72;
	bra.uni 	$L__BB4_88;
$L__BB4_75:
	setp.lt.s32 	%p42, %r60, 1;
	@%p42 bra 	$L__BB4_88;
	and.b32  	%r10, %r60, 15;
	setp.lt.u32 	%p43, %r60, 16;
	mov.b32 	%r93, 0;
	@%p43 bra 	$L__BB4_79;
	and.b32  	%r93, %r60, 2147483632;
	neg.s32 	%r90, %r93;
	add.s64 	%rd101, %rd38, %rd2;
	add.s64 	%rd9, %rd101, 6144;
	add.s32 	%r89, %r4, 1152;
	add.s64 	%rd103, %rd39, %rd1;
	add.s64 	%rd10, %rd103, 1536;
	mul.wide.u32 	%rd104, %r4, 4;
	add.s64 	%rd105, %rd103, %rd104;
	add.s64 	%rd128, %rd105, 2048;
	mul.wide.u32 	%rd106, %r4, 16;
	add.s64 	%rd107, %rd101, %rd106;
	add.s64 	%rd127, %rd107, 8192;
$L__BB4_78:
	.pragma "nounroll";
	mul.wide.s32 	%rd108, %r89, 16;
	add.s64 	%rd109, %rd9, %rd108;
	mul.wide.s32 	%rd110, %r89, 4;
	add.s64 	%rd111, %rd10, %rd110;
	ld.global.f32 	%f30, [%rd127+-8192];
	st.global.f32 	[%rd128+-2048], %f30;
	ld.global.f32 	%f31, [%rd127+-6144];
	st.global.f32 	[%rd128+-1536], %f31;
	ld.global.f32 	%f32, [%rd127+-4096];
	st.global.f32 	[%rd128+-1024], %f32;
	ld.global.f32 	%f33, [%rd127+-2048];
	st.global.f32 	[%rd128+-512], %f33;
	ld.global.f32 	%f34, [%rd127];
	st.global.f32 	[%rd128], %f34;
	ld.global.f32 	%f35, [%rd127+2048];
	st.global.f32 	[%rd128+512], %f35;
	ld.global.f32 	%f36, [%rd127+4096];
	st.global.f32 	[%rd128+1024], %f36;
	ld.global.f32 	%f37, [%rd127+6144];
	st.global.f32 	[%rd128+1536], %f37;
	ld.global.f32 	%f38, [%rd127+8192];
	st.global.f32 	[%rd128+2048], %f38;
	ld.global.f32 	%f39, [%rd109+-6144];
	st.global.f32 	[%rd111+-1536], %f39;
	ld.global.f32 	%f40, [%rd109+-4096];
	st.global.f32 	[%rd111+-1024], %f40;
	ld.global.f32 	%f41, [%rd109+-2048];
	st.global.f32 	[%rd111+-512], %f41;
	ld.global.f32 	%f42, [%rd109];
	st.global.f32 	[%rd111], %f42;
	ld.global.f32 	%f43, [%rd109+2048];
	st.global.f32 	[%rd111+512], %f43;
	ld.global.f32 	%f44, [%rd109+4096];
	st.global.f32 	[%rd111+1024], %f44;
	ld.global.f32 	%f45, [%rd109+6144];
	st.global.f32 	[%rd111+1536], %f45;
	add.s32 	%r90, %r90, 16;
	add.s32 	%r89, %r89, 2048;
	add.s64 	%rd128, %rd128, 8192;
	add.s64 	%rd127, %rd127, 32768;
	setp.eq.s32 	%p44, %r90, 0;
	@%p44 bra 	$L__BB4_79;
	bra.uni 	$L__BB4_78;
$L__BB4_79:
	setp.eq.s32 	%p45, %r10, 0;
	@%p45 bra 	$L__BB4_88;
	and.b32  	%r30, %r60, 7;
	setp.lt.u32 	%p46, %r10, 8;
	@%p46 bra 	$L__BB4_82;
	shl.b32 	%r83, %r93, 7;
	add.s32 	%r84, %r83, %r4;
	mul.wide.s32 	%rd112, %r84, 16;
	add.s64 	%rd113, %rd7, %rd112;
	ld.global.f32 	%f46, [%rd113];
	mul.wide.s32 	%rd114, %r84, 4;
	add.s64 	%rd115, %rd8, %rd114;
	st.global.f32 	[%rd115], %f46;
	ld.global.f32 	%f47, [%rd113+2048];
	st.global.f32 	[%rd115+512], %f47;
	ld.global.f32 	%f48, [%rd113+4096];
	st.global.f32 	[%rd115+1024], %f48;
	ld.global.f32 	%f49, [%rd113+6144];
	st.global.f32 	[%rd115+1536], %f49;
	ld.global.f32 	%f50, [%rd113+8192];
	st.global.f32 	[%rd115+2048], %f50;
	ld.global.f32 	%f51, [%rd113+10240];
	st.global.f32 	[%rd115+2560], %f51;
	ld.global.f32 	%f52, [%rd113+12288];
	st.global.f32 	[%rd115+3072], %f52;
	ld.global.f32 	%f53, [%rd113+14336];
	st.global.f32 	[%rd115+3584], %f53;
	add.s32 	%r93, %r93, 8;
$L__BB4_82:
	setp.eq.s32 	%p47, %r30, 0;
	@%p47 bra 	$L__BB4_88;
	and.b32  	%r33, %r60, 3;
	setp.lt.u32 	%p48, %r30, 4;
	@%p48 bra 	$L__BB4_85;
	shl.b32 	%r85, %r93, 7;
	add.s32 	%r86, %r85, %r4;
	mul.wide.s32 	%rd116, %r86, 16;
	add.s64 	%rd117, %rd7, %rd116;
	ld.global.f32 	%f54, [%rd117];
	mul.wide.s32 	%rd118, %r86, 4;
	add.s64 	%rd119, %rd8, %rd118;
	st.global.f32 	[%rd119], %f54;
	ld.global.f32 	%f55, [%rd117+2048];
	st.global.f32 	[%rd119+512], %f55;
	ld.global.f32 	%f56, [%rd117+4096];
	st.global.f32 	[%rd119+1024], %f56;
	ld.global.f32 	%f57, [%rd117+6144];
	st.global.f32 	[%rd119+1536], %f57;
	add.s32 	%r93, %r93, 4;
$L__BB4_85:
	setp.eq.s32 	%p49, %r33, 0;
	@%p49 bra 	$L__BB4_88;
	add.s64 	%rd19, %rd1, %rd39;
	shl.b32 	%r87, %r93, 7;
	add.s32 	%r96, %r4, %r87;
	shl.b64 	%rd121, %rd3, 4;
	add.s64 	%rd20, %rd2, %rd121;
	neg.s32 	%r95, %r33;
$L__BB4_87:
	.pragma "nounroll";
	mul.wide.s32 	%rd122, %r96, 4;
	add.s64 	%rd123, %rd19, %rd122;
	mul.wide.s32 	%rd124, %r96, 16;
	add.s64 	%rd125, %rd20, %rd124;
	ld.global.f32 	%f58, [%rd125];
	st.global.f32 	[%rd123], %f58;
	add.s32 	%r96, %r96, 128;
	add.s32 	%r95, %r95, 1;
	setp.eq.s32 	%p50, %r95, 0;
	@%p50 bra 	$L__BB4_88;
	bra.uni 	$L__BB4_87;
$L__BB4_88:
	ret;

}
	// .globl	_ZN3cub18CUB_300001_SM_10006detail9transform16transform_kernelINS2_10policy_hubILb1EN4cuda3std3__45tupleIJN6thrust24THRUST_300001_SM_1000_NS6detail15normal_iteratorINSA_10device_ptrI6float4EEEEEEEE10policy1000Ei16project_functoryNSC_INSD_IfEEEEJPSE_EEEvT0_iT1_T2_DpNS2_10kernel_argIT3_EE
.visible .entry _ZN3cub18CUB_300001_SM_10006detail9transform16transform_kernelINS2_10policy_hubILb1EN4cuda3std3__45tupleIJN6thrust24THRUST_300001_SM_1000_NS6detail15normal_iteratorINSA_10device_ptrI6float4EEEEEEEE10policy1000Ei16project_functoryNSC_INSD_IfEEEEJPSE_EEEvT0_iT1_T2_DpNS2_10kernel_argIT3_EE(
	.param .u32 _ZN3cub18CUB_300001_SM_10006detail9transform16transform_kernelINS2_10policy_hubILb1EN4cuda3std3__45tupleIJN6thrust24THRUST_300001_SM_1000_NS6detail15normal_iteratorINSA_10device_ptrI6float4EEEEEEEE10policy1000Ei16project_functoryNSC_INSD_IfEEEEJPSE_EEEvT0_iT1_T2_DpNS2_10kernel_argIT3_EE_param_0,
	.param .u32 _ZN3cub18CUB_300001_SM_10006detail9transform16transform_kernelINS2_10policy_hubILb1EN4cuda3std3__45tupleIJN6thrust24THRUST_300001_SM_1000_NS6detail15normal_iteratorINSA_10device_ptrI6float4EEEEEEEE10policy1000Ei16project_functoryNSC_INSD_IfEEEEJPSE_EEEvT0_iT1_T2_DpNS2_10kernel_argIT3_EE_param_1,
	.param .align 1 .b8 _ZN3cub18CUB_300001_SM_10006detail9transform16transform_kernelINS2_10policy_hubILb1EN4cuda3std3__45tupleIJN6thrust24THRUST_300001_SM_1000_NS6detail15normal_iteratorINSA_10device_ptrI6float4EEEEEEEE10policy1000Ei16project_functoryNSC_INSD_IfEEEEJPSE_EEEvT0_iT1_T2_DpNS2_10kernel_argIT3_EE_param_2[1],
	.param .align 8 .b8 _ZN3cub18CUB_300001_SM_10006detail9transform16transform_kernelINS2_10policy_hubILb1EN4cuda3std3__45tupleIJN6thrust24THRUST_300001_SM_1000_NS6detail15normal_iteratorINSA_10device_ptrI6float4EEEEEEEE10policy1000Ei16project_functoryNSC_INSD_IfEEEEJPSE_EEEvT0_iT1_T2_DpNS2_10kernel_argIT3_EE_param_3[8],
	.param .align 8 .b8 _ZN3cub18CUB_300001_SM_10006detail9transform16transform_kernelINS2_10policy_hubILb1EN4cuda3std3__45tupleIJN6thrust24THRUST_300001_SM_1000_NS6detail15normal_iteratorINSA_10device_ptrI6float4EEEEEEEE10policy1000Ei16project_functoryNSC_INSD_IfEEEEJPSE_EEEvT0_iT1_T2_DpNS2_10kernel_argIT3_EE_param_4[16]
)
.maxntid 128
{
	.reg .pred 	%p<51>;
	.reg .b32 	%r<105>;
	.reg .b32 	%f<59>;
	.reg .b64 	%rd<123>;

	ld.param.u32 	%r63, [_ZN3cub18CUB_300001_SM_10006detail9transform16transform_kernelINS2_10policy_hubILb1EN4cuda3std3__45tupleIJN6thrust24THRUST_300001_SM_1000_NS6detail15normal_iteratorINSA_10device_ptrI6float4EEEEEEEE10policy1000Ei16project_functoryNSC_INSD_IfEEEEJPSE_EEEvT0_iT1_T2_DpNS2_10kernel_argIT3_EE_param_0];
	ld.param.u64 	%rd26, [_ZN3cub18CUB_300001_SM_10006detail9transform16transform_kernelINS2_10policy_hubILb1EN4cuda3std3__45tupleIJN6thrust24THRUST_300001_SM_1000_NS6detail15normal_iteratorINSA_10device_ptrI6float4EEEEEEEE10policy1000Ei16project_functoryNSC_INSD_IfEEEEJPSE_EEEvT0_iT1_T2_DpNS2_10kernel_argIT3_EE_param_4];
	ld.param.u64 	%rd27, [_ZN3cub18CUB_300001_SM_10006detail9transform16transform_kernelINS2_10policy_hubILb1EN4cuda3std3__45tupleIJN6thrust24THRUST_300001_SM_1000_NS6detail15normal_iteratorINSA_10device_ptrI6float4EEEEEEEE10policy1000Ei16project_functoryNSC_INSD_IfEEEEJPSE_EEEvT0_iT1_T2_DpNS2_10kernel_argIT3_EE_param_3];
	ld.param.u32 	%r62, [_ZN3cub18CUB_300001_SM_10006detail9transform16transform_kernelINS2_10policy_hubILb1EN4cuda3std3__45tupleIJN6thrust24THRUST_300001_SM_1000_NS6detail15normal_iteratorINSA_10device_ptrI6float4EEEEEEEE10policy1000Ei16project_functoryNSC_INSD_IfEEEEJPSE_EEEvT0_iT1_T2_DpNS2_10kernel_argIT3_EE_param_1];
	cvta.to.global.u64 	%rd1, %rd27;
	cvta.to.global.u64 	%rd2, %rd26;
	shl.b32 	%r1, %r62, 7;
	mov.u32 	%r64, %ctaid.x;
	mul.lo.s32 	%r2, %r1, %r64;
	sub.s32 	%r3, %r63, %r2;
	min.s32 	%r4, %r1, %r3;
	shl.b32 	%r5, %r4, 4;
	mov.u32 	%r6, %tid.x;
	shl.b32 	%r91, %r6, 7;
	setp.ge.s32 	%p1, %r91, %r5;
	@%p1 bra 	$L__BB5_3;
	mul.wide.u32 	%rd28, %r6, 128;
	add.s64 	%rd29, %rd2, %rd28;
	mul.wide.s32 	%rd30, %r2, 16;
	add.s64 	%rd120, %rd29, %rd30;
$L__BB5_2:
	.pragma "nounroll";
	// begin inline asm
	prefetch.global.L2 [%rd120];
	// end inline asm
	add.s32 	%r91, %r91, 16384;
	add.s64 	%rd120, %rd120, 16384;
	setp.lt.s32 	%p2, %r91, %r5;
	@%p2 bra 	$L__BB5_2;
$L__BB5_3:
	mul.wide.s32 	%rd32, %r2, 16;
	add.s64 	%rd6, %rd2, %rd32;
	mul.wide.s32 	%rd33, %r2, 4;
	add.s64 	%rd7, %rd1, %rd33;
	setp.gt.s32 	%p3, %r1, %r3;
	@%p3 bra 	$L__BB5_17;
	setp.lt.s32 	%p4, %r62, 1;
	@%p4 bra 	$L__BB5_88;
	and.b32  	%r10, %r62, 15;
	setp.lt.u32 	%p5, %r62, 16;
	mov.b32 	%r100, 0;
	@%p5 bra 	$L__BB5_8;
	and.b32  	%r100, %r62, 2147483632;
	neg.s32 	%r93, %r100;
	add.s64 	%rd35, %rd32, %rd2;
	add.s64 	%rd8, %rd35, 6144;
	add.s32 	%r92, %r6, 1152;
	add.s64 	%rd37, %rd33, %rd1;
	add.s64 	%rd9, %rd37, 1536;
	mul.wide.u32 	%rd38, %r6, 4;
	add.s64 	%rd39, %rd37, %rd38;
	add.s64 	%rd122, %rd39, 2048;
	mul.wide.u32 	%rd40, %r6, 16;
	add.s64 	%rd41, %rd35, %rd40;
	add.s64 	%rd121, %rd41, 8192;
$L__BB5_7:
	.pragma "nounroll";
	mul.wide.s32 	%rd42, %r92, 16;
	add.s64 	%rd43, %rd8, %rd42;
	mul.wide.s32 	%rd44, %r92, 4;
	add.s64 	%rd45, %rd9, %rd44;
	ld.global.f32 	%f1, [%rd121+-8192];
	st.global.f32 	[%rd122+-2048], %f1;
	ld.global.f32 	%f2, [%rd121+-6144];
	st.global.f32 	[%rd122+-1536], %f2;
	ld.global.f32 	%f3, [%rd121+-4096];
	st.global.f32 	[%rd122+-1024], %f3;
	ld.global.f32 	%f4, [%rd121+-2048];
	st.global.f32 	[%rd122+-512], %f4;
	ld.global.f32 	%f5, [%rd121];
	st.global.f32 	[%rd122], %f5;
	ld.global.f32 	%f6, [%rd121+2048];
	st.global.f32 	[%rd122+512], %f6;
	ld.global.f32 	%f7, [%rd121+4096];
	st.global.f32 	[%rd122+1024], %f7;
	ld.global.f32 	%f8, [%rd121+6144];
	st.global.f32 	[%rd122+1536], %f8;
	ld.global.f32 	%f9, [%rd121+8192];
	st.global.f32 	[%rd122+2048], %f9;
	ld.global.f32 	%f10, [%rd43+-6144];
	st.global.f32 	[%rd45+-1536], %f10;
	ld.global.f32 	%f11, [%rd43+-4096];
	st.global.f32 	[%rd45+-1024], %f11;
	ld.global.f32 	%f12, [%rd43+-2048];
	st.global.f32 	[%rd45+-512], %f12;
	ld.global.f32 	%f13, [%rd43];
	st.global.f32 	[%rd45], %f13;
	ld.global.f32 	%f14, [%rd43+2048];
	st.global.f32 	[%rd45+512], %f14;
	ld.global.f32 	%f15, [%rd43+4096];
	st.global.f32 	[%rd45+1024], %f15;
	ld.global.f32 	%f16, [%rd43+6144];
	st.global.f32 	[%rd45+1536], %f16;
	add.s32 	%r93, %r93, 16;
	add.s32 	%r92, %r92, 2048;
	add.s64 	%rd122, %rd122, 8192;
	add.s64 	%rd121, %rd121, 32768;
	setp.eq.s32 	%p6, %r93, 0;
	@%p6 bra 	$L__BB5_8;
	bra.uni 	$L__BB5_7;
$L__BB5_8:
	setp.eq.s32 	%p7, %r10, 0;
	@%p7 bra 	$L__BB5_88;
	and.b32  	%r50, %r62, 7;
	setp.lt.u32 	%p8, %r10, 8;
	@%p8 bra 	$L__BB5_11;
	shl.b32 	%r66, %r100, 7;
	add.s32 	%r67, %r66, %r6;
	mul.wide.s32 	%rd46, %r67, 16;
	add.s64 	%rd47, %rd6, %rd46;
	ld.global.f32 	%f17, [%rd47];
	mul.wide.s32 	%rd48, %r67, 4;
	add.s64 	%rd49, %rd7, %rd48;
	st.global.f32 	[%rd49], %f17;
	ld.global.f32 	%f18, [%rd47+2048];
	st.global.f32 	[%rd49+512], %f18;
	ld.global.f32 	%f19, [%rd47+4096];
	st.global.f32 	[%rd49+1024], %f19;
	ld.global.f32 	%f20, [%rd47+6144];
	st.global.f32 	[%rd49+1536], %f20;
	ld.global.f32 	%f21, [%rd47+8192];
	st.global.f32 	[%rd49+2048], %f21;
	ld.global.f32 	%f22, [%rd47+10240];
	st.global.f32 	[%rd49+2560], %f22;
	ld.global.f32 	%f23, [%rd47+12288];
	st.global.f32 	[%rd49+3072], %f23;
	ld.global.f32 	%f24, [%rd47+14336];
	st.global.f32 	[%rd49+3584], %f24;
	add.s32 	%r100, %r100, 8;
$L__BB5_11:
	setp.eq.s32 	%p9, %r50, 0;
	@%p9 bra 	$L__BB5_88;
	and.b32  	%r53, %r62, 3;
	setp.lt.u32 	%p10, %r50, 4;
	@%p10 bra 	$L__BB5_14;
	shl.b32 	%r68, %r100, 7;
	add.s32 	%r69, %r68, %r6;
	mul.wide.s32 	%rd50, %r69, 16;
	add.s64 	%rd51, %rd6, %rd50;
	ld.global.f32 	%f25, [%rd51];
	mul.wide.s32 	%rd52, %r69, 4;
	add.s64 	%rd53, %rd7, %rd52;
	st.global.f32 	[%rd53], %f25;
	ld.global.f32 	%f26, [%rd51+2048];
	st.global.f32 	[%rd53+512], %f26;
	ld.global.f32 	%f27, [%rd51+4096];
	st.global.f32 	[%rd53+1024], %f27;
	ld.global.f32 	%f28, [%rd51+6144];
	st.global.f32 	[%rd53+1536], %f28;
	add.s32 	%r100, %r100, 4;
$L__BB5_14:
	setp.eq.s32 	%p11, %r53, 0;
	@%p11 bra 	$L__BB5_88;
	add.s64 	%rd24, %rd1, %rd33;
	shl.b32 	%r70, %r100, 7;
	add.s32 	%r104, %r6, %r70;
	mul.wide.s32 	%rd55, %r2, 16;
	add.s64 	%rd25, %rd2, %rd55;
	neg.s32 	%r103, %r53;
$L__BB5_16:
	.pragma "nounroll";
	mul.wide.s32 	%rd56, %r104, 4;
	add.s64 	%rd57, %rd24, %rd56;
	mul.wide.s32 	%rd58, %r104, 16;
	add.s64 	%rd59, %rd25, %rd58;
	ld.global.f32 	%f29, [%rd59];
	st.global.f32 	[%rd57], %f29;
	add.s32 	%r104, %r104, 128;
	add.s32 	%r103, %r103, 1;
	setp.ne.s32 	%p12, %r103, 0;
	@%p12 bra 	$L__BB5_16;
	bra.uni 	$L__BB5_88;
$L__BB5_17:
	setp.lt.s32 	%p13, %r62, 1;
	@%p13 bra 	$L__BB5_88;
	and.b32  	%r14, %r62, 15;
	setp.lt.u32 	%p14, %r62, 16;
	mov.b32 	%r95, 0;
	@%p14 bra 	$L__BB5_53;
	and.b32  	%r95, %r62, 2147483632;
	mov.b32 	%r94, 0;
$L__BB5_20:
	.pragma "nounroll";
	shl.b32 	%r73, %r94, 7;
	add.s32 	%r21, %r73, %r6;
	setp.ge.s32 	%p15, %r21, %r4;
	@%p15 bra 	$L__BB5_22;
	mul.wide.u32 	%rd60, %r21, 16;
	add.s64 	%rd61, %rd6, %rd60;
	ld.global.f32 	%f30, [%rd61];
	mul.wide.u32 	%rd62, %r21, 4;
	add.s64 	%rd63, %rd7, %rd62;
	st.global.f32 	[%rd63], %f30;
$L__BB5_22:
	add.s32 	%r22, %r21, 128;
	setp.ge.s32 	%p16, %r22, %r4;
	@%p16 bra 	$L__BB5_24;
	mul.wide.u32 	%rd64, %r22, 16;
	add.s64 	%rd65, %rd6, %rd64;
	ld.global.f32 	%f31, [%rd65];
	mul.wide.u32 	%rd66, %r22, 4;
	add.s64 	%rd67, %rd7, %rd66;
	st.global.f32 	[%rd67], %f31;
$L__BB5_24:
	add.s32 	%r23, %r21, 256;
	setp.ge.s32 	%p17, %r23, %r4;
	@%p17 bra 	$L__BB5_26;
	mul.wide.u32 	%rd68, %r23, 16;
	add.s64 	%rd69, %rd6, %rd68;
	ld.global.f32 	%f32, [%rd69];
	mul.wide.u32 	%rd70, %r23, 4;
	add.s64 	%rd71, %rd7, %rd70;
	st.global.f32 	[%rd71], %f32;
$L__BB5_26:
	add.s32 	%r24, %r21, 384;
	setp.ge.s32 	%p18, %r24, %r4;
	@%p18 bra 	$L__BB5_28;
	mul.wide.u32 	%rd72, %r24, 16;
	add.s64 	%rd73, %rd6, %rd72;
	ld.global.f32 	%f33, [%rd73];
	mul.wide.u32 	%rd74, %r24, 4;
	add.s64 	%rd75, %rd7, %rd74;
	st.global.f32 	[%rd75], %f33;
$L__BB5_28:
	add.s32 	%r25, %r21, 512;
	setp.ge.s32 	%p19, %r25, %r4;
	@%p19 bra 	$L__BB5_30;
	mul.wide.u32 	%rd76, %r25, 16;
	add.s64 	%rd77, %rd6, %rd76;
	ld.global.f32 	%f34, [%rd77];
	mul.wide.u32 	%rd78, %r25, 4;
	add.s64 	%rd79, %rd7, %rd78;
	st.global.f32 	[%rd79], %f34;
$L__BB5_30:
	add.s32 	%r26, %r21, 640;
	setp.ge.s32 	%p20, %r26, %r4;
	@%p20 bra 	$L__BB5_32;
	mul.wide.u32 	%rd80, %r26, 16;
	add.s64 	%rd81, %rd6, %rd80;
	ld.global.f32 	%f35, [%rd81];
	mul.wide.u32 	%rd82, %r26, 4;
	add.s64 	%rd83, %rd7, %rd82;
	st.global.f32 	[%rd83], %f35;
$L__BB5_32:
	add.s32 	%r27, %r21, 768;
	setp.ge.s32 	%p21, %r27, %r4;
	@%p21 bra 	$L__BB5_34;
	mul.wide.u32 	%rd84, %r27, 16;
	add.s64 	%rd85, %rd6, %rd84;
	ld.global.f32 	%f36, [%rd85];
	mul.wide.u32 	%rd86, %r27, 4;
	add.s64 	%rd87, %rd7, %rd86;
	st.global.f32 	[%rd87], %f36;
$L__BB5_34:
	add.s32 	%r28, %r21, 896;
	setp.ge.s32 	%p22, %r28, %r4;
	@%p22 bra 	$L__BB5_36;
	mul.wide.u32 	%rd88, %r28, 16;
	add.s64 	%rd89, %rd6, %rd88;
	ld.global.f32 	%f37, [%rd89];
	mul.wide.u32 	%rd90, %r28, 4;
	add.s64 	%rd91, %rd7, %rd90;
	st.global.f32 	[%rd91], %f37;
$L__BB5_36:
	add.s32 	%r29, %r21, 1024;
	setp.ge.s32 	%p23, %r29, %r4;
	@%p23 bra 	$L__BB5_38;
	mul.wide.u32 	%rd92, %r29, 16;
	add.s64 	%rd93, %rd6, %rd92;
	ld.global.f32 	%f38, [%rd93];
	mul.wide.u32 	%rd94, %r29, 4;
	add.s64 	%rd95, %rd7, %rd94;
	st.global.f32 	[%rd95], %f38;
$L__BB5_38:
	add.s32 	%r74, %r21, 1152;
	setp.ge.s32 	%p24, %r74, %r4;
	mul.wide.s32 	%rd96, %r74, 16;
	add.s64 	%rd16, %rd6, %rd96;
	mul.wide.s32 	%rd97, %r74, 4;
	add.s64 	%rd17, %rd7, %rd97;
	@%p24 bra 	$L__BB5_40;
	ld.global.f32 	%f39, [%rd16];
	st.global.f32 	[%rd17], %f39;
$L__BB5_40:
	add.s32 	%r75, %r21, 1280;
	setp.ge.s32 	%p25, %r75, %r4;
	@%p25 bra 	$L__BB5_42;
	ld.global.f32 	%f40, [%rd16+2048];
	st.global.f32 	[%rd17+512], %f40;
$L__BB5_42:
	add.s32 	%r76, %r21, 1408;
	setp.ge.s32 	%p26, %r76, %r4;
	@%p26 bra 	$L__BB5_44;
	ld.global.f32 	%f41, [%rd16+4096];
	st.global.f32 	[%rd17+1024], %f41;
$L__BB5_44:
	add.s32 	%r77, %r21, 1536;
	setp.ge.s32 	%p27, %r77, %r4;
	@%p27 bra 	$L__BB5_46;
	ld.global.f32 	%f42, [%rd16+6144];
	st.global.f32 	[%rd17+1536], %f42;
$L__BB5_46:
	add.s32 	%r78, %r21, 1664;
	setp.ge.s32 	%p28, %r78, %r4;
	@%p28 bra 	$L__BB5_48;
	ld.global.f32 	%f43, [%rd16+8192];
	st.global.f32 	[%rd17+2048], %f43;
$L__BB5_48:
	add.s32 	%r79, %r21, 1792;
	setp.ge.s32 	%p29, %r79, %r4;
	@%p29 bra 	$L__BB5_50;
	ld.global.f32 	%f44, [%rd16+10240];
	st.global.f32 	[%rd17+2560], %f44;
$L__BB5_50:
	add.s32 	%r80, %r21, 1920;
	setp.ge.s32 	%p30, %r80, %r4;
	@%p30 bra 	$L__BB5_52;
	ld.global.f32 	%f45, [%rd16+12288];
	st.global.f32 	[%rd17+3072], %f45;
$L__BB5_52:
	add.s32 	%r94, %r94, 16;
	setp.ne.s32 	%p31, %r94, %r95;
	@%p31 bra 	$L__BB5_20;
$L__BB5_53:
	setp.eq.s32 	%p32, %r14, 0;
	@%p32 bra 	$L__BB5_88;
	and.b32  	%r32, %r62, 7;
	setp.lt.u32 	%p33, %r14, 8;
	@%p33 bra 	$L__BB5_72;
	shl.b32 	%r81, %r95, 7;
	add.s32 	%r33, %r81, %r6;
	setp.ge.s32 	%p34, %r33, %r4;
	mul.wide.s32 	%rd98, %r33, 16;
	add.s64 	%rd18, %rd6, %rd98;
	mul.wide.s32 	%rd99, %r33, 4;
	add.s64 	%rd19, %rd7, %rd99;
	@%p34 bra 	$L__BB5_57;
	ld.global.f32 	%f46, [%rd18];
	st.global.f32 	[%rd19], %f46;
$L__BB5_57:
	add.s32 	%r82, %r33, 128;
	setp.ge.s32 	%p35, %r82, %r4;
	@%p35 bra 	$L__BB5_59;
	ld.global.f32 	%f47, [%rd18+2048];
	st.global.f32 	[%rd19+512], %f47;
$L__BB5_59:
	add.s32 	%r83, %r33, 256;
	setp.ge.s32 	%p36, %r83, %r4;
	@%p36 bra 	$L__BB5_61;
	ld.global.f32 	%f48, [%rd18+4096];
	st.global.f32 	[%rd19+1024], %f48;
$L__BB5_61:
	add.s32 	%r84, %r33, 384;
	setp.ge.s32 	%p37, %r84, %r4;
	@%p37 bra 	$L__BB5_63;
	ld.global.f32 	%f49, [%rd18+6144];
	st.global.f32 	[%rd19+1536], %f49;
$L__BB5_63:
	add.s32 	%r85, %r33, 512;
	setp.ge.s32 	%p38, %r85, %r4;
	@%p38 bra 	$L__BB5_65;
	ld.global.f32 	%f50, [%rd18+8192];
	st.global.f32 	[%rd19+2048], %f50;
$L__BB5_65:
	add.s32 	%r86, %r33, 640;
	setp.ge.s32 	%p39, %r86, %r4;
	@%p39 bra 	$L__BB5_67;
	ld.global.f32 	%f51, [%rd18+10240];
	st.global.f32 	[%rd19+2560], %f51;
$L__BB5_67:
	add.s32 	%r87, %r33, 768;
	setp.ge.s32 	%p40, %r87, %r4;
	@%p40 bra 	$L__BB5_69;
	ld.global.f32 	%f52, [%rd18+12288];
	st.global.f32 	[%rd19+3072], %f52;
$L__BB5_69:
	add.s32 	%r88, %r33, 896;
	setp.ge.s32 	%p41, %r88, %r4;
	@%p41 bra 	$L__BB5_71;
	ld.global.f32 	%f53, [%rd18+14336];
	st.global.f32 	[%rd19+3584], %f53;
$L__BB5_71:
	add.s32 	%r95, %r95, 8;
$L__BB5_72:
	setp.eq.s32 	%p42, %r32, 0;
	@%p42 bra 	$L__BB5_88;
	and.b32  	%r36, %r62, 3;
	setp.lt.u32 	%p43, %r32, 4;
	@%p43 bra 	$L__BB5_83;
	shl.b32 	%r89, %r95, 7;
	add.s32 	%r37, %r89, %r6;
	setp.ge.s32 	%p44, %r37, %r4;
	@%p44 bra 	$L__BB5_76;
	mul.wide.s32 	%rd100, %r37, 16;
	add.s64 	%rd101, %rd6, %rd100;
	ld.global.f32 	%f54, [%rd101];
	mul.wide.s32 	%rd102, %r37, 4;
	add.s64 	%rd103, %rd7, %rd102;
	st.global.f32 	[%rd103], %f54;
$L__BB5_76:
	add.s32 	%r38, %r37, 128;
	setp.ge.s32 	%p45, %r38, %r4;
	@%p45 bra 	$L__BB5_78;
	mul.wide.s32 	%rd104, %r38, 16;
	add.s64 	%rd105, %rd6, %rd104;
	ld.global.f32 	%f55, [%rd105];
	mul.wide.s32 	%rd106, %r38, 4;
	add.s64 	%rd107, %rd7, %rd106;
	st.global.f32 	[%rd107], %f55;
$L__BB5_78:
	add.s32 	%r39, %r37, 256;
	setp.ge.s32 	%p46, %r39, %r4;
	@%p46 bra 	$L__BB5_80;
	mul.wide.s32 	%rd108, %r39, 16;
	add.s64 	%rd109, %rd6, %rd108;
	ld.global.f32 	%f56, [%rd109];
	mul.wide.s32 	%rd110, %r39, 4;
	add.s64 	%rd111, %rd7, %rd110;
	st.global.f32 	[%rd111], %f56;
$L__BB5_80:
	add.s32 	%r40, %r37, 384;
	setp.ge.s32 	%p47, %r40, %r4;
	@%p47 bra 	$L__BB5_82;
	mul.wide.s32 	%rd112, %r40, 16;
	add.s64 	%rd113, %rd6, %rd112;
	ld.global.f32 	%f57, [%rd113];
	mul.wide.s32 	%rd114, %r40, 4;
	add.s64 	%rd115, %rd7, %rd114;
	st.global.f32 	[%rd115], %f57;
$L__BB5_82:
	add.s32 	%r95, %r95, 4;
$L__BB5_83:
	setp.eq.s32 	%p48, %r36, 0;
	@%p48 bra 	$L__BB5_88;
	shl.b32 	%r90, %r95, 7;
	add.s32 	%r99, %r6, %r90;
	neg.s32 	%r98, %r36;
$L__BB5_85:
	.pragma "nounroll";
	mul.wide.s32 	%rd118, %r99, 4;
	add.s64 	%rd22, %rd7, %rd118;
	mul.wide.s32 	%rd119, %r99, 16;
	add.s64 	%rd23, %rd6, %rd119;
	setp.ge.s32 	%p49, %r99, %r4;
	@%p49 bra 	$L__BB5_87;
	ld.global.f32 	%f58, [%rd23];
	st.global.f32 	[%rd22], %f58;
$L__BB5_87:
	add.s32 	%r99, %r99, 128;
	add.s32 	%r98, %r98, 1;
	setp.eq.s32 	%p50, %r98, 0;
	@%p50 bra 	$L__BB5_88;
	bra.uni 	$L__BB5_85;
$L__BB5_88:
	ret;

}
	// .globl	_ZN3cub18CUB_300001_SM_10006detail9transform16transform_kernelINS2_10policy_hubILb1EN4cuda3std3__45tupleIJN6thrust24THRUST_300001_SM_1000_NS6detail15normal_iteratorINSA_10device_ptrI6float4EEEEEEEE10policy1000El16project_functoryNSC_INSD_IfEEEEJPSE_EEEvT0_iT1_T2_DpNS2_10kernel_argIT3_EE
.visible .entry _ZN3cub18CUB_300001_SM_10006detail9transform16transform_kernelINS2_10policy_hubILb1EN4cuda3std3__45tupleIJN6thrust24THRUST_300001_SM_1000_NS6detail15normal_iteratorINSA_10device_ptrI6float4EEEEEEEE10policy1000El16project_functoryNSC_INSD_IfEEEEJPSE_EEEvT0_iT1_T2_DpNS2_10kernel_argIT3_EE(
	.param .u64 _ZN3cub18CUB_300001_SM_10006detail9transform16transform_kernelINS2_10policy_hubILb1EN4cuda3std3__45tupleIJN6thrust24THRUST_300001_SM_1000_NS6detail15normal_iteratorINSA_10device_ptrI6float4EEEEEEEE10policy1000El16project_functoryNSC_INSD_IfEEEEJPSE_EEEvT0_iT1_T2_DpNS2_10kernel_argIT3_EE_param_0,
	.param .u32 _ZN3cub18CUB_300001_SM_10006detail9transform16transform_kernelINS2_10policy_hubILb1EN4cuda3std3__45tupleIJN6thrust24THRUST_300001_SM_1000_NS6detail15normal_iteratorINSA_10device_ptrI6float4EEEEEEEE10policy1000El16project_functoryNSC_INSD_IfEEEEJPSE_EEEvT0_iT1_T2_DpNS2_10kernel_argIT3_EE_param_1,
	.param .align 1 .b8 _ZN3cub18CUB_300001_SM_10006detail9transform16transform_kernelINS2_10policy_hubILb1EN4cuda3std3__45tupleIJN6thrust24THRUST_300001_SM_1000_NS6detail15normal_iteratorINSA_10device_ptrI6float4EEEEEEEE10policy1000El16project_functoryNSC_INSD_IfEEEEJPSE_EEEvT0_iT1_T2_DpNS2_10kernel_argIT3_EE_param_2[1],
	.param .align 8 .b8 _ZN3cub18CUB_300001_SM_10006detail9transform16transform_kernelINS2_10policy_hubILb1EN4cuda3std3__45tupleIJN6thrust24THRUST_300001_SM_1000_NS6detail15normal_iteratorINSA_10device_ptrI6float4EEEEEEEE10policy1000El16project_functoryNSC_INSD_IfEEEEJPSE_EEEvT0_iT1_T2_DpNS2_10kernel_argIT3_EE_param_3[8],
	.param .align 8 .b8 _ZN3cub18CUB_300001_SM_10006detail9transform16transform_kernelINS2_10policy_hubILb1EN4cuda3std3__45tupleIJN6thrust24THRUST_300001_SM_1000_NS6detail15normal_iteratorINSA_10device_ptrI6float4EEEEEEEE10policy1000El16project_functoryNSC_INSD_IfEEEEJPSE_EEEvT0_iT1_T2_DpNS2_10kernel_argIT3_EE_param_4[16]
)
.maxntid 128
{
	.reg .pred 	%p<51>;
	.reg .b32 	%r<102>;
	.reg .b32 	%f<59>;
	.reg .b64 	%rd<129>;

	ld.param.u64 	%rd27, [_ZN3cub18CUB_300001_SM_10006detail9transform16transform_kernelINS2_10policy_hubILb1EN4cuda3std3__45tupleIJN6thrust24THRUST_300001_SM_1000_NS6detail15normal_iteratorINSA_10device_ptrI6float4EEEEEEEE10policy1000El16project_functoryNSC_INSD_IfEEEEJPSE_EEEvT0_iT1_T2_DpNS2_10kernel_argIT3_EE_param_0];
	ld.param.u64 	%rd28, [_ZN3cub18CUB_300001_SM_10006detail9transform16transform_kernelINS2_10policy_hubILb1EN4cuda3std3__45tupleIJN6thrust24THRUST_300001_SM_1000_NS6detail15normal_iteratorINSA_10device_ptrI6float4EEEEEEEE10policy1000El16project_functoryNSC_INSD_IfEEEEJPSE_EEEvT0_iT1_T2_DpNS2_10kernel_argIT3_EE_param_4];
	ld.param.u64 	%rd29, [_ZN3cub18CUB_300001_SM_10006detail9transform16transform_kernelINS2_10policy_hubILb1EN4cuda3std3__45tupleIJN6thrust24THRUST_300001_SM_1000_NS6detail15normal_iteratorINSA_10device_ptrI6float4EEEEEEEE10policy1000El16project_functoryNSC_INSD_IfEEEEJPSE_EEEvT0_iT1_T2_DpNS2_10kernel_argIT3_EE_param_3];
	ld.param.u32 	%r60, [_ZN3cub18CUB_300001_SM_10006detail9transform16transform_kernelINS2_10policy_hubILb1EN4cuda3std3__45tupleIJN6thrust24THRUST_300001_SM_1000_NS6detail15normal_iteratorINSA_10device_ptrI6float4EEEEEEEE10policy1000El16project_functoryNSC_INSD_IfEEEEJPSE_EEEvT0_iT1_T2_DpNS2_10kernel_argIT3_EE_param_1];
	cvta.to.global.u64 	%rd1, %rd29;
	cvta.to.global.u64 	%rd2, %rd28;
	shl.b32 	%r1, %r60, 7;
	mov.u32 	%r61, %ctaid.x;
	cvt.u64.u32 	%rd30, %r61;
	cvt.s64.s32 	%rd31, %r1;
	mul.lo.s64 	%rd3, %rd31, %rd30;
	sub.s64 	%rd32, %rd27, %rd3;
	min.s64 	%rd33, %rd32, %rd31;
	cvt.u32.u64 	%r2, %rd33;
	shl.b32 	%r3, %r2, 4;
	mov.u32 	%r4, %tid.x;
	shl.b32 	%r88, %r4, 7;
	setp.ge.s32 	%p1, %r88, %r3;
	@%p1 bra 	$L__BB6_3;
	shl.b64 	%rd34, %rd3, 4;
	add.s64 	%rd35, %rd2, %rd34;
	mul.wide.u32 	%rd36, %r4, 128;
	add.s64 	%rd126, %rd35, %rd36;
$L__BB6_2:
	.pragma "nounroll";
	// begin inline asm
	prefetch.global.L2 [%rd126];
	// end inline asm
	add.s32 	%r88, %r88, 16384;
	add.s64 	%rd126, %rd126, 16384;
	setp.lt.s32 	%p2, %r88, %r3;
	@%p2 bra 	$L__BB6_2;
$L__BB6_3:
	shl.b64 	%rd38, %rd3, 4;
	add.s64 	%rd7, %rd2, %rd38;
	shl.b64 	%rd39, %rd3, 2;
	add.s64 	%rd8, %rd1, %rd39;
	setp.eq.s32 	%p3, %r1, %r2;
	@%p3 bra 	$L__BB6_75;
	setp.lt.s32 	%p4, %r60, 1;
	@%p4 bra 	$L__BB6_88;
	and.b32  	%r8, %r60, 15;
	setp.lt.u32 	%p5, %r60, 16;
	mov.b32 	%r97, 0;
	@%p5 bra 	$L__BB6_40;
	and.b32  	%r97, %r60, 2147483632;
	mov.b32 	%r91, 0;
$L__BB6_7:
	.pragma "nounroll";
	shl.b32 	%r64, %r91, 7;
	add.s32 	%r19, %r64, %r4;
	setp.ge.s32 	%p6, %r19, %r2;
	@%p6 bra 	$L__BB6_9;
	mul.wide.u32 	%rd40, %r19, 16;
	add.s64 	%rd41, %rd7, %rd40;
	ld.global.f32 	%f1, [%rd41];
	mul.wide.u32 	%rd42, %r19, 4;
	add.s64 	%rd43, %rd8, %rd42;
	st.global.f32 	[%rd43], %f1;
$L__BB6_9:
	add.s32 	%r20, %r19, 128;
	setp.ge.s32 	%p7, %r20, %r2;
	@%p7 bra 	$L__BB6_11;
	mul.wide.u32 	%rd44, %r20, 16;
	add.s64 	%rd45, %rd7, %rd44;
	ld.global.f32 	%f2, [%rd45];
	mul.wide.u32 	%rd46, %r20, 4;
	add.s64 	%rd47, %rd8, %rd46;
	st.global.f32 	[%rd47], %f2;
$L__BB6_11:
	add.s32 	%r21, %r19, 256;
	setp.ge.s32 	%p8, %r21, %r2;
	@%p8 bra 	$L__BB6_13;
	mul.wide.u32 	%rd48, %r21, 16;
	add.s64 	%rd49, %rd7, %rd48;
	ld.global.f32 	%f3, [%rd49];
	mul.wide.u32 	%rd50, %r21, 4;
	add.s64 	%rd51, %rd8, %rd50;
	st.global.f32 	[%rd51], %f3;
$L__BB6_13:
	add.s32 	%r22, %r19, 384;
	setp.ge.s32 	%p9, %r22, %r2;
	@%p9 bra 	$L__BB6_15;
	mul.wide.u32 	%rd52, %r22, 16;
	add.s64 	%rd53, %rd7, %rd52;
	ld.global.f32 	%f4, [%rd53];
	mul.wide.u32 	%rd54, %r22, 4;
	add.s64 	%rd55, %rd8, %rd54;
	st.global.f32 	[%rd55], %f4;
$L__BB6_15:
	add.s32 	%r23, %r19, 512;
	setp.ge.s32 	%p10, %r23, %r2;
	@%p10 bra 	$L__BB6_17;
	mul.wide.u32 	%rd56, %r23, 16;
	add.s64 	%rd57, %rd7, %rd56;
	ld.global.f32 	%f5, [%rd57];
	mul.wide.u32 	%rd58, %r23, 4;
	add.s64 	%rd59, %rd8, %rd58;
	st.global.f32 	[%rd59], %f5;
$L__BB6_17:
	add.s32 	%r24, %r19, 640;
	setp.ge.s32 	%p11, %r24, %r2;
	@%p11 bra 	$L__BB6_19;
	mul.wide.u32 	%rd60, %r24, 16;
	add.s64 	%rd61, %rd7, %rd60;
	ld.global.f32 	%f6, [%rd61];
	mul.wide.u32 	%rd62, %r24, 4;
	add.s64 	%rd63, %rd8, %rd62;
	st.global.f32 	[%rd63], %f6;
$L__BB6_19:
	add.s32 	%r25, %r19, 768;
	setp.ge.s32 	%p12, %r25, %r2;
	@%p12 bra 	$L__BB6_21;
	mul.wide.u32 	%rd64, %r25, 16;
	add.s64 	%rd65, %rd7, %rd64;
	ld.global.f32 	%f7, [%rd65];
	mul.wide.u32 	%rd66, %r25, 4;
	add.s64 	%rd67, %rd8, %rd66;
	st.global.f32 	[%rd67], %f7;
$L__BB6_21:
	add.s32 	%r26, %r19, 896;
	setp.ge.s32 	%p13, %r26, %r2;
	@%p13 bra 	$L__BB6_23;
	mul.wide.u32 	%rd68, %r26, 16;
	add.s64 	%rd69, %rd7, %rd68;
	ld.global.f32 	%f8, [%rd69];
	mul.wide.u32 	%rd70, %r26, 4;
	add.s64 	%rd71, %rd8, %rd70;
	st.global.f32 	[%rd71], %f8;
$L__BB6_23:
	add.s32 	%r27, %r19, 1024;
	setp.ge.s32 	%p14, %r27, %r2;
	@%p14 bra 	$L__BB6_25;
	mul.wide.u32 	%rd72, %r27, 16;
	add.s64 	%rd73, %rd7, %rd72;
	ld.global.f32 	%f9, [%rd73];
	mul.wide.u32 	%rd74, %r27, 4;
	add.s64 	%rd75, %rd8, %rd74;
	st.global.f32 	[%rd75], %f9;
$L__BB6_25:
	add.s32 	%r65, %r19, 1152;
	setp.ge.s32 	%p15, %r65, %r2;
	mul.wide.s32 	%rd76, %r65, 16;
	add.s64 	%rd17, %rd7, %rd76;
	mul.wide.s32 	%rd77, %r65, 4;
	add.s64 	%rd18, %rd8, %rd77;
	@%p15 bra 	$L__BB6_27;
	ld.global.f32 	%f10, [%rd17];
	st.global.f32 	[%rd18], %f10;
$L__BB6_27:
	add.s32 	%r66, %r19, 1280;
	setp.ge.s32 	%p16, %r66, %r2;
	@%p16 bra 	$L__BB6_29;
	ld.global.f32 	%f11, [%rd17+2048];
	st.global.f32 	[%rd18+512], %f11;
$L__BB6_29:
	add.s32 	%r67, %r19, 1408;
	setp.ge.s32 	%p17, %r67, %r2;
	@%p17 bra 	$L__BB6_31;
	ld.global.f32 	%f12, [%rd17+4096];
	st.global.f32 	[%rd18+1024], %f12;
$L__BB6_31:
	add.s32 	%r68, %r19, 1536;
	setp.ge.s32 	%p18, %r68, %r2;
	@%p18 bra 	$L__BB6_33;
	ld.global.f32 	%f13, [%rd17+6144];
	st.global.f32 	[%rd18+1536], %f13;
$L__BB6_33:
	add.s32 	%r69, %r19, 1664;
	setp.ge.s32 	%p19, %r69, %r2;
	@%p19 bra 	$L__BB6_35;
	ld.global.f32 	%f14, [%rd17+8192];
	st.global.f32 	[%rd18+2048], %f14;
$L__BB6_35:
	add.s32 	%r70, %r19, 1792;
	setp.ge.s32 	%p20, %r70, %r2;
	@%p20 bra 	$L__BB6_37;
	ld.global.f32 	%f15, [%rd17+10240];
	st.global.f32 	[%rd18+2560], %f15;
$L__BB6_37:
	add.s32 	%r71, %r19, 1920;
	setp.ge.s32 	%p21, %r71, %r2;
	@%p21 bra 	$L__BB6_39;
	ld.global.f32 	%f16, [%rd17+12288];
	st.global.f32 	[%rd18+3072], %f16;
$L__BB6_39:
	add.s32 	%r91, %r91, 16;
	setp.eq.s32 	%p22, %r91, %r97;
	@%p22 bra 	$L__BB6_40;
	bra.uni 	$L__BB6_7;
$L__BB6_40:
	setp.eq.s32 	%p23, %r8, 0;
	@%p23 bra 	$L__BB6_88;
	and.b32  	%r43, %r60, 7;
	setp.lt.u32 	%p24, %r8, 8;
	@%p24 bra 	$L__BB6_59;
	shl.b32 	%r72, %r97, 7;
	add.s32 	%r44, %r72, %r4;
	setp.ge.s32 	%p25, %r44, %r2;
	mul.wide.s32 	%rd78, %r44, 16;
	add.s64 	%rd21, %rd7, %rd78;
	mul.wide.s32 	%rd79, %r44, 4;
	add.s64 	%rd22, %rd8, %rd79;
	@%p25 bra 	$L__BB6_44;
	ld.global.f32 	%f17, [%rd21];
	st.global.f32 	[%rd22], %f17;
$L__BB6_44:
	add.s32 	%r73, %r44, 128;
	setp.ge.s32 	%p26, %r73, %r2;
	@%p26 bra 	$L__BB6_46;
	ld.global.f32 	%f18, [%rd21+2048];
	st.global.f32 	[%rd22+512], %f18;
$L__BB6_46:
	add.s32 	%r74, %r44, 256;
	setp.ge.s32 	%p27, %r74, %r2;
	@%p27 bra 	$L__BB6_48;
	ld.global.f32 	%f19, [%rd21+4096];
	st.global.f32 	[%rd22+1024], %f19;
$L__BB6_48:
	add.s32 	%r75, %r44, 384;
	setp.ge.s32 	%p28, %r75, %r2;
	@%p28 bra 	$L__BB6_50;
	ld.global.f32 	%f20, [%rd21+6144];
	st.global.f32 	[%rd22+1536], %f20;
$L__BB6_50:
	add.s32 	%r76, %r44, 512;
	setp.ge.s32 	%p29, %r76, %r2;
	@%p29 bra 	$L__BB6_52;
	ld.global.f32 	%f21, [%rd21+8192];
	st.global.f32 	[%rd22+2048], %f21;
$L__BB6_52:
	add.s32 	%r77, %r44, 640;
	setp.ge.s32 	%p30, %r77, %r2;
	@%p30 bra 	$L__BB6_54;
	ld.global.f32 	%f22, [%rd21+10240];
	st.global.f32 	[%rd22+2560], %f22;
$L__BB6_54:
	add.s32 	%r78, %r44, 768;
	setp.ge.s32 	%p31, %r78, %r2;
	@%p31 bra 	$L__BB6_56;
	ld.global.f32 	%f23, [%rd21+12288];
	st.global.f32 	[%rd22+3072], %f23;
$L__BB6_56:
	add.s32 	%r79, %r44, 896;
	setp.ge.s32 	%p32, %r79, %r2;
	@%p32 bra 	$L__BB6_58;
	ld.global.f32 	%f24, [%rd21+14336];
	st.global.f32 	[%rd22+3584], %f24;
$L__BB6_58:
	add.s32 	%r97, %r97, 8;
$L__BB6_59:
	setp.eq.s32 	%p33, %r43, 0;
	@%p33 bra 	$L__BB6_88;
	and.b32  	%r47, %r60, 3;
	setp.lt.u32 	%p34, %r43, 4;
	@%p34 bra 	$L__BB6_70;
	shl.b32 	%r80, %r97, 7;
	add.s32 	%r48, %r80, %r4;
	setp.ge.s32 	%p35, %r48, %r2;
	@%p35 bra 	$L__BB6_63;
	mul.wide.s32 	%rd80, %r48, 16;
	add.s64 	%rd81, %rd7, %rd80;
	ld.global.f32 	%f25, [%rd81];
	mul.wide.s32 	%rd82, %r48, 4;
	add.s64 	%rd83, %rd8, %rd82;
	st.global.f32 	[%rd83], %f25;
$L__BB6_63:
	add.s32 	%r49, %r48, 128;
	setp.ge.s32 	%p36, %r49, %r2;
	@%p36 bra 	$L__BB6_65;
	mul.wide.s32 	%rd84, %r49, 16;
	add.s64 	%rd85, %rd7, %rd84;
	ld.global.f32 	%f26, [%rd85];
	mul.wide.s32 	%rd86, %r49, 4;
	add.s64 	%rd87, %rd8, %rd86;
	st.global.f32 	[%rd87], %f26;
$L__BB6_65:
	add.s32 	%r50, %r48, 256;
	setp.ge.s32 	%p37, %r50, %r2;
	@%p37 bra 	$L__BB6_67;
	mul.wide.s32 	%rd88, %r50, 16;
	add.s64 	%rd89, %rd7, %rd88;
	ld.global.f32 	%f27, [%rd89];
	mul.wide.s32 	%rd90, %r50, 4;
	add.s64 	%rd91, %rd8, %rd90;
	st.global.f32 	[%rd91], %f27;
$L__BB6_67:
	add.s32 	%r51, %r48, 384;
	setp.ge.s32 	%p38, %r51, %r2;
	@%p38 bra 	$L__BB6_69;
	mul.wide.s32 	%rd92, %r51, 16;
	add.s64 	%rd93, %rd7, %rd92;
	ld.global.f32 	%f28, [%rd93];
	mul.wide.s32 	%rd94, %r51, 4;
	add.s64 	%rd95, %rd8, %rd94;
	st.global.f32 	[%rd95], %f28;
$L__BB6_69:
	add.s32 	%r97, %r97, 4;
$L__BB6_70:
	setp.eq.s32 	%p39, %r47, 0;
	@%p39 bra 	$L__BB6_88;
	shl.b32 	%r81, %r97, 7;
	add.s32 	%r101, %r4, %r81;
	neg.s32 	%r100, %r47;
$L__BB6_72:
	.pragma "nounroll";
	mul.wide.s32 	%rd98, %r101, 4;
	add.s64 	%rd25, %rd8, %rd98;
	mul.wide.s32 	%rd99, %r101, 16;
	add.s64 	%rd26, %rd7, %rd99;
	setp.ge.s32 	%p40, %r101, %r2;
	@%p40 bra 	$L__BB6_74;
	ld.global.f32 	%f29, [%rd26];
	st.global.f32 	[%rd25], %f29;
$L__BB6_74:
	add.s32 	%r101, %r101, 128;
	add.s32 	%r100, %r100, 1;
	setp.ne.s32 	%p41, %r100, 0;
	@%p41 bra 	$L__BB6_72;
	bra.uni 	$L__BB6_88;
$L__BB6_75:
	setp.lt.s32 	%p42, %r60, 1;
	@%p42 bra 	$L__BB6_88;
	and.b32  	%r10, %r60, 15;
	setp.lt.u32 	%p43, %r60, 16;
	mov.b32 	%r93, 0;
	@%p43 bra 	$L__BB6_79;
	and.b32  	%r93, %r60, 2147483632;
	neg.s32 	%r90, %r93;
	add.s64 	%rd101, %rd38, %rd2;
	add.s64 	%rd9, %rd101, 6144;
	add.s32 	%r89, %r4, 1152;
	add.s64 	%rd103, %rd39, %rd1;
	add.s64 	%rd10, %rd103, 1536;
	mul.wide.u32 	%rd104, %r4, 4;
	add.s64 	%rd105, %rd103, %rd104;
	add.s64 	%rd128, %rd105, 2048;
	mul.wide.u32 	%rd106, %r4, 16;
	add.s64 	%rd107, %rd101, %rd106;
	add.s64 	%rd127, %rd107, 8192;
$L__BB6_78:
	.pragma "nounroll";
	mul.wide.s32 	%rd108, %r89, 16;
	add.s64 	%rd109, %rd9, %rd108;
	mul.wide.s32 	%rd110, %r89, 4;
	add.s64 	%rd111, %rd10, %rd110;
	ld.global.f32 	%f30, [%rd127+-8192];
	st.global.f32 	[%rd128+-2048], %f30;
	ld.global.f32 	%f31, [%rd127+-6144];
	st.global.f32 	[%rd128+-1536], %f31;
	ld.global.f32 	%f32, [%rd127+-4096];
	st.global.f32 	[%rd128+-1024], %f32;
	ld.global.f32 	%f33, [%rd127+-2048];
	st.global.f32 	[%rd128+-512], %f33;
	ld.global.f32 	%f34, [%rd127];
	st.global.f32 	[%rd128], %f34;
	ld.global.f32 	%f35, [%rd127+2048];
	st.global.f32 	[%rd128+512], %f35;
	ld.global.f32 	%f36, [%rd127+4096];
	st.global.f32 	[%rd128+1024], %f36;
	ld.global.f32 	%f37, [%rd127+6144];
	st.global.f32 	[%rd128+1536], %f37;
	ld.global.f32 	%f38, [%rd127+8192];
	st.global.f32 	[%rd128+2048], %f38;
	ld.global.f32 	%f39, [%rd109+-6144];
	st.global.f32 	[%rd111+-1536], %f39;
	ld.global.f32 	%f40, [%rd109+-4096];
	st.global.f32 	[%rd111+-1024], %f40;
	ld.global.f32 	%f41, [%rd109+-2048];
	st.global.f32 	[%rd111+-512], %f41;
	ld.global.f32 	%f42, [%rd109];
	st.global.f32 	[%rd111], %f42;
	ld.global.f32 	%f43, [%rd109+2048];
	st.global.f32 	[%rd111+512], %f43;
	ld.global.f32 	%f44, [%rd109+4096];
	st.global.f32 	[%rd111+1024], %f44;
	ld.global.f32 	%f45, [%rd109+6144];
	st.global.f32 	[%rd111+1536], %f45;
	add.s32 	%r90, %r90, 16;
	add.s32 	%r89, %r89, 2048;
	add.s64 	%rd128, %rd128, 8192;
	add.s64 	%rd127, %rd127, 32768;
	setp.eq.s32 	%p44, %r90, 0;
	@%p44 bra 	$L__BB6_79;
	bra.uni 	$L__BB6_78;
$L__BB6_79:
	setp.eq.s32 	%p45, %r10, 0;
	@%p45 bra 	$L__BB6_88;
	and.b32  	%r30, %r60, 7;
	setp.lt.u32 	%p46, %r10, 8;
	@%p46 bra 	$L__BB6_82;
	shl.b32 	%r83, %r93, 7;
	add.s32 	%r84, %r83, %r4;
	mul.wide.s32 	%rd112, %r84, 16;
	add.s64 	%rd113, %rd7, %rd112;
	ld.global.f32 	%f46, [%rd113];
	mul.wide.s32 	%rd114, %r84, 4;
	add.s64 	%rd115, %rd8, %rd114;
	st.global.f32 	[%rd115], %f46;
	ld.global.f32 	%f47, [%rd113+2048];
	st.global.f32 	[%rd115+512], %f47;
	ld.global.f32 	%f48, [%rd113+4096];
	st.global.f32 	[%rd115+1024], %f48;
	ld.global.f32 	%f49, [%rd113+6144];
	st.global.f32 	[%rd115+1536], %f49;
	ld.global.f32 	%f50, [%rd113+8192];
	st.global.f32 	[%rd115+2048], %f50;
	ld.global.f32 	%f51, [%rd113+10240];
	st.global.f32 	[%rd115+2560], %f51;
	ld.global.f32 	%f52, [%rd113+12288];
	st.global.f32 	[%rd115+3072], %f52;
	ld.global.f32 	%f53, [%rd113+14336];
	st.global.f32 	[%rd115+3584], %f53;
	add.s32 	%r93, %r93, 8;
$L__BB6_82:
	setp.eq.s32 	%p47, %r30, 0;
	@%p47 bra 	$L__BB6_88;
	and.b32  	%r33, %r60, 3;
	setp.lt.u32 	%p48, %r30, 4;
	@%p48 bra 	$L__BB6_85;
	shl.b32 	%r85, %r93, 7;
	add.s32 	%r86, %r85, %r4;
	mul.wide.s32 	%rd116, %r86, 16;
	add.s64 	%rd117, %rd7, %rd116;
	ld.global.f32 	%f54, [%rd117];
	mul.wide.s32 	%rd118, %r86, 4;
	add.s64 	%rd119, %rd8, %rd118;
	st.global.f32 	[%rd119], %f54;
	ld.global.f32 	%f55, [%rd117+2048];
	st.global.f32 	[%rd119+512], %f55;
	ld.global.f32 	%f56, [%rd117+4096];
	st.global.f32 	[%rd119+1024], %f56;
	ld.global.f32 	%f57, [%rd117+6144];
	st.global.f32 	[%rd119+1536], %f57;
	add.s32 	%r93, %r93, 4;
$L__BB6_85:
	setp.eq.s32 	%p49, %r33, 0;
	@%p49 bra 	$L__BB6_88;
	add.s64 	%rd19, %rd1, %rd39;
	shl.b32 	%r87, %r93, 7;
	add.s32 	%r96, %r4, %r87;
	shl.b64 	%rd121, %rd3, 4;
	add.s64 	%rd20, %rd2, %rd121;
	neg.s32 	%r95, %r33;
$L__BB6_87:
	.pragma "nounroll";
	mul.wide.s32 	%rd122, %r96, 4;
	add.s64 	%rd123, %rd19, %rd122;
	mul.wide.s32 	%rd124, %r96, 16;
	add.s64 	%rd125, %rd20, %rd124;
	ld.global.f32 	%f58, [%rd125];
	st.global.f32 	[%rd123], %f58;
	add.s32 	%r96, %r96, 128;
	add.s32 	%r95, %r95, 1;
	setp.eq.s32 	%p50, %r95, 0;
	@%p50 bra 	$L__BB6_88;
	bra.uni 	$L__BB6_87;
$L__BB6_88:
	ret;

}
	// .globl	_ZN3cub18CUB_300001_SM_10006detail9transform16transform_kernelINS2_10policy_hubILb1EN4cuda3std3__45tupleIJN6thrust24THRUST_300001_SM_1000_NS6detail15normal_iteratorINSA_10device_ptrI6float4EEEEEEEE10policy1000Ei16project_functorzNSC_INSD_IfEEEEJPSE_EEEvT0_iT1_T2_DpNS2_10kernel_argIT3_EE
.visible .entry _ZN3cub18CUB_300001_SM_10006detail9transform16transform_kernelINS2_10policy_hubILb1EN4cuda3std3__45tupleIJN6thrust24THRUST_300001_SM_1000_NS6detail15normal_iteratorINSA_10device_ptrI6float4EEEEEEEE10policy1000Ei16project_functorzNSC_INSD_IfEEEEJPSE_EEEvT0_iT1_T2_DpNS2_10kernel_argIT3_EE(
	.param .u32 _ZN3cub18CUB_300001_SM_10006detail9transform16transform_kernelINS2_10policy_hubILb1EN4cuda3std3__45tupleIJN6thrust24THRUST_300001_SM_1000_NS6detail15normal_iteratorINSA_10device_ptrI6float4EEEEEEEE10policy1000Ei16project_functorzNSC_INSD_IfEEEEJPSE_EEEvT0_iT1_T2_DpNS2_10kernel_argIT3_EE_param_0,
	.param .u32 _ZN3cub18CUB_300001_SM_10006detail9transform16transform_kernelINS2_10policy_hubILb1EN4cuda3std3__45tupleIJN6thrust24THRUST_300001_SM_1000_NS6detail15normal_iteratorINSA_10device_ptrI6float4EEEEEEEE10policy1000Ei16project_functorzNSC_INSD_IfEEEEJPSE_EEEvT0_iT1_T2_DpNS2_10kernel_argIT3_EE_param_1,
	.param .align 1 .b8 _ZN3cub18CUB_300001_SM_10006detail9transform16transform_kernelINS2_10policy_hubILb1EN4cuda3std3__45tupleIJN6thrust24THRUST_300001_SM_1000_NS6detail15normal_iteratorINSA_10device_ptrI6float4EEEEEEEE10policy1000Ei16project_functorzNSC_INSD_IfEEEEJPSE_EEEvT0_iT1_T2_DpNS2_10kernel_argIT3_EE_param_2[1],
	.param .align 8 .b8 _ZN3cub18CUB_300001_SM_10006detail9transform16transform_kernelINS2_10policy_hubILb1EN4cuda3std3__45tupleIJN6thrust24THRUST_300001_SM_1000_NS6detail15normal_iteratorINSA_10device_ptrI6float4EEEEEEEE10policy1000Ei16project_functorzNSC_INSD_IfEEEEJPSE_EEEvT0_iT1_T2_DpNS2_10kernel_argIT3_EE_param_3[8],
	.param .align 8 .b8 _ZN3cub18CUB_300001_SM_10006detail9transform16transform_kernelINS2_10policy_hubILb1EN4cuda3std3__45tupleIJN6thrust24THRUST_300001_SM_1000_NS6detail15normal_iteratorINSA_10device_ptrI6float4EEEEEEEE10policy1000Ei16project_functorzNSC_INSD_IfEEEEJPSE_EEEvT0_iT1_T2_DpNS2_10kernel_argIT3_EE_param_4[16]
)
.maxntid 128
{
	.reg .pred 	%p<51>;
	.reg .b32 	%r<105>;
	.reg .b32 	%f<59>;
	.reg .b64 	%rd<123>;

	ld.param.u32 	%r63, [_ZN3cub18CUB_300001_SM_10006detail9transform16transform_kernelINS2_10policy_hubILb1EN4cuda3std3__45tupleIJN6thrust24THRUST_300001_SM_1000_NS6detail15normal_iteratorINSA_10device_ptrI6float4EEEEEEEE10policy1000Ei16project_functorzNSC_INSD_IfEEEEJPSE_EEEvT0_iT1_T2_DpNS2_10kernel_argIT3_EE_param_0];
	ld.param.u64 	%rd26, [_ZN3cub18CUB_300001_SM_10006detail9transform16transform_kernelINS2_10policy_hubILb1EN4cuda3std3__45tupleIJN6thrust24THRUST_300001_SM_1000_NS6detail15normal_iteratorINSA_10device_ptrI6float4EEEEEEEE10policy1000Ei16project_functorzNSC_INSD_IfEEEEJPSE_EEEvT0_iT1_T2_DpNS2_10kernel_argIT3_EE_param_4];
	ld.param.u64 	%rd27, [_ZN3cub18CUB_300001_SM_10006detail9transform16transform_kernelINS2_10policy_hubILb1EN4cuda3std3__45tupleIJN6thrust24THRUST_300001_SM_1000_NS6detail15normal_iteratorINSA_10device_ptrI6float4EEEEEEEE10policy1000Ei16project_functorzNSC_INSD_IfEEEEJPSE_EEEvT0_iT1_T2_DpNS2_10kernel_argIT3_EE_param_3];
	ld.param.u32 	%r62, [_ZN3cub18CUB_300001_SM_10006detail9transform16transform_kernelINS2_10policy_hubILb1EN4cuda3std3__45tupleIJN6thrust24THRUST_300001_SM_1000_NS6detail15normal_iteratorINSA_10device_ptrI6float4EEEEEEEE10policy1000Ei16project_functorzNSC_INSD_IfEEEEJPSE_EEEvT0_iT1_T2_DpNS2_10kernel_argIT3_EE_param_1];
	cvta.to.global.u64 	%rd1, %rd27;
	cvta.to.global.u64 	%rd2, %rd26;
	shl.b32 	%r1, %r62, 7;
	mov.u32 	%r64, %ctaid.x;
	mul.lo.s32 	%r2, %r1, %r64;
	sub.s32 	%r3, %r63, %r2;
	min.s32 	%r4, %r1, %r3;
	shl.b32 	%r5, %r4, 4;
	mov.u32 	%r6, %tid.x;
	shl.b32 	%r91, %r6, 7;
	setp.ge.s32 	%p1, %r91, %r5;
	@%p1 bra 	$L__BB7_3;
	mul.wide.u32 	%rd28, %r6, 128;
	add.s64 	%rd29, %rd2, %rd28;
	mul.wide.s32 	%rd30, %r2, 16;
	add.s64 	%rd120, %rd29, %rd30;
$L__BB7_2:
	.pragma "nounroll";
	// begin inline asm
	prefetch.global.L2 [%rd120];
	// end inline asm
	add.s32 	%r91, %r91, 16384;
	add.s64 	%rd120, %rd120, 16384;
	setp.lt.s32 	%p2, %r91, %r5;
	@%p2 bra 	$L__BB7_2;
$L__BB7_3:
	mul.wide.s32 	%rd32, %r2, 16;
	add.s64 	%rd6, %rd2, %rd32;
	mul.wide.s32 	%rd33, %r2, 4;
	add.s64 	%rd7, %rd1, %rd33;
	setp.gt.s32 	%p3, %r1, %r3;
	@%p3 bra 	$L__BB7_17;
	setp.lt.s32 	%p4, %r62, 1;
	@%p4 bra 	$L__BB7_88;
	and.b32  	%r10, %r62, 15;
	setp.lt.u32 	%p5, %r62, 16;
	mov.b32 	%r100, 0;
	@%p5 bra 	$L__BB7_8;
	and.b32  	%r100, %r62, 2147483632;
	neg.s32 	%r93, %r100;
	add.s64 	%rd35, %rd32, %rd2;
	add.s64 	%rd8, %rd35, 6144;
	add.s32 	%r92, %r6, 1152;
	add.s64 	%rd37, %rd33, %rd1;
	add.s64 	%rd9, %rd37, 1536;
	mul.wide.u32 	%rd38, %r6, 4;
	add.s64 	%rd39, %rd37, %rd38;
	add.s64 	%rd122, %rd39, 2048;
	mul.wide.u32 	%rd40, %r6, 16;
	add.s64 	%rd41, %rd35, %rd40;
	add.s64 	%rd121, %rd41, 8192;
$L__BB7_7:
	.pragma "nounroll";
	mul.wide.s32 	%rd42, %r92, 16;
	add.s64 	%rd43, %rd8, %rd42;
	mul.wide.s32 	%rd44, %r92, 4;
	add.s64 	%rd45, %rd9, %rd44;
	ld.global.f32 	%f1, [%rd121+-8192];
	st.global.f32 	[%rd122+-2048], %f1;
	ld.global.f32 	%f2, [%rd121+-6144];
	st.global.f32 	[%rd122+-1536], %f2;
	ld.global.f32 	%f3, [%rd121+-4096];
	st.global.f32 	[%rd122+-1024], %f3;
	ld.global.f32 	%f4, [%rd121+-2048];
	st.global.f32 	[%rd122+-512], %f4;
	ld.global.f32 	%f5, [%rd121];
	st.global.f32 	[%rd122], %f5;
	ld.global.f32 	%f6, [%rd121+2048];
	st.global.f32 	[%rd122+512], %f6;
	ld.global.f32 	%f7, [%rd121+4096];
	st.global.f32 	[%rd122+1024], %f7;
	ld.global.f32 	%f8, [%rd121+6144];
	st.global.f32 	[%rd122+1536], %f8;
	ld.global.f32 	%f9, [%rd121+8192];
	st.global.f32 	[%rd122+2048], %f9;
	ld.global.f32 	%f10, [%rd43+-6144];
	st.global.f32 	[%rd45+-1536], %f10;
	ld.global.f32 	%f11, [%rd43+-4096];
	st.global.f32 	[%rd45+-1024], %f11;
	ld.global.f32 	%f12, [%rd43+-2048];
	st.global.f32 	[%rd45+-512], %f12;
	ld.global.f32 	%f13, [%rd43];
	st.global.f32 	[%rd45], %f13;
	ld.global.f32 	%f14, [%rd43+2048];
	st.global.f32 	[%rd45+512], %f14;
	ld.global.f32 	%f15, [%rd43+4096];
	st.global.f32 	[%rd45+1024], %f15;
	ld.global.f32 	%f16, [%rd43+6144];
	st.global.f32 	[%rd45+1536], %f16;
	add.s32 	%r93, %r93, 16;
	add.s32 	%r92, %r92, 2048;
	add.s64 	%rd122, %rd122, 8192;
	add.s64 	%rd121, %rd121, 32768;
	setp.eq.s32 	%p6, %r93, 0;
	@%p6 bra 	$L__BB7_8;
	bra.uni 	$L__BB7_7;
$L__BB7_8:
	setp.eq.s32 	%p7, %r10, 0;
	@%p7 bra 	$L__BB7_88;
	and.b32  	%r50, %r62, 7;
	setp.lt.u32 	%p8, %r10, 8;
	@%p8 bra 	$L__BB7_11;
	shl.b32 	%r66, %r100, 7;
	add.s32 	%r67, %r66, %r6;
	mul.wide.s32 	%rd46, %r67, 16;
	add.s64 	%rd47, %rd6, %rd46;
	ld.global.f32 	%f17, [%rd47];
	mul.wide.s32 	%rd48, %r67, 4;
	add.s64 	%rd49, %rd7, %rd48;
	st.global.f32 	[%rd49], %f17;
	ld.global.f32 	%f18, [%rd47+2048];
	st.global.f32 	[%rd49+512], %f18;
	ld.global.f32 	%f19, [%rd47+4096];
	st.global.f32 	[%rd49+1024], %f19;
	ld.global.f32 	%f20, [%rd47+6144];
	st.global.f32 	[%rd49+1536], %f20;
	ld.global.f32 	%f21, [%rd47+8192];
	st.global.f32 	[%rd49+2048], %f21;
	ld.global.f32 	%f22, [%rd47+10240];
	st.global.f32 	[%rd49+2560], %f22;
	ld.global.f32 	%f23, [%rd47+12288];
	st.global.f32 	[%rd49+3072], %f23;
	ld.global.f32 	%f24, [%rd47+14336];
	st.global.f32 	[%rd49+3584], %f24;
	add.s32 	%r100, %r100, 8;
$L__BB7_11:
	setp.eq.s32 	%p9, %r50, 0;
	@%p9 bra 	$L__BB7_88;
	and.b32  	%r53, %r62, 3;
	setp.lt.u32 	%p10, %r50, 4;
	@%p10 bra 	$L__BB7_14;
	shl.b32 	%r68, %r100, 7;
	add.s32 	%r69, %r68, %r6;
	mul.wide.s32 	%rd50, %r69, 16;
	add.s64 	%rd51, %rd6, %rd50;
	ld.global.f32 	%f25, [%rd51];
	mul.wide.s32 	%rd52, %r69, 4;
	add.s64 	%rd53, %rd7, %rd52;
	st.global.f32 	[%rd53], %f25;
	ld.global.f32 	%f26, [%rd51+2048];
	st.global.f32 	[%rd53+512], %f26;
	ld.global.f32 	%f27, [%rd51+4096];
	st.global.f32 	[%rd53+1024], %f27;
	ld.global.f32 	%f28, [%rd51+6144];
	st.global.f32 	[%rd53+1536], %f28;
	add.s32 	%r100, %r100, 4;
$L__BB7_14:
	setp.eq.s32 	%p11, %r53, 0;
	@%p11 bra 	$L__BB7_88;
	add.s64 	%rd24, %rd1, %rd33;
	shl.b32 	%r70, %r100, 7;
	add.s32 	%r104, %r6, %r70;
	mul.wide.s32 	%rd55, %r2, 16;
	add.s64 	%rd25, %rd2, %rd55;
	neg.s32 	%r103, %r53;
$L__BB7_16:
	.pragma "nounroll";
	mul.wide.s32 	%rd56, %r104, 4;
	add.s64 	%rd57, %rd24, %rd56;
	mul.wide.s32 	%rd58, %r104, 16;
	add.s64 	%rd59, %rd25, %rd58;
	ld.global.f32 	%f29, [%rd59];
	st.global.f32 	[%rd57], %f29;
	add.s32 	%r104, %r104, 128;
	add.s32 	%r103, %r103, 1;
	setp.ne.s32 	%p12, %r103, 0;
	@%p12 bra 	$L__BB7_16;
	bra.uni 	$L__BB7_88;
$L__BB7_17:
	setp.lt.s32 	%p13, %r62, 1;
	@%p13 bra 	$L__BB7_88;
	and.b32  	%r14, %r62, 15;
	setp.lt.u32 	%p14, %r62, 16;
	mov.b32 	%r95, 0;
	@%p14 bra 	$L__BB7_53;
	and.b32  	%r95, %r62, 2147483632;
	mov.b32 	%r94, 0;
$L__BB7_20:
	.pragma "nounroll";
	shl.b32 	%r73, %r94, 7;
	add.s32 	%r21, %r73, %r6;
	setp.ge.s32 	%p15, %r21, %r4;
	@%p15 bra 	$L__BB7_22;
	mul.wide.u32 	%rd60, %r21, 16;
	add.s64 	%rd61, %rd6, %rd60;
	ld.global.f32 	%f30, [%rd61];
	mul.wide.u32 	%rd62, %r21, 4;
	add.s64 	%rd63, %rd7, %rd62;
	st.global.f32 	[%rd63], %f30;
$L__BB7_22:
	add.s32 	%r22, %r21, 128;
	setp.ge.s32 	%p16, %r22, %r4;
	@%p16 bra 	$L__BB7_24;
	mul.wide.u32 	%rd64, %r22, 16;
	add.s64 	%rd65, %rd6, %rd64;
	ld.global.f32 	%f31, [%rd65];
	mul.wide.u32 	%rd66, %r22, 4;
	add.s64 	%rd67, %rd7, %rd66;
	st.global.f32 	[%rd67], %f31;
$L__BB7_24:
	add.s32 	%r23, %r21, 256;
	setp.ge.s32 	%p17, %r23, %r4;
	@%p17 bra 	$L__BB7_26;
	mul.wide.u32 	%rd68, %r23, 16;
	add.s64 	%rd69, %rd6, %rd68;
	ld.global.f32 	%f32, [%rd69];
	mul.wide.u32 	%rd70, %r23, 4;
	add.s64 	%rd71, %rd7, %rd70;
	st.global.f32 	[%rd71], %f32;
$L__BB7_26:
	add.s32 	%r24, %r21, 384;
	setp.ge.s32 	%p18, %r24, %r4;
	@%p18 bra 	$L__BB7_28;
	mul.wide.u32 	%rd72, %r24, 16;
	add.s64 	%rd73, %rd6, %rd72;
	ld.global.f32 	%f33, [%rd73];
	mul.wide.u32 	%rd74, %r24, 4;
	add.s64 	%rd75, %rd7, %rd74;
	st.global.f32 	[%rd75], %f33;
$L__BB7_28:
	add.s32 	%r25, %r21, 512;
	setp.ge.s32 	%p19, %r25, %r4;
	@%p19 bra 	$L__BB7_30;
	mul.wide.u32 	%rd76, %r25, 16;
	add.s64 	%rd77, %rd6, %rd76;
	ld.global.f32 	%f34, [%rd77];
	mul.wide.u32 	%rd78, %r25, 4;
	add.s64 	%rd79, %rd7, %rd78;
	st.global.f32 	[%rd79], %f34;
$L__BB7_30:
	add.s32 	%r26, %r21, 640;
	setp.ge.s32 	%p20, %r26, %r4;
	@%p20 bra 	$L__BB7_32;
	mul.wide.u32 	%rd80, %r26, 16;
	add.s64 	%rd81, %rd6, %rd80;
	ld.global.f32 	%f35, [%rd81];
	mul.wide.u32 	%rd82, %r26, 4;
	add.s64 	%rd83, %rd7, %rd82;
	st.global.f32 	[%rd83], %f35;
$L__BB7_32:
	add.s32 	%r27, %r21, 768;
	setp.ge.s32 	%p21, %r27, %r4;
	@%p21 bra 	$L__BB7_34;
	mul.wide.u32 	%rd84, %r27, 16;
	add.s64 	%rd85, %rd6, %rd84;
	ld.global.f32 	%f36, [%rd85];
	mul.wide.u32 	%rd86, %r27, 4;
	add.s64 	%rd87, %rd7, %rd86;
	st.global.f32 	[%rd87], %f36;
$L__BB7_34:
	add.s32 	%r28, %r21, 896;
	setp.ge.s32 	%p22, %r28, %r4;
	@%p22 bra 	$L__BB7_36;
	mul.wide.u32 	%rd88, %r28, 16;
	add.s64 	%rd89, %rd6, %rd88;
	ld.global.f32 	%f37, [%rd89];
	mul.wide.u32 	%rd90, %r28, 4;
	add.s64 	%rd91, %rd7, %rd90;
	st.global.f32 	[%rd91], %f37;
$L__BB7_36:
	add.s32 	%r29, %r21, 1024;
	setp.ge.s32 	%p23, %r29, %r4;
	@%p23 bra 	$L__BB7_38;
	mul.wide.u32 	%rd92, %r29, 16;
	add.s64 	%rd93, %rd6, %rd92;
	ld.global.f32 	%f38, [%rd93];
	mul.wide.u32 	%rd94, %r29, 4;
	add.s64 	%rd95, %rd7, %rd94;
	st.global.f32 	[%rd95], %f38;
$L__BB7_38:
	add.s32 	%r74, %r21, 1152;
	setp.ge.s32 	%p24, %r74, %r4;
	mul.wide.s32 	%rd96, %r74, 16;
	add.s64 	%rd16, %rd6, %rd96;
	mul.wide.s32 	%rd97, %r74, 4;
	add.s64 	%rd17, %rd7, %rd97;
	@%p24 bra 	$L__BB7_40;
	ld.global.f32 	%f39, [%rd16];
	st.global.f32 	[%rd17], %f39;
$L__BB7_40:
	add.s32 	%r75, %r21, 1280;
	setp.ge.s32 	%p25, %r75, %r4;
	@%p25 bra 	$L__BB7_42;
	ld.global.f32 	%f40, [%rd16+2048];
	st.global.f32 	[%rd17+512], %f40;
$L__BB7_42:
	add.s32 	%r76, %r21, 1408;
	setp.ge.s32 	%p26, %r76, %r4;
	@%p26 bra 	$L__BB7_44;
	ld.global.f32 	%f41, [%rd16+4096];
	st.global.f32 	[%rd17+1024], %f41;
$L__BB7_44:
	add.s32 	%r77, %r21, 1536;
	setp.ge.s32 	%p27, %r77, %r4;
	@%p27 bra 	$L__BB7_46;
	ld.global.f32 	%f42, [%rd16+6144];
	st.global.f32 	[%rd17+1536], %f42;
$L__BB7_46:
	add.s32 	%r78, %r21, 1664;
	setp.ge.s32 	%p28, %r78, %r4;
	@%p28 bra 	$L__BB7_48;
	ld.global.f32 	%f43, [%rd16+8192];
	st.global.f32 	[%rd17+2048], %f43;
$L__BB7_48:
	add.s32 	%r79, %r21, 1792;
	setp.ge.s32 	%p29, %r79, %r4;
	@%p29 bra 	$L__BB7_50;
	ld.global.f32 	%f44, [%rd16+10240];
	st.global.f32 	[%rd17+2560], %f44;
$L__BB7_50:
	add.s32 	%r80, %r21, 1920;
	setp.ge.s32 	%p30, %r80, %r4;
	@%p30 bra 	$L__BB7_52;
	ld.global.f32 	%f45, [%rd16+12288];
	st.global.f32 	[%rd17+3072], %f45;
$L__BB7_52:
	add.s32 	%r94, %r94, 16;
	setp.ne.s32 	%p31, %r94, %r95;
	@%p31 bra 	$L__BB7_20;
$L__BB7_53:
	setp.eq.s32 	%p32, %r14, 0;
	@%p32 bra 	$L__BB7_88;
	and.b32  	%r32, %r62, 7;
	setp.lt.u32 	%p33, %r14, 8;
	@%p33 bra 	$L__BB7_72;
	shl.b32 	%r81, %r95, 7;
	add.s32 	%r33, %r81, %r6;
	setp.ge.s32 	%p34, %r33, %r4;
	mul.wide.s32 	%rd98, %r33, 16;
	add.s64 	%rd18, %rd6, %rd98;
	mul.wide.s32 	%rd99, %r33, 4;
	add.s64 	%rd19, %rd7, %rd99;
	@%p34 bra 	$L__BB7_57;
	ld.global.f32 	%f46, [%rd18];
	st.global.f32 	[%rd19], %f46;
$L__BB7_57:
	add.s32 	%r82, %r33, 128;
	setp.ge.s32 	%p35, %r82, %r4;
	@%p35 bra 	$L__BB7_59;
	ld.global.f32 	%f47, [%rd18+2048];
	st.global.f32 	[%rd19+512], %f47;
$L__BB7_59:
	add.s32 	%r83, %r33, 256;
	setp.ge.s32 	%p36, %r83, %r4;
	@%p36 bra 	$L__BB7_61;
	ld.global.f32 	%f48, [%rd18+4096];
	st.global.f32 	[%rd19+1024], %f48;
$L__BB7_61:
	add.s32 	%r84, %r33, 384;
	setp.ge.s32 	%p37, %r84, %r4;
	@%p37 bra 	$L__BB7_63;
	ld.global.f32 	%f49, [%rd18+6144];
	st.global.f32 	[%rd19+1536], %f49;
$L__BB7_63:
	add.s32 	%r85, %r33, 512;
	setp.ge.s32 	%p38, %r85, %r4;
	@%p38 bra 	$L__BB7_65;
	ld.global.f32 	%f50, [%rd18+8192];
	st.global.f32 	[%rd19+2048], %f50;
$L__BB7_65:
	add.s32 	%r86, %r33, 640;
	setp.ge.s32 	%p39, %r86, %r4;
	@%p39 bra 	$L__BB7_67;
	ld.global.f32 	%f51, [%rd18+10240];
	st.global.f32 	[%rd19+2560], %f51;
$L__BB7_67:
	add.s32 	%r87, %r33, 768;
	setp.ge.s32 	%p40, %r87, %r4;
	@%p40 bra 	$L__BB7_69;
	ld.global.f32 	%f52, [%rd18+12288];
	st.global.f32 	[%rd19+3072], %f52;
$L__BB7_69:
	add.s32 	%r88, %r33, 896;
	setp.ge.s32 	%p41, %r88, %r4;
	@%p41 bra 	$L__BB7_71;
	ld.global.f32 	%f53, [%rd18+14336];
	st.global.f32 	[%rd19+3584], %f53;
$L__BB7_71:
	add.s32 	%r95, %r95, 8;
$L__BB7_72:
	setp.eq.s32 	%p42, %r32, 0;
	@%p42 bra 	$L__BB7_88;
	and.b32  	%r36, %r62, 3;
	setp.lt.u32 	%p43, %r32, 4;
	@%p43 bra 	$L__BB7_83;
	shl.b32 	%r89, %r95, 7;
	add.s32 	%r37, %r89, %r6;
	setp.ge.s32 	%p44, %r37, %r4;
	@%p44 bra 	$L__BB7_76;
	mul.wide.s32 	%rd100, %r37, 16;
	add.s64 	%rd101, %rd6, %rd100;
	ld.global.f32 	%f54, [%rd101];
	mul.wide.s32 	%rd102, %r37, 4;
	add.s64 	%rd103, %rd7, %rd102;
	st.global.f32 	[%rd103], %f54;
$L__BB7_76:
	add.s32 	%r38, %r37, 128;
	setp.ge.s32 	%p45, %r38, %r4;
	@%p45 bra 	$L__BB7_78;
	mul.wide.s32 	%rd104, %r38, 16;
	add.s64 	%rd105, %rd6, %rd104;
	ld.global.f32 	%f55, [%rd105];
	mul.wide.s32 	%rd106, %r38, 4;
	add.s64 	%rd107, %rd7, %rd106;
	st.global.f32 	[%rd107], %f55;
$L__BB7_78:
	add.s32 	%r39, %r37, 256;
	setp.ge.s32 	%p46, %r39, %r4;
	@%p46 bra 	$L__BB7_80;
	mul.wide.s32 	%rd108, %r39, 16;
	add.s64 	%rd109, %rd6, %rd108;
	ld.global.f32 	%f56, [%rd109];
	mul.wide.s32 	%rd110, %r39, 4;
	add.s64 	%rd111, %rd7, %rd110;
	st.global.f32 	[%rd111], %f56;
$L__BB7_80:
	add.s32 	%r40, %r37, 384;
	setp.ge.s32 	%p47, %r40, %r4;
	@%p47 bra 	$L__BB7_82;
	mul.wide.s32 	%rd112, %r40, 16;
	add.s64 	%rd113, %rd6, %rd112;
	ld.global.f32 	%f57, [%rd113];
	mul.wide.s32 	%rd114, %r40, 4;
	add.s64 	%rd115, %rd7, %rd114;
	st.global.f32 	[%rd115], %f57;
$L__BB7_82:
	add.s32 	%r95, %r95, 4;
$L__BB7_83:
	setp.eq.s32 	%p48, %r36, 0;
	@%p48 bra 	$L__BB7_88;
	shl.b32 	%r90, %r95, 7;
	add.s32 	%r99, %r6, %r90;
	neg.s32 	%r98, %r36;
$L__BB7_85:
	.pragma "nounroll";
	mul.wide.s32 	%rd118, %r99, 4;
	add.s64 	%rd22, %rd7, %rd118;
	mul.wide.s32 	%rd119, %r99, 16;
	add.s64 	%rd23, %rd6, %rd119;
	setp.ge.s32 	%p49, %r99, %r4;
	@%p49 bra 	$L__BB7_87;
	ld.global.f32 	%f58, [%rd23];
	st.global.f32 	[%rd22], %f58;
$L__BB7_87:
	add.s32 	%r99, %r99, 128;
	add.s32 	%r98, %r98, 1;
	setp.eq.s32 	%p50, %r98, 0;
	@%p50 bra 	$L__BB7_88;
	bra.uni 	$L__BB7_85;
$L__BB7_88:
	ret;

}
	// .globl	_ZN3cub18CUB_300001_SM_10006detail9transform16transform_kernelINS2_10policy_hubILb1EN4cuda3std3__45tupleIJN6thrust24THRUST_300001_SM_1000_NS6detail15normal_iteratorINSA_10device_ptrI6float4EEEEEEEE10policy1000El16project_functorzNSC_INSD_IfEEEEJPSE_EEEvT0_iT1_T2_DpNS2_10kernel_argIT3_EE
.visible .entry _ZN3cub18CUB_300001_SM_10006detail9transform16transform_kernelINS2_10policy_hubILb1EN4cuda3std3__45tupleIJN6thrust24THRUST_300001_SM_1000_NS6detail15normal_iteratorINSA_10device_ptrI6float4EEEEEEEE10policy1000El16project_functorzNSC_INSD_IfEEEEJPSE_EEEvT0_iT1_T2_DpNS2_10kernel_argIT3_EE(
	.param .u64 _ZN3cub18CUB_300001_SM_10006detail9transform16transform_kernelINS2_10policy_hubILb1EN4cuda3std3__45tupleIJN6thrust24THRUST_300001_SM_1000_NS6detail15normal_iteratorINSA_10device_ptrI6float4EEEEEEEE10policy1000El16project_functorzNSC_INSD_IfEEEEJPSE_EEEvT0_iT1_T2_DpNS2_10kernel_argIT3_EE_param_0,
	.param .u32 _ZN3cub18CUB_300001_SM_10006detail9transform16transform_kernelINS2_10policy_hubILb1EN4cuda3std3__45tupleIJN6thrust24THRUST_300001_SM_1000_NS6detail15normal_iteratorINSA_10device_ptrI6float4EEEEEEEE10policy1000El16project_functorzNSC_INSD_IfEEEEJPSE_EEEvT0_iT1_T2_DpNS2_10kernel_argIT3_EE_param_1,
	.param .align 1 .b8 _ZN3cub18CUB_300001_SM_10006detail9transform16transform_kernelINS2_10policy_hubILb1EN4cuda3std3__45tupleIJN6thrust24THRUST_300001_SM_1000_NS6detail15normal_iteratorINSA_10device_ptrI6float4EEEEEEEE10policy1000El16project_functorzNSC_INSD_IfEEEEJPSE_EEEvT0_iT1_T2_DpNS2_10kernel_argIT3_EE_param_2[1],
	.param .align 8 .b8 _ZN3cub18CUB_300001_SM_10006detail9transform16transform_kernelINS2_10policy_hubILb1EN4cuda3std3__45tupleIJN6thrust24THRUST_300001_SM_1000_NS6detail15normal_iteratorINSA_10device_ptrI6float4EEEEEEEE10policy1000El16project_functorzNSC_INSD_IfEEEEJPSE_EEEvT0_iT1_T2_DpNS2_10kernel_argIT3_EE_param_3[8],
	.param .align 8 .b8 _ZN3cub18CUB_300001_SM_10006detail9transform16transform_kernelINS2_10policy_hubILb1EN4cuda3std3__45tupleIJN6thrust24THRUST_300001_SM_1000_NS6detail15normal_iteratorINSA_10device_ptrI6float4EEEEEEEE10policy1000El16project_functorzNSC_INSD_IfEEEEJPSE_EEEvT0_iT1_T2_DpNS2_10kernel_argIT3_EE_param_4[16]
)
.maxntid 128
{
	.reg .pred 	%p<51>;
	.reg .b32 	%r<102>;
	.reg .b32 	%f<59>;
	.reg .b64 	%rd<129>;

	ld.param.u64 	%rd27, [_ZN3cub18CUB_300001_SM_10006detail9transform16transform_kernelINS2_10policy_hubILb1EN4cuda3std3__45tupleIJN6thrust24THRUST_300001_SM_1000_NS6detail15normal_iteratorINSA_10device_ptrI6float4EEEEEEEE10policy1000El16project_functorzNSC_INSD_IfEEEEJPSE_EEEvT0_iT1_T2_DpNS2_10kernel_argIT3_EE_param_0];
	ld.param.u64 	%rd28, [_ZN3cub18CUB_300001_SM_10006detail9transform16transform_kernelINS2_10policy_hubILb1EN4cuda3std3__45tupleIJN6thrust24THRUST_300001_SM_1000_NS6detail15normal_iteratorINSA_10device_ptrI6float4EEEEEEEE10policy1000El16project_functorzNSC_INSD_IfEEEEJPSE_EEEvT0_iT1_T2_DpNS2_10kernel_argIT3_EE_param_4];
	ld.param.u64 	%rd29, [_ZN3cub18CUB_300001_SM_10006detail9transform16transform_kernelINS2_10policy_hubILb1EN4cuda3std3__45tupleIJN6thrust24THRUST_300001_SM_1000_NS6detail15normal_iteratorINSA_10device_ptrI6float4EEEEEEEE10policy1000El16project_functorzNSC_INSD_IfEEEEJPSE_EEEvT0_iT1_T2_DpNS2_10kernel_argIT3_EE_param_3];
	ld.param.u32 	%r60, [_ZN3cub18CUB_300001_SM_10006detail9transform16transform_kernelINS2_10policy_hubILb1EN4cuda3std3__45tupleIJN6thrust24THRUST_300001_SM_1000_NS6detail15normal_iteratorINSA_10device_ptrI6float4EEEEEEEE10policy1000El16project_functorzNSC_INSD_IfEEEEJPSE_EEEvT0_iT1_T2_DpNS2_10kernel_argIT3_EE_param_1];
	cvta.to.global.u64 	%rd1, %rd29;
	cvta.to.global.u64 	%rd2, %rd28;
	shl.b32 	%r1, %r60, 7;
	mov.u32 	%r61, %ctaid.x;
	cvt.u64.u32 	%rd30, %r61;
	cvt.s64.s32 	%rd31, %r1;
	mul.lo.s64 	%rd3, %rd31, %rd30;
	sub.s64 	%rd32, %rd27, %rd3;
	min.s64 	%rd33, %rd32, %rd31;
	cvt.u32.u64 	%r2, %rd33;
	shl.b32 	%r3, %r2, 4;
	mov.u32 	%r4, %tid.x;
	shl.b32 	%r88, %r4, 7;
	setp.ge.s32 	%p1, %r88, %r3;
	@%p1 bra 	$L__BB8_3;
	shl.b64 	%rd34, %rd3, 4;
	add.s64 	%rd35, %rd2, %rd34;
	mul.wide.u32 	%rd36, %r4, 128;
	add.s64 	%rd126, %rd35, %rd36;
$L__BB8_2:
	.pragma "nounroll";
	// begin inline asm
	prefetch.global.L2 [%rd126];
	// end inline asm
	add.s32 	%r88, %r88, 16384;
	add.s64 	%rd126, %rd126, 16384;
	setp.lt.s32 	%p2, %r88, %r3;
	@%p2 bra 	$L__BB8_2;
$L__BB8_3:
	shl.b64 	%rd38, %rd3, 4;
	add.s64 	%rd7, %rd2, %rd38;
	shl.b64 	%rd39, %rd3, 2;
	add.s64 	%rd8, %rd1, %rd39;
	setp.eq.s32 	%p3, %r1, %r2;
	@%p3 bra 	$L__BB8_75;
	setp.lt.s32 	%p4, %r60, 1;
	@%p4 bra 	$L__BB8_88;
	and.b32  	%r8, %r60, 15;
	setp.lt.u32 	%p5, %r60, 16;
	mov.b32 	%r97, 0;
	@%p5 bra 	$L__BB8_40;
	and.b32  	%r97, %r60, 2147483632;
	mov.b32 	%r91, 0;
$L__BB8_7:
	.pragma "nounroll";
	shl.b32 	%r64, %r91, 7;
	add.s32 	%r19, %r64, %r4;
	setp.ge.s32 	%p6, %r19, %r2;
	@%p6 bra 	$L__BB8_9;
	mul.wide.u32 	%rd40, %r19, 16;
	add.s64 	%rd41, %rd7, %rd40;
	ld.global.f32 	%f1, [%rd41];
	mul.wide.u32 	%rd42, %r19, 4;
	add.s64 	%rd43, %rd8, %rd42;
	st.global.f32 	[%rd43], %f1;
$L__BB8_9:
	add.s32 	%r20, %r19, 128;
	setp.ge.s32 	%p7, %r20, %r2;
	@%p7 bra 	$L__BB8_11;
	mul.wide.u32 	%rd44, %r20, 16;
	add.s64 	%rd45, %rd7, %rd44;
	ld.global.f32 	%f2, [%rd45];
	mul.wide.u32 	%rd46, %r20, 4;
	add.s64 	%rd47, %rd8, %rd46;
	st.global.f32 	[%rd47], %f2;
$L__BB8_11:
	add.s32 	%r21, %r19, 256;
	setp.ge.s32 	%p8, %r21, %r2;
	@%p8 bra 	$L__BB8_13;
	mul.wide.u32 	%rd48, %r21, 16;
	add.s64 	%rd49, %rd7, %rd48;
	ld.global.f32 	%f3, [%rd49];
	mul.wide.u32 	%rd50, %r21, 4;
	add.s64 	%rd51, %rd8, %rd50;
	st.global.f32 	[%rd51], %f3;
$L__BB8_13:
	add.s32 	%r22, %r19, 384;
	setp.ge.s32 	%p9, %r22, %r2;
	@%p9 bra 	$L__BB8_15;
	mul.wide.u32 	%rd52, %r22, 16;
	add.s64 	%rd53, %rd7, %rd52;
	ld.global.f32 	%f4, [%rd53];
	mul.wide.u32 	%rd54, %r22, 4;
	add.s64 	%rd55, %rd8, %rd54;
	st.global.f32 	[%rd55], %f4;
$L__BB8_15:
	add.s32 	%r23, %r19, 512;
	setp.ge.s32 	%p10, %r23, %r2;
	@%p10 bra 	$L__BB8_17;
	mul.wide.u32 	%rd56, %r23, 16;
	add.s64 	%rd57, %rd7, %rd56;
	ld.global.f32 	%f5, [%rd57];
	mul.wide.u32 	%rd58, %r23, 4;
	add.s64 	%rd59, %rd8, %rd58;
	st.global.f32 	[%rd59], %f5;
$L__BB8_17:
	add.s32 	%r24, %r19, 640;
	setp.ge.s32 	%p11, %r24, %r2;
	@%p11 bra 	$L__BB8_19;
	mul.wide.u32 	%rd60, %r24, 16;
	add.s64 	%rd61, %rd7, %rd60;
	ld.global.f32 	%f6, [%rd61];
	mul.wide.u32 	%rd62, %r24, 4;
	add.s64 	%rd63, %rd8, %rd62;
	st.global.f32 	[%rd63], %f6;
$L__BB8_19:
	add.s32 	%r25, %r19, 768;
	setp.ge.s32 	%p12, %r25, %r2;
	@%p12 bra 	$L__BB8_21;
	mul.wide.u32 	%rd64, %r25, 16;
	add.s64 	%rd65, %rd7, %rd64;
	ld.global.f32 	%f7, [%rd65];
	mul.wide.u32 	%rd66, %r25, 4;
	add.s64 	%rd67, %rd8, %rd66;
	st.global.f32 	[%rd67], %f7;
$L__BB8_21:
	add.s32 	%r26, %r19, 896;
	setp.ge.s32 	%p13, %r26, %r2;
	@%p13 bra 	$L__BB8_23;
	mul.wide.u32 	%rd68, %r26, 16;
	add.s64 	%rd69, %rd7, %rd68;
	ld.global.f32 	%f8, [%rd69];
	mul.wide.u32 	%rd70, %r26, 4;
	add.s64 	%rd71, %rd8, %rd70;
	st.global.f32 	[%rd71], %f8;
$L__BB8_23:
	add.s32 	%r27, %r19, 1024;
	setp.ge.s32 	%p14, %r27, %r2;
	@%p14 bra 	$L__BB8_25;
	mul.wide.u32 	%rd72, %r27, 16;
	add.s64 	%rd73, %rd7, %rd72;
	ld.global.f32 	%f9, [%rd73];
	mul.wide.u32 	%rd74, %r27, 4;
	add.s64 	%rd75, %rd8, %rd74;
	st.global.f32 	[%rd75], %f9;
$L__BB8_25:
	add.s32 	%r65, %r19, 1152;
	setp.ge.s32 	%p15, %r65, %r2;
	mul.wide.s32 	%rd76, %r65, 16;
	add.s64 	%rd17, %rd7, %rd76;
	mul.wide.s32 	%rd77, %r65, 4;
	add.s64 	%rd18, %rd8, %rd77;
	@%p15 bra 	$L__BB8_27;
	ld.global.f32 	%f10, [%rd17];
	st.global.f32 	[%rd18], %f10;
$L__BB8_27:
	add.s32 	%r66, %r19, 1280;
	setp.ge.s32 	%p16, %r66, %r2;
	@%p16 bra 	$L__BB8_29;
	ld.global.f32 	%f11, [%rd17+2048];
	st.global.f32 	[%rd18+512], %f11;
$L__BB8_29:
	add.s32 	%r67, %r19, 1408;
	setp.ge.s32 	%p17, %r67, %r2;
	@%p17 bra 	$L__BB8_31;
	ld.global.f32 	%f12, [%rd17+4096];
	st.global.f32 	[%rd18+1024], %f12;
$L__BB8_31:
	add.s32 	%r68, %r19, 1536;
	setp.ge.s32 	%p18, %r68, %r2;
	@%p18 bra 	$L__BB8_33;
	ld.global.f32 	%f13, [%rd17+6144];
	st.global.f32 	[%rd18+1536], %f13;
$L__BB8_33:
	add.s32 	%r69, %r19, 1664;
	setp.ge.s32 	%p19, %r69, %r2;
	@%p19 bra 	$L__BB8_35;
	ld.global.f32 	%f14, [%rd17+8192];
	st.global.f32 	[%rd18+2048], %f14;
$L__BB8_35:
	add.s32 	%r70, %r19, 1792;
	setp.ge.s32 	%p20, %r70, %r2;
	@%p20 bra 	$L__BB8_37;
	ld.global.f32 	%f15, [%rd17+10240];
	st.global.f32 	[%rd18+2560], %f15;
$L__BB8_37:
	add.s32 	%r71, %r19, 1920;
	setp.ge.s32 	%p21, %r71, %r2;
	@%p21 bra 	$L__BB8_39;
	ld.global.f32 	%f16, [%rd17+12288];
	st.global.f32 	[%rd18+3072], %f16;
$L__BB8_39:
	add.s32 	%r91, %r91, 16;
	setp.eq.s32 	%p22, %r91, %r97;
	@%p22 bra 	$L__BB8_40;
	bra.uni 	$L__BB8_7;
$L__BB8_40:
	setp.eq.s32 	%p23, %r8, 0;
	@%p23 bra 	$L__BB8_88;
	and.b32  	%r43, %r60, 7;
	setp.lt.u32 	%p24, %r8, 8;
	@%p24 bra 	$L__BB8_59;
	shl.b32 	%r72, %r97, 7;
	add.s32 	%r44, %r72, %r4;
	setp.ge.s32 	%p25, %r44, %r2;
	mul.wide.s32 	%rd78, %r44, 16;
	add.s64 	%rd21, %rd7, %rd78;
	mul.wide.s32 	%rd79, %r44, 4;
	add.s64 	%rd22, %rd8, %rd79;
	@%p25 bra 	$L__BB8_44;
	ld.global.f32 	%f17, [%rd21];
	st.global.f32 	[%rd22], %f17;
$L__BB8_44:
	add.s32 	%r73, %r44, 128;
	setp.ge.s32 	%p26, %r73, %r2;
	@%p26 bra 	$L__BB8_46;
	ld.global.f32 	%f18, [%rd21+2048];
	st.global.f32 	[%rd22+512], %f18;
$L__BB8_46:
	add.s32 	%r74, %r44, 256;
	setp.ge.s32 	%p27, %r74, %r2;
	@%p27 bra 	$L__BB8_48;
	ld.global.f32 	%f19, [%rd21+4096];
	st.global.f32 	[%rd22+1024], %f19;
$L__BB8_48:
	add.s32 	%r75, %r44, 384;
	setp.ge.s32 	%p28, %r75, %r2;
	@%p28 bra 	$L__BB8_50;
	ld.global.f32 	%f20, [%rd21+6144];
	st.global.f32 	[%rd22+1536], %f20;
$L__BB8_50:
	add.s32 	%r76, %r44, 512;
	setp.ge.s32 	%p29, %r76, %r2;
	@%p29 bra 	$L__BB8_52;
	ld.global.f32 	%f21, [%rd21+8192];
	st.global.f32 	[%rd22+2048], %f21;
$L__BB8_52:
	add.s32 	%r77, %r44, 640;
	setp.ge.s32 	%p30, %r77, %r2;
	@%p30 bra 	$L__BB8_54;
	ld.global.f32 	%f22, [%rd21+10240];
	st.global.f32 	[%rd22+2560], %f22;
$L__BB8_54:
	add.s32 	%r78, %r44, 768;
	setp.ge.s32 	%p31, %r78, %r2;
	@%p31 bra 	$L__BB8_56;
	ld.global.f32 	%f23, [%rd21+12288];
	st.global.f32 	[%rd22+3072], %f23;
$L__BB8_56:
	add.s32 	%r79, %r44, 896;
	setp.ge.s32 	%p32, %r79, %r2;
	@%p32 bra 	$L__BB8_58;
	ld.global.f32 	%f24, [%rd21+14336];
	st.global.f32 	[%rd22+3584], %f24;
$L__BB8_58:
	add.s32 	%r97, %r97, 8;
$L__BB8_59:
	setp.eq.s32 	%p33, %r43, 0;
	@%p33 bra 	$L__BB8_88;
	and.b32  	%r47, %r60, 3;
	setp.lt.u32 	%p34, %r43, 4;
	@%p34 bra 	$L__BB8_70;
	shl.b32 	%r80, %r97, 7;
	add.s32 	%r48, %r80, %r4;
	setp.ge.s32 	%p35, %r48, %r2;
	@%p35 bra 	$L__BB8_63;
	mul.wide.s32 	%rd80, %r48, 16;
	add.s64 	%rd81, %rd7, %rd80;
	ld.global.f32 	%f25, [%rd81];
	mul.wide.s32 	%rd82, %r48, 4;
	add.s64 	%rd83, %rd8, %rd82;
	st.global.f32 	[%rd83], %f25;
$L__BB8_63:
	add.s32 	%r49, %r48, 128;
	setp.ge.s32 	%p36, %r49, %r2;
	@%p36 bra 	$L__BB8_65;
	mul.wide.s32 	%rd84, %r49, 16;
	add.s64 	%rd85, %rd7, %rd84;
	ld.global.f32 	%f26, [%rd85];
	mul.wide.s32 	%rd86, %r49, 4;
	add.s64 	%rd87, %rd8, %rd86;
	st.global.f32 	[%rd87], %f26;
$L__BB8_65:
	add.s32 	%r50, %r48, 256;
	setp.ge.s32 	%p37, %r50, %r2;
	@%p37 bra 	$L__BB8_67;
	mul.wide.s32 	%rd88, %r50, 16;
	add.s64 	%rd89, %rd7, %rd88;
	ld.global.f32 	%f27, [%rd89];
	mul.wide.s32 	%rd90, %r50, 4;
	add.s64 	%rd91, %rd8, %rd90;
	st.global.f32 	[%rd91], %f27;
$L__BB8_67:
	add.s32 	%r51, %r48, 384;
	setp.ge.s32 	%p38, %r51, %r2;
	@%p38 bra 	$L__BB8_69;
	mul.wide.s32 	%rd92, %r51, 16;
	add.s64 	%rd93, %rd7, %rd92;
	ld.global.f32 	%f28, [%rd93];
	mul.wide.s32 	%rd94, %r51, 4;
	add.s64 	%rd95, %rd8, %rd94;
	st.global.f32 	[%rd95], %f28;
$L__BB8_69:
	add.s32 	%r97, %r97, 4;
$L__BB8_70:
	setp.eq.s32 	%p39, %r47, 0;
	@%p39 bra 	$L__BB8_88;
	shl.b32 	%r81, %r97, 7;
	add.s32 	%r101, %r4, %r81;
	neg.s32 	%r100, %r47;
$L__BB8_72:
	.pragma "nounroll";
	mul.wide.s32 	%rd98, %r101, 4;
	add.s64 	%rd25, %rd8, %rd98;
	mul.wide.s32 	%rd99, %r101, 16;
	add.s64 	%rd26, %rd7, %rd99;
	setp.ge.s32 	%p40, %r101, %r2;
	@%p40 bra 	$L__BB8_74;
	ld.global.f32 	%f29, [%rd26];
	st.global.f32 	[%rd25], %f29;
$L__BB8_74:
	add.s32 	%r101, %r101, 128;
	add.s32 	%r100, %r100, 1;
	setp.ne.s32 	%p41, %r100, 0;
	@%p41 bra 	$L__BB8_72;
	bra.uni 	$L__BB8_88;
$L__BB8_75:
	setp.lt.s32 	%p42, %r60, 1;
	@%p42 bra 	$L__BB8_88;
	and.b32  	%r10, %r60, 15;
	setp.lt.u32 	%p43, %r60, 16;
	mov.b32 	%r93, 0;
	@%p43 bra 	$L__BB8_79;
	and.b32  	%r93, %r60, 2147483632;
	neg.s32 	%r90, %r93;
	add.s64 	%rd101, %rd38, %rd2;
	add.s64 	%rd9, %rd101, 6144;
	add.s32 	%r89, %r4, 1152;
	add.s64 	%rd103, %rd39, %rd1;
	add.s64 	%rd10, %rd103, 1536;
	mul.wide.u32 	%rd104, %r4, 4;
	add.s64 	%rd105, %rd103, %rd104;
	add.s64 	%rd128, %rd105, 2048;
	mul.wide.u32 	%rd106, %r4, 16;
	add.s64 	%rd107, %rd101, %rd106;
	add.s64 	%rd127, %rd107, 8192;
$L__BB8_78:
	.pragma "nounroll";
	mul.wide.s32 	%rd108, %r89, 16;
	add.s64 	%rd109, %rd9, %rd108;
	mul.wide.s32 	%rd110, %r89, 4;
	add.s64 	%rd111, %rd10, %rd110;
	ld.global.f32 	%f30, [%rd127+-8192];
	st.global.f32 	[%rd128+-2048], %f30;
	ld.global.f32 	%f31, [%rd127+-6144];
	st.global.f32 	[%rd128+-1536], %f31;
	ld.global.f32 	%f32, [%rd127+-4096];
	st.global.f32 	[%rd128+-1024], %f32;
	ld.global.f32 	%f33, [%rd127+-2048];
	st.global.f32 	[%rd128+-512], %f33;
	ld.global.f32 	%f34, [%rd127];
	st.global.f32 	[%rd128], %f34;
	ld.global.f32 	%f35, [%rd127+2048];
	st.global.f32 	[%rd128+512], %f35;
	ld.global.f32 	%f36, [%rd127+4096];
	st.global.f32 	[%rd128+1024], %f36;
	ld.global.f32 	%f37, [%rd127+6144];
	st.global.f32 	[%rd128+1536], %f37;
	ld.global.f32 	%f38, [%rd127+8192];
	st.global.f32 	[%rd128+2048], %f38;
	ld.global.f32 	%f39, [%rd109+-6144];
	st.global.f32 	[%rd111+-1536], %f39;
	ld.global.f32 	%f40, [%rd109+-4096];
	st.global.f32 	[%rd111+-1024], %f40;
	ld.global.f32 	%f41, [%rd109+-2048];
	st.global.f32 	[%rd111+-512], %f41;
	ld.global.f32 	%f42, [%rd109];
	st.global.f32 	[%rd111], %f42;
	ld.global.f32 	%f43, [%rd109+2048];
	st.global.f32 	[%rd111+512], %f43;
	ld.global.f32 	%f44, [%rd109+4096];
	st.global.f32 	[%rd111+1024], %f44;
	ld.global.f32 	%f45, [%rd109+6144];
	st.global.f32 	[%rd111+1536], %f45;
	add.s32 	%r90, %r90, 16;
	add.s32 	%r89, %r89, 2048;
	add.s64 	%rd128, %rd128, 8192;
	add.s64 	%rd127, %rd127, 32768;
	setp.eq.s32 	%p44, %r90, 0;
	@%p44 bra 	$L__BB8_79;
	bra.uni 	$L__BB8_78;
$L__BB8_79:
	setp.eq.s32 	%p45, %r10, 0;
	@%p45 bra 	$L__BB8_88;
	and.b32  	%r30, %r60, 7;
	setp.lt.u32 	%p46, %r10, 8;
	@%p46 bra 	$L__BB8_82;
	shl.b32 	%r83, %r93, 7;
	add.s32 	%r84, %r83, %r4;
	mul.wide.s32 	%rd112, %r84, 16;
	add.s64 	%rd113, %rd7, %rd112;
	ld.global.f32 	%f46, [%rd113];
	mul.wide.s32 	%rd114, %r84, 4;
	add.s64 	%rd115, %rd8, %rd114;
	st.global.f32 	[%rd115], %f46;
	ld.global.f32 	%f47, [%rd113+2048];
	st.global.f32 	[%rd115+512], %f47;
	ld.global.f32 	%f48, [%rd113+4096];
	st.global.f32 	[%rd115+1024], %f48;
	ld.global.f32 	%f49, [%rd113+6144];
	st.global.f32 	[%rd115+1536], %f49;
	ld.global.f32 	%f50, [%rd113+8192];
	st.global.f32 	[%rd115+2048], %f50;
	ld.global.f32 	%f51, [%rd113+10240];
	st.global.f32 	[%rd115+2560], %f51;
	ld.global.f32 	%f52, [%rd113+12288];
	st.global.f32 	[%rd115+3072], %f52;
	ld.global.f32 	%f53, [%rd113+14336];
	st.global.f32 	[%rd115+3584], %f53;
	add.s32 	%r93, %r93, 8;
$L__BB8_82:
	setp.eq.s32 	%p47, %r30, 0;
	@%p47 bra 	$L__BB8_88;
	and.b32  	%r33, %r60, 3;
	setp.lt.u32 	%p48, %r30, 4;
	@%p48 bra 	$L__BB8_85;
	shl.b32 	%r85, %r93, 7;
	add.s32 	%r86, %r85, %r4;
	mul.wide.s32 	%rd116, %r86, 16;
	add.s64 	%rd117, %rd7, %rd116;
	ld.global.f32 	%f54, [%rd117];
	mul.wide.s32 	%rd118, %r86, 4;
	add.s64 	%rd119, %rd8, %rd118;
	st.global.f32 	[%rd119], %f54;
	ld.global.f32 	%f55, [%rd117+2048];
	st.global.f32 	[%rd119+512], %f55;
	ld.global.f32 	%f56, [%rd117+4096];
	st.global.f32 	[%rd119+1024], %f56;
	ld.global.f32 	%f57, [%rd117+6144];
	st.global.f32 	[%rd119+1536], %f57;
	add.s32 	%r93, %r93, 4;
$L__BB8_85:
	setp.eq.s32 	%p49, %r33, 0;
	@%p49 bra 	$L__BB8_88;
	add.s64 	%rd19, %rd1, %rd39;
	shl.b32 	%r87, %r93, 7;
	add.s32 	%r96, %r4, %r87;
	shl.b64 	%rd121, %rd3, 4;
	add.s64 	%rd20, %rd2, %rd121;
	neg.s32 	%r95, %r33;
$L__BB8_87:
	.pragma "nounroll";
	mul.wide.s32 	%rd122, %r96, 4;
	add.s64 	%rd123, %rd19, %rd122;
	mul.wide.s32 	%rd124, %r96, 16;
	add.s64 	%rd125, %rd20, %rd124;
	ld.global.f32 	%f58, [%rd125];
	st.global.f32 	[%rd123], %f58;
	add.s32 	%r96, %r96, 128;
	add.s32 	%r95, %r95, 1;
	setp.eq.s32 	%p50, %r95, 0;
	@%p50 bra 	$L__BB8_88;
	bra.uni 	$L__BB8_87;
$L__BB8_88:
	ret;

}
	// .globl	_ZN3cub18CUB_300001_SM_10006detail6reduce28DeviceReduceSingleTileKernelINS2_10policy_hubIljN4cuda3std3__44plusIlEEE10Policy1000EN6thrust24THRUST_300001_SM_1000_NS18transform_iteratorI7isValidNSD_6detail15normal_iteratorINSD_10device_ptrIiEEEEllEEPljS9_llNS7_10__identityEEEvT0_T1_T2_T3_T4_T6_
.visible .entry _ZN3cub18CUB_300001_SM_10006detail6reduce28DeviceReduceSingleTileKernelINS2_10policy_hubIljN4cuda3std3__44plusIlEEE10Policy1000EN6thrust24THRUST_300001_SM_1000_NS18transform_iteratorI7isValidNSD_6detail15normal_iteratorINSD_10device_ptrIiEEEEllEEPljS9_llNS7_10__identityEEEvT0_T1_T2_T3_T4_T6_(
	.param .align 8 .b8 _ZN3cub18CUB_300001_SM_10006detail6reduce28DeviceReduceSingleTileKernelINS2_10policy_hubIljN4cuda3std3__44plusIlEEE10Policy1000EN6thrust24THRUST_300001_SM_1000_NS18transform_iteratorI7isValidNSD_6detail15normal_iteratorINSD_10device_ptrIiEEEEllEEPljS9_llNS7_10__identityEEEvT0_T1_T2_T3_T4_T6__param_0[16],
	.param .u64 .ptr .align 1 _ZN3cub18CUB_300001_SM_10006detail6reduce28DeviceReduceSingleTileKernelINS2_10policy_hubIljN4cuda3std3__44plusIlEEE10Policy1000EN6thrust24THRUST_300001_SM_1000_NS18transform_iteratorI7isValidNSD_6detail15normal_iteratorINSD_10device_ptrIiEEEEllEEPljS9_llNS7_10__identityEEEvT0_T1_T2_T3_T4_T6__param_1,
	.param .u32 _ZN3cub18CUB_300001_SM_10006detail6reduce28DeviceReduceSingleTileKernelINS2_10policy_hubIljN4cuda3std3__44plusIlEEE10Policy1000EN6thrust24THRUST_300001_SM_1000_NS18transform_iteratorI7isValidNSD_6detail15normal_iteratorINSD_10device_ptrIiEEEEllEEPljS9_llNS7_10__identityEEEvT0_T1_T2_T3_T4_T6__param_2,
	.param .align 1 .b8 _ZN3cub18CUB_300001_SM_10006detail6reduce28DeviceReduceSingleTileKernelINS2_10policy_hubIljN4cuda3std3__44plusIlEEE10Policy1000EN6thrust24THRUST_300001_SM_1000_NS18transform_iteratorI7isValidNSD_6detail15normal_iteratorINSD_10device_ptrIiEEEEllEEPljS9_llNS7_10__identityEEEvT0_T1_T2_T3_T4_T6__param_3[1],
	.param .u64 _ZN3cub18CUB_300001_SM_10006detail6reduce28DeviceReduceSingleTileKernelINS2_10policy_hubIljN4cuda3std3__44plusIlEEE10Policy1000EN6thrust24THRUST_300001_SM_1000_NS18transform_iteratorI7isValidNSD_6detail15normal_iteratorINSD_10device_ptrIiEEEEllEEPljS9_llNS7_10__identityEEEvT0_T1_T2_T3_T4_T6__param_4,
	.param .align 1 .b8 _ZN3cub18CUB_300001_SM_10006detail6reduce28DeviceReduceSingleTileKernelINS2_10policy_hubIljN4cuda3std3__44plusIlEEE10Policy1000EN6thrust24THRUST_300001_SM_1000_NS18transform_iteratorI7isValidNSD_6detail15normal_iteratorINSD_10device_ptrIiEEEEllEEPljS9_llNS7_10__identityEEEvT0_T1_T2_T3_T4_T6__param_5[1]
)
.maxntid 512
.minnctapersm 1
{
	.reg .pred 	%p<140>;
	.reg .b16 	%rs<9>;
	.reg .b32 	%r<368>;
	.reg .b64 	%rd<431>;
	// demoted variable
	.shared .align 8 .b8 _ZZN3cub18CUB_300001_SM_10006detail6reduce28DeviceReduceSingleTileKernelINS2_10policy_hubIljN4cuda3std3__44plusIlEEE10Policy1000EN6thrust24THRUST_300001_SM_1000_NS18transform_iteratorI7isValidNSD_6detail15normal_iteratorINSD_10device_ptrIiEEEEllEEPljS9_llNS7_10__identityEEEvT0_T1_T2_T3_T4_T6_E12temp_storage[152];
	ld.param.u64 	%rd49, [_ZN3cub18CUB_300001_SM_10006detail6reduce28DeviceReduceSingleTileKernelINS2_10policy_hubIljN4cuda3std3__44plusIlEEE10Policy1000EN6thrust24THRUST_300001_SM_1000_NS18transform_iteratorI7isValidNSD_6detail15normal_iteratorINSD_10device_ptrIiEEEEllEEPljS9_llNS7_10__identityEEEvT0_T1_T2_T3_T4_T6__param_0];
	ld.param.u64 	%rd51, [_ZN3cub18CUB_300001_SM_10006detail6reduce28DeviceReduceSingleTileKernelINS2_10policy_hubIljN4cuda3std3__44plusIlEEE10Policy1000EN6thrust24THRUST_300001_SM_1000_NS18transform_iteratorI7isValidNSD_6detail15normal_iteratorINSD_10device_ptrIiEEEEllEEPljS9_llNS7_10__identityEEEvT0_T1_T2_T3_T4_T6__param_1];
	ld.param.u32 	%r51, [_ZN3cub18CUB_300001_SM_10006detail6reduce28DeviceReduceSingleTileKernelINS2_10policy_hubIljN4cuda3std3__44plusIlEEE10Policy1000EN6thrust24THRUST_300001_SM_1000_NS18transform_iteratorI7isValidNSD_6detail15normal_iteratorINSD_10device_ptrIiEEEEllEEPljS9_llNS7_10__identityEEEvT0_T1_T2_T3_T4_T6__param_2];
	ld.param.u64 	%rd50, [_ZN3cub18CUB_300001_SM_10006detail6reduce28DeviceReduceSingleTileKernelINS2_10policy_hubIljN4cuda3std3__44plusIlEEE10Policy1000EN6thrust24THRUST_300001_SM_1000_NS18transform_iteratorI7isValidNSD_6detail15normal_iteratorINSD_10device_ptrIiEEEEllEEPljS9_llNS7_10__identityEEEvT0_T1_T2_T3_T4_T6__param_4];
	cvta.to.global.u64 	%rd1, %rd51;
	setp.ne.s32 	%p1, %r51, 0;
	@%p1 bra 	$L__BB9_3;
	mov.u32 	%r350, %tid.x;
	setp.ne.s32 	%p139, %r350, 0;
	@%p139 bra 	$L__BB9_52;
	st.global.u64 	[%rd1], %rd50;
	bra.uni 	$L__BB9_52;
$L__BB9_3:
	cvta.to.global.u64 	%rd2, %rd49;
	setp.gt.u32 	%p2, %r51, 3583;
	@%p2 bra 	$L__BB9_28;
	mov.u32 	%r1, %tid.x;
	setp.ge.u32 	%p67, %r1, %r51;
	mov.b64 	%rd418, 0;
	mov.u32 	%r354, %r1;
	@%p67 bra 	$L__BB9_6;
	mul.wide.u32 	%rd239, %r1, 4;
	add.s64 	%rd240, %rd2, %rd239;
	ld.global.u32 	%r197, [%rd240];
	setp.gt.s32 	%p68, %r197, -1;
	selp.u64 	%rd418, 1, 0, %p68;
	add.s32 	%r354, %r1, 512;
$L__BB9_6:
	setp.ge.u32 	%p69, %r354, %r51;
	@%p69 bra 	$L__BB9_19;
	not.b32 	%r198, %r354;
	add.s32 	%r199, %r51, %r198;
	shr.u32 	%r200, %r199, 9;
	add.s32 	%r4, %r200, 1;
	and.b32  	%r5, %r4, 15;
	setp.lt.u32 	%p70, %r199, 7680;
	@%p70 bra 	$L__BB9_10;
	and.b32  	%r201, %r4, 16777200;
	neg.s32 	%r352, %r201;
	mul.wide.u32 	%rd242, %r354, 4;
	add.s64 	%rd243, %rd242, %rd2;
	add.s64 	%rd408, %rd243, 16384;
$L__BB9_9:
	.pragma "nounroll";
	ld.global.u32 	%r202, [%rd408+-16384];
	setp.gt.s32 	%p71, %r202, -1;
	selp.u64 	%rd244, 1, 0, %p71;
	add.s64 	%rd245, %rd418, %rd244;
	ld.global.u32 	%r203, [%rd408+-14336];
	setp.gt.s32 	%p72, %r203, -1;
	selp.u64 	%rd246, 1, 0, %p72;
	add.s64 	%rd247, %rd245, %rd246;
	ld.global.u32 	%r204, [%rd408+-12288];
	setp.gt.s32 	%p73, %r204, -1;
	selp.u64 	%rd248, 1, 0, %p73;
	add.s64 	%rd249, %rd247, %rd248;
	ld.global.u32 	%r205, [%rd408+-10240];
	setp.gt.s32 	%p74, %r205, -1;
	selp.u64 	%rd250, 1, 0, %p74;
	add.s64 	%rd251, %rd249, %rd250;
	ld.global.u32 	%r206, [%rd408+-8192];
	setp.gt.s32 	%p75, %r206, -1;
	selp.u64 	%rd252, 1, 0, %p75;
	add.s64 	%rd253, %rd251, %rd252;
	ld.global.u32 	%r207, [%rd408+-6144];
	setp.gt.s32 	%p76, %r207, -1;
	selp.u64 	%rd254, 1, 0, %p76;
	add.s64 	%rd255, %rd253, %rd254;
	ld.global.u32 	%r208, [%rd408+-4096];
	setp.gt.s32 	%p77, %r208, -1;
	selp.u64 	%rd256, 1, 0, %p77;
	add.s64 	%rd257, %rd255, %rd256;
	ld.global.u32 	%r209, [%rd408+-2048];
	setp.gt.s32 	%p78, %r209, -1;
	selp.u64 	%rd258, 1, 0, %p78;
	add.s64 	%rd259, %rd257, %rd258;
	ld.global.u32 	%r210, [%rd408];
	setp.gt.s32 	%p79, %r210, -1;
	selp.u64 	%rd260, 1, 0, %p79;
	add.s64 	%rd261, %rd259, %rd260;
	ld.global.u32 	%r211, [%rd408+2048];
	setp.gt.s32 	%p80, %r211, -1;
	selp.u64 	%rd262, 1, 0, %p80;
	add.s64 	%rd263, %rd261, %rd262;
	ld.global.u32 	%r212, [%rd408+4096];
	setp.gt.s32 	%p81, %r212, -1;
	selp.u64 	%rd264, 1, 0, %p81;
	add.s64 	%rd265, %rd263, %rd264;
	ld.global.u32 	%r213, [%rd408+6144];
	setp.gt.s32 	%p82, %r213, -1;
	selp.u64 	%rd266, 1, 0, %p82;
	add.s64 	%rd267, %rd265, %rd266;
	ld.global.u32 	%r214, [%rd408+8192];
	setp.gt.s32 	%p83, %r214, -1;
	selp.u64 	%rd268, 1, 0, %p83;
	add.s64 	%rd269, %rd267, %rd268;
	ld.global.u32 	%r215, [%rd408+10240];
	setp.gt.s32 	%p84, %r215, -1;
	selp.u64 	%rd270, 1, 0, %p84;
	add.s64 	%rd271, %rd269, %rd270;
	ld.global.u32 	%r216, [%rd408+12288];
	setp.gt.s32 	%p85, %r216, -1;
	selp.u64 	%rd272, 1, 0, %p85;
	add.s64 	%rd273, %rd271, %rd272;
	ld.global.u32 	%r217, [%rd408+14336];
	setp.gt.s32 	%p86, %r217, -1;
	selp.u64 	%rd274, 1, 0, %p86;
	add.s64 	%rd418, %rd273, %rd274;
	add.s32 	%r354, %r354, 8192;
	add.s32 	%r352, %r352, 16;
	add.s64 	%rd408, %rd408, 32768;
	setp.ne.s32 	%p87, %r352, 0;
	@%p87 bra 	$L__BB9_9;
$L__BB9_10:
	setp.eq.s32 	%p88, %r5, 0;
	@%p88 bra 	$L__BB9_19;
	and.b32  	%r12, %r4, 7;
	setp.lt.u32 	%p89, %r5, 8;
	@%p89 bra 	$L__BB9_13;
	mul.wide.u32 	%rd276, %r354, 4;
	add.s64 	%rd277, %rd2, %rd276;
	ld.global.u32 	%r218, [%rd277];
	setp.gt.s32 	%p90, %r218, -1;
	selp.u64 	%rd278, 1, 0, %p90;
	add.s64 	%rd279, %rd418, %rd278;
	ld.global.u32 	%r219, [%rd277+2048];
	setp.gt.s32 	%p91, %r219, -1;
	selp.u64 	%rd280, 1, 0, %p91;
	add.s64 	%rd281, %rd279, %rd280;
	ld.global.u32 	%r220, [%rd277+4096];
	setp.gt.s32 	%p92, %r220, -1;
	selp.u64 	%rd282, 1, 0, %p92;
	add.s64 	%rd283, %rd281, %rd282;
	ld.global.u32 	%r221, [%rd277+6144];
	setp.gt.s32 	%p93, %r221, -1;
	selp.u64 	%rd284, 1, 0, %p93;
	add.s64 	%rd285, %rd283, %rd284;
	ld.global.u32 	%r222, [%rd277+8192];
	setp.gt.s32 	%p94, %r222, -1;
	selp.u64 	%rd286, 1, 0, %p94;
	add.s64 	%rd287, %rd285, %rd286;
	ld.global.u32 	%r223, [%rd277+10240];
	setp.gt.s32 	%p95, %r223, -1;
	selp.u64 	%rd288, 1, 0, %p95;
	add.s64 	%rd289, %rd287, %rd288;
	ld.global.u32 	%r224, [%rd277+12288];
	setp.gt.s32 	%p96, %r224, -1;
	selp.u64 	%rd290, 1, 0, %p96;
	add.s64 	%rd291, %rd289, %rd290;
	ld.global.u32 	%r225, [%rd277+14336];
	setp.gt.s32 	%p97, %r225, -1;
	selp.u64 	%rd292, 1, 0, %p97;
	add.s64 	%rd418, %rd291, %rd292;
	add.s32 	%r354, %r354, 4096;
$L__BB9_13:
	setp.eq.s32 	%p98, %r12, 0;
	@%p98 bra 	$L__BB9_19;
	and.b32  	%r15, %r4, 3;
	setp.lt.u32 	%p99, %r12, 4;
	@%p99 bra 	$L__BB9_16;
	mul.wide.u32 	%rd294, %r354, 4;
	add.s64 	%rd295, %rd2, %rd294;
	ld.global.u32 	%r226, [%rd295];
	setp.gt.s32 	%p100, %r226, -1;
	selp.u64 	%rd296, 1, 0, %p100;
	add.s64 	%rd297, %rd418, %rd296;
	ld.global.u32 	%r227, [%rd295+2048];
	setp.gt.s32 	%p101, %r227, -1;
	selp.u64 	%rd298, 1, 0, %p101;
	add.s64 	%rd299, %rd297, %rd298;
	ld.global.u32 	%r228, [%rd295+4096];
	setp.gt.s32 	%p102, %r228, -1;
	selp.u64 	%rd300, 1, 0, %p102;
	add.s64 	%rd301, %rd299, %rd300;
	ld.global.u32 	%r229, [%rd295+6144];
	setp.gt.s32 	%p103, %r229, -1;
	selp.u64 	%rd302, 1, 0, %p103;
	add.s64 	%rd418, %rd301, %rd302;
	add.s32 	%r354, %r354, 2048;
$L__BB9_16:
	setp.eq.s32 	%p104, %r15, 0;
	@%p104 bra 	$L__BB9_19;
	mul.wide.u32 	%rd303, %r354, 4;
	add.s64 	%rd416, %rd2, %rd303;
	neg.s32 	%r357, %r15;
$L__BB9_18:
	.pragma "nounroll";
	ld.global.u32 	%r230, [%rd416];
	setp.gt.s32 	%p105, %r230, -1;
	selp.u64 	%rd304, 1, 0, %p105;
	add.s64 	%rd418, %rd418, %rd304;
	add.s64 	%rd416, %rd416, 2048;
	add.s32 	%r357, %r357, 1;
	setp.ne.s32 	%p106, %r357, 0;
	@%p106 bra 	$L__BB9_18;
$L__BB9_19:
	setp.lt.u32 	%p107, %r51, 512;
	@%p107 bra 	$L__BB9_24;
	// begin inline asm
	mov.u32 %r294, %laneid;
	// end inline asm
	mov.b64 	{%r296, %r301}, %rd418;
	mov.b32 	%r302, 1;
	mov.b32 	%r343, 31;
	mov.b32 	%r344, -1;
	// begin inline asm
	shfl.sync.down.b32 %r295, %r296, %r302, %r343, %r344;
	// end inline asm
	// begin inline asm
	shfl.sync.down.b32 %r300, %r301, %r302, %r343, %r344;
	// end inline asm
	mov.b64 	%rd363, {%r295, %r300};
	setp.gt.s32 	%p131, %r294, 30;
	selp.b64 	%rd364, 0, %rd363, %p131;
	add.s64 	%rd365, %rd364, %rd418;
	mov.b64 	{%r306, %r311}, %rd365;
	mov.b32 	%r312, 2;
	// begin inline asm
	shfl.sync.down.b32 %r305, %r306, %r312, %r343, %r344;
	// end inline asm
	// begin inline asm
	shfl.sync.down.b32 %r310, %r311, %r312, %r343, %r344;
	// end inline asm
	mov.b64 	%rd366, {%r305, %r310};
	setp.gt.s32 	%p132, %r294, 29;
	selp.b64 	%rd367, 0, %rd366, %p132;
	add.s64 	%rd368, %rd367, %rd365;
	mov.b64 	{%r316, %r321}, %rd368;
	mov.b32 	%r322, 4;
	// begin inline asm
	shfl.sync.down.b32 %r315, %r316, %r322, %r343, %r344;
	// end inline asm
	// begin inline asm
	shfl.sync.down.b32 %r320, %r321, %r322, %r343, %r344;
	// end inline asm
	mov.b64 	%rd369, {%r315, %r320};
	setp.gt.s32 	%p133, %r294, 27;
	selp.b64 	%rd370, 0, %rd369, %p133;
	add.s64 	%rd371, %rd370, %rd368;
	mov.b64 	{%r326, %r331}, %rd371;
	mov.b32 	%r332, 8;
	// begin inline asm
	shfl.sync.down.b32 %r325, %r326, %r332, %r343, %r344;
	// end inline asm
	// begin inline asm
	shfl.sync.down.b32 %r330, %r331, %r332, %r343, %r344;
	// end inline asm
	mov.b64 	%rd372, {%r325, %r330};
	setp.gt.s32 	%p134, %r294, 23;
	selp.b64 	%rd373, 0, %rd372, %p134;
	add.s64 	%rd374, %rd373, %rd371;
	mov.b64 	{%r336, %r341}, %rd374;
	mov.b32 	%r342, 16;
	// begin inline asm
	shfl.sync.down.b32 %r335, %r336, %r342, %r343, %r344;
	// end inline asm
	// begin inline asm
	shfl.sync.down.b32 %r340, %r341, %r342, %r343, %r344;
	// end inline asm
	mov.b64 	%rd375, {%r335, %r340};
	setp.gt.s32 	%p135, %r294, 15;
	selp.b64 	%rd376, 0, %rd375, %p135;
	add.s64 	%rd430, %rd376, %rd374;
	setp.ne.s32 	%p136, %r294, 0;
	@%p136 bra 	$L__BB9_22;
	shr.u32 	%r345, %r1, 2;
	and.b32  	%r346, %r345, 248;
	mov.u32 	%r347, _ZZN3cub18CUB_300001_SM_10006detail6reduce28DeviceReduceSingleTileKernelINS2_10policy_hubIljN4cuda3std3__44plusIlEEE10Policy1000EN6thrust24THRUST_300001_SM_1000_NS18transform_iteratorI7isValidNSD_6detail15normal_iteratorINSD_10device_ptrIiEEEEllEEPljS9_llNS7_10__identityEEEvT0_T1_T2_T3_T4_T6_E12temp_storage;
	add.s32 	%r348, %r347, %r346;
	st.shared.u64 	[%r348+16], %rd430;
$L__BB9_22:
	bar.sync 	0;
	setp.ne.s32 	%p137, %r1, 0;
	@%p137 bra 	$L__BB9_50;
	ld.shared.u64 	%rd377, [_ZZN3cub18CUB_300001_SM_10006detail6reduce28DeviceReduceSingleTileKernelINS2_10policy_hubIljN4cuda3std3__44plusIlEEE10Policy1000EN6thrust24THRUST_300001_SM_1000_NS18transform_iteratorI7isValidNSD_6detail15normal_iteratorINSD_10device_ptrIiEEEEllEEPljS9_llNS7_10__identityEEEvT0_T1_T2_T3_T4_T6_E12temp_storage+24];
	add.s64 	%rd378, %rd377, %rd430;
	ld.shared.u64 	%rd379, [_ZZN3cub18CUB_300001_SM_10006detail6reduce28DeviceReduceSingleTileKernelINS2_10policy_hubIljN4cuda3std3__44plusIlEEE10Policy1000EN6thrust24THRUST_300001_SM_1000_NS18transform_iteratorI7isValidNSD_6detail15normal_iteratorINSD_10device_ptrIiEEEEllEEPljS9_llNS7_10__identityEEEvT0_T1_T2_T3_T4_T6_E12temp_storage+32];
	add.s64 	%rd380, %rd378, %rd379;
	ld.shared.u64 	%rd381, [_ZZN3cub18CUB_300001_SM_10006detail6reduce28DeviceReduceSingleTileKernelINS2_10policy_hubIljN4cuda3std3__44plusIlEEE10Policy1000EN6thrust24THRUST_300001_SM_1000_NS18transform_iteratorI7isValidNSD_6detail15normal_iteratorINSD_10device_ptrIiEEEEllEEPljS9_llNS7_10__identityEEEvT0_T1_T2_T3_T4_T6_E12temp_storage+40];
	add.s64 	%rd382, %rd380, %rd381;
	ld.shared.u64 	%rd383, [_ZZN3cub18CUB_300001_SM_10006detail6reduce28DeviceReduceSingleTileKernelINS2_10policy_hubIljN4cuda3std3__44plusIlEEE10Policy1000EN6thrust24THRUST_300001_SM_1000_NS18transform_iteratorI7isValidNSD_6detail15normal_iteratorINSD_10device_ptrIiEEEEllEEPljS9_llNS7_10__identityEEEvT0_T1_T2_T3_T4_T6_E12temp_storage+48];
	add.s64 	%rd384, %rd382, %rd383;
	ld.shared.u64 	%rd385, [_ZZN3cub18CUB_300001_SM_10006detail6reduce28DeviceReduceSingleTileKernelINS2_10policy_hubIljN4cuda3std3__44plusIlEEE10Policy1000EN6thrust24THRUST_300001_SM_1000_NS18transform_iteratorI7isValidNSD_6detail15normal_iteratorINSD_10device_ptrIiEEEEllEEPljS9_llNS7_10__identityEEEvT0_T1_T2_T3_T4_T6_E12temp_storage+56];
	add.s64 	%rd386, %rd384, %rd385;
	ld.shared.u64 	%rd387, [_ZZN3cub18CUB_300001_SM_10006detail6reduce28DeviceReduceSingleTileKernelINS2_10policy_hubIljN4cuda3std3__44plusIlEEE10Policy1000EN6thrust24THRUST_300001_SM_1000_NS18transform_iteratorI7isValidNSD_6detail15normal_iteratorINSD_10device_ptrIiEEEEllEEPljS9_llNS7_10__identityEEEvT0_T1_T2_T3_T4_T6_E12temp_storage+64];
	add.s64 	%rd388, %rd386, %rd387;
	ld.shared.u64 	%rd389, [_ZZN3cub18CUB_300001_SM_10006detail6reduce28DeviceReduceSingleTileKernelINS2_10policy_hubIljN4cuda3std3__44plusIlEEE10Policy1000EN6thrust24THRUST_300001_SM_1000_NS18transform_iteratorI7isValidNSD_6detail15normal_iteratorINSD_10device_ptrIiEEEEllEEPljS9_llNS7_10__identityEEEvT0_T1_T2_T3_T4_T6_E12temp_storage+72];
	add.s64 	%rd390, %rd388, %rd389;
	ld.shared.u64 	%rd391, [_ZZN3cub18CUB_300001_SM_10006detail6reduce28DeviceReduceSingleTileKernelINS2_10policy_hubIljN4cuda3std3__44plusIlEEE10Policy1000EN6thrust24THRUST_300001_SM_1000_NS18transform_iteratorI7isValidNSD_6detail15normal_iteratorINSD_10device_ptrIiEEEEllEEPljS9_llNS7_10__identityEEEvT0_T1_T2_T3_T4_T6_E12temp_storage+80];
	add.s64 	%rd392, %rd390, %rd391;
	ld.shared.u64 	%rd393, [_ZZN3cub18CUB_300001_SM_10006detail6reduce28DeviceReduceSingleTileKernelINS2_10policy_hubIljN4cuda3std3__44plusIlEEE10Policy1000EN6thrust24THRUST_300001_SM_1000_NS18transform_iteratorI7isValidNSD_6detail15normal_iteratorINSD_10device_ptrIiEEEEllEEPljS9_llNS7_10__identityEEEvT0_T1_T2_T3_T4_T6_E12temp_storage+88];
	add.s64 	%rd394, %rd392, %rd393;
	ld.shared.u64 	%rd395, [_ZZN3cub18CUB_300001_SM_10006detail6reduce28DeviceReduceSingleTileKernelINS2_10policy_hubIljN4cuda3std3__44plusIlEEE10Policy1000EN6thrust24THRUST_300001_SM_1000_NS18transform_iteratorI7isValidNSD_6detail15normal_iteratorINSD_10device_ptrIiEEEEllEEPljS9_llNS7_10__identityEEEvT0_T1_T2_T3_T4_T6_E12temp_storage+96];
	add.s64 	%rd396, %rd394, %rd395;
	ld.shared.u64 	%rd397, [_ZZN3cub18CUB_300001_SM_10006detail6reduce28DeviceReduceSingleTileKernelINS2_10policy_hubIljN4cuda3std3__44plusIlEEE10Policy1000EN6thrust24THRUST_300001_SM_1000_NS18transform_iteratorI7isValidNSD_6detail15normal_iteratorINSD_10device_ptrIiEEEEllEEPljS9_llNS7_10__identityEEEvT0_T1_T2_T3_T4_T6_E12temp_storage+104];
	add.s64 	%rd398, %rd396, %rd397;
	ld.shared.u64 	%rd399, [_ZZN3cub18CUB_300001_SM_10006detail6reduce28DeviceReduceSingleTileKernelINS2_10policy_hubIljN4cuda3std3__44plusIlEEE10Policy1000EN6thrust24THRUST_300001_SM_1000_NS18transform_iteratorI7isValidNSD_6detail15normal_iteratorINSD_10device_ptrIiEEEEllEEPljS9_llNS7_10__identityEEEvT0_T1_T2_T3_T4_T6_E12temp_storage+112];
	add.s64 	%rd400, %rd398, %rd399;
	ld.shared.u64 	%rd401, [_ZZN3cub18CUB_300001_SM_10006detail6reduce28DeviceReduceSingleTileKernelINS2_10policy_hubIljN4cuda3std3__44plusIlEEE10Policy1000EN6thrust24THRUST_300001_SM_1000_NS18transform_iteratorI7isValidNSD_6detail15normal_iteratorINSD_10device_ptrIiEEEEllEEPljS9_llNS7_10__identityEEEvT0_T1_T2_T3_T4_T6_E12temp_storage+120];
	add.s64 	%rd402, %rd400, %rd401;
	ld.shared.u64 	%rd403, [_ZZN3cub18CUB_300001_SM_10006detail6reduce28DeviceReduceSingleTileKernelINS2_10policy_hubIljN4cuda3std3__44plusIlEEE10Policy1000EN6thrust24THRUST_300001_SM_1000_NS18transform_iteratorI7isValidNSD_6detail15normal_iteratorINSD_10device_ptrIiEEEEllEEPljS9_llNS7_10__identityEEEvT0_T1_T2_T3_T4_T6_E12temp_storage+128];
	add.s64 	%rd404, %rd402, %rd403;
	ld.shared.u64 	%rd405, [_ZZN3cub18CUB_300001_SM_10006detail6reduce28DeviceReduceSingleTileKernelINS2_10policy_hubIljN4cuda3std3__44plusIlEEE10Policy1000EN6thrust24THRUST_300001_SM_1000_NS18transform_iteratorI7isValidNSD_6detail15normal_iteratorINSD_10device_ptrIiEEEEllEEPljS9_llNS7_10__identityEEEvT0_T1_T2_T3_T4_T6_E12temp_storage+136];
	add.s64 	%rd430, %rd404, %rd405;
	bra.uni 	$L__BB9_50;
$L__BB9_24:
	// begin inline asm
	mov.u32 %r231, %laneid;
	// end inline asm
	and.b32  	%r282, %r1, 992;
	add.s32 	%r283, %r282, 32;
	setp.gt.u32 	%p108, %r283, %r51;
	not.b32 	%r284, %r282;
	add.s32 	%r285, %r51, %r284;
	selp.b32 	%r280, %r285, 31, %p108;
	mov.b64 	{%r233, %r238}, %rd418;
	mov.b32 	%r239, 1;
	mov.b32 	%r281, -1;
	// begin inline asm
	shfl.sync.down.b32 %r232, %r233, %r239, %r280, %r281;
	// end inline asm
	// begin inline asm
	shfl.sync.down.b32 %r237, %r238, %r239, %r280, %r281;
	// end inline asm
	mov.b64 	%rd305, {%r232, %r237};
	setp.lt.s32 	%p109, %r231, %r280;
	selp.b64 	%rd306, %rd305, 0, %p109;
	add.s64 	%rd307, %rd306, %rd418;
	mov.b64 	{%r243, %r248}, %rd307;
	mov.b32 	%r249, 2;
	// begin inline asm
	shfl.sync.down.b32 %r242, %r243, %r249, %r280, %r281;
	// end inline asm
	// begin inline asm
	shfl.sync.down.b32 %r247, %r248, %r249, %r280, %r281;
	// end inline asm
	mov.b64 	%rd308, {%r242, %r247};
	add.s32 	%r286, %r231, 2;
	setp.gt.s32 	%p110, %r286, %r280;
	selp.b64 	%rd309, 0, %rd308, %p110;
	add.s64 	%rd310, %rd309, %rd307;
	mov.b64 	{%r253, %r258}, %rd310;
	mov.b32 	%r259, 4;
	// begin inline asm
	shfl.sync.down.b32 %r252, %r253, %r259, %r280, %r281;
	// end inline asm
	// begin inline asm
	shfl.sync.down.b32 %r257, %r258, %r259, %r280, %r281;
	// end inline asm
	mov.b64 	%rd311, {%r252, %r257};
	add.s32 	%r287, %r231, 4;
	setp.gt.s32 	%p111, %r287, %r280;
	selp.b64 	%rd312, 0, %rd311, %p111;
	add.s64 	%rd313, %rd312, %rd310;
	mov.b64 	{%r263, %r268}, %rd313;
	mov.b32 	%r269, 8;
	// begin inline asm
	shfl.sync.down.b32 %r262, %r263, %r269, %r280, %r281;
	// end inline asm
	// begin inline asm
	shfl.sync.down.b32 %r267, %r268, %r269, %r280, %r281;
	// end inline asm
	mov.b64 	%rd314, {%r262, %r267};
	add.s32 	%r288, %r231, 8;
	setp.gt.s32 	%p112, %r288, %r280;
	selp.b64 	%rd315, 0, %rd314, %p112;
	add.s64 	%rd316, %rd315, %rd313;
	mov.b64 	{%r273, %r278}, %rd316;
	mov.b32 	%r279, 16;
	// begin inline asm
	shfl.sync.down.b32 %r272, %r273, %r279, %r280, %r281;
	// end inline asm
	// begin inline asm
	shfl.sync.down.b32 %r277, %r278, %r279, %r280, %r281;
	// end inline asm
	mov.b64 	%rd317, {%r272, %r277};
	add.s32 	%r289, %r231, 16;
	setp.gt.s32 	%p113, %r289, %r280;
	selp.b64 	%rd318, 0, %rd317, %p113;
	add.s64 	%rd430, %rd318, %rd316;
	setp.ne.s32 	%p114, %r231, 0;
	@%p114 bra 	$L__BB9_26;
	shr.u32 	%r290, %r1, 2;
	and.b32  	%r291, %r290, 248;
	mov.u32 	%r292, _ZZN3cub18CUB_300001_SM_10006detail6reduce28DeviceReduceSingleTileKernelINS2_10policy_hubIljN4cuda3std3__44plusIlEEE10Policy1000EN6thrust24THRUST_300001_SM_1000_NS18transform_iteratorI7isValidNSD_6detail15normal_iteratorINSD_10device_ptrIiEEEEllEEPljS9_llNS7_10__identityEEEvT0_T1_T2_T3_T4_T6_E12temp_storage;
	add.s32 	%r293, %r292, %r291;
	st.shared.u64 	[%r293+16], %rd430;
$L__BB9_26:
	bar.sync 	0;
	setp.ne.s32 	%p115, %r1, 0;
	@%p115 bra 	$L__BB9_50;
	setp.gt.u32 	%p116, %r51, 32;
	ld.shared.u64 	%rd319, [_ZZN3cub18CUB_300001_SM_10006detail6reduce28DeviceReduceSingleTileKernelINS2_10policy_hubIljN4cuda3std3__44plusIlEEE10Policy1000EN6thrust24THRUST_300001_SM_1000_NS18transform_iteratorI7isValidNSD_6detail15normal_iteratorINSD_10device_ptrIiEEEEllEEPljS9_llNS7_10__identityEEEvT0_T1_T2_T3_T4_T6_E12temp_storage+24];
	selp.b64 	%rd320, %rd319, 0, %p116;
	add.s64 	%rd321, %rd320, %rd430;
	setp.gt.u32 	%p117, %r51, 64;
	ld.shared.u64 	%rd322, [_ZZN3cub18CUB_300001_SM_10006detail6reduce28DeviceReduceSingleTileKernelINS2_10policy_hubIljN4cuda3std3__44plusIlEEE10Policy1000EN6thrust24THRUST_300001_SM_1000_NS18transform_iteratorI7isValidNSD_6detail15normal_iteratorINSD_10device_ptrIiEEEEllEEPljS9_llNS7_10__identityEEEvT0_T1_T2_T3_T4_T6_E12temp_storage+32];
	selp.b64 	%rd323, %rd322, 0, %p117;
	add.s64 	%rd324, %rd321, %rd323;
	setp.gt.u32 	%p118, %r51, 96;
	ld.shared.u64 	%rd325, [_ZZN3cub18CUB_300001_SM_10006detail6reduce28DeviceReduceSingleTileKernelINS2_10policy_hubIljN4cuda3std3__44plusIlEEE10Policy1000EN6thrust24THRUST_300001_SM_1000_NS18transform_iteratorI7isValidNSD_6detail15normal_iteratorINSD_10device_ptrIiEEEEllEEPljS9_llNS7_10__identityEEEvT0_T1_T2_T3_T4_T6_E12temp_storage+40];
	selp.b64 	%rd326, %rd325, 0, %p118;
	add.s64 	%rd327, %rd324, %rd326;
	setp.gt.u32 	%p119, %r51, 128;
	ld.shared.u64 	%rd328, [_ZZN3cub18CUB_300001_SM_10006detail6reduce28DeviceReduceSingleTileKernelINS2_10policy_hubIljN4cuda3std3__44plusIlEEE10Policy1000EN6thrust24THRUST_300001_SM_1000_NS18transform_iteratorI7isValidNSD_6detail15normal_iteratorINSD_10device_ptrIiEEEEllEEPljS9_llNS7_10__identityEEEvT0_T1_T2_T3_T4_T6_E12temp_storage+48];
	selp.b64 	%rd329, %rd328, 0, %p119;
	add.s64 	%rd330, %rd327, %rd329;
	setp.gt.u32 	%p120, %r51, 160;
	ld.shared.u64 	%rd331, [_ZZN3cub18CUB_300001_SM_10006detail6reduce28DeviceReduceSingleTileKernelINS2_10policy_hubIljN4cuda3std3__44plusIlEEE10Policy1000EN6thrust24THRUST_300001_SM_1000_NS18transform_iteratorI7isValidNSD_6detail15normal_iteratorINSD_10device_ptrIiEEEEllEEPljS9_llNS7_10__identityEEEvT0_T1_T2_T3_T4_T6_E12temp_storage+56];
	selp.b64 	%rd332, %rd331, 0, %p120;
	add.s64 	%rd333, %rd330, %rd332;
	setp.gt.u32 	%p121, %r51, 192;
	ld.shared.u64 	%rd334, [_ZZN3cub18CUB_300001_SM_10006detail6reduce28DeviceReduceSingleTileKernelINS2_10policy_hubIljN4cuda3std3__44plusIlEEE10Policy1000EN6thrust24THRUST_300001_SM_1000_NS18transform_iteratorI7isValidNSD_6detail15normal_iteratorINSD_10device_ptrIiEEEEllEEPljS9_llNS7_10__identityEEEvT0_T1_T2_T3_T4_T6_E12temp_storage+64];
	selp.b64 	%rd335, %rd334, 0, %p121;
	add.s64 	%rd336, %rd333, %rd335;
	setp.gt.u32 	%p122, %r51, 224;
	ld.shared.u64 	%rd337, [_ZZN3cub18CUB_300001_SM_10006detail6reduce28DeviceReduceSingleTileKernelINS2_10policy_hubIljN4cuda3std3__44plusIlEEE10Policy1000EN6thrust24THRUST_300001_SM_1000_NS18transform_iteratorI7isValidNSD_6detail15normal_iteratorINSD_10device_ptrIiEEEEllEEPljS9_llNS7_10__identityEEEvT0_T1_T2_T3_T4_T6_E12temp_storage+72];
	selp.b64 	%rd338, %rd337, 0, %p122;
	add.s64 	%rd339, %rd336, %rd338;
	setp.gt.u32 	%p123, %r51, 256;
	ld.shared.u64 	%rd340, [_ZZN3cub18CUB_300001_SM_10006detail6reduce28DeviceReduceSingleTileKernelINS2_10policy_hubIljN4cuda3std3__44plusIlEEE10Policy1000EN6thrust24THRUST_300001_SM_1000_NS18transform_iteratorI7isValidNSD_6detail15normal_iteratorINSD_10device_ptrIiEEEEllEEPljS9_llNS7_10__identityEEEvT0_T1_T2_T3_T4_T6_E12temp_storage+80];
	selp.b64 	%rd341, %rd340, 0, %p123;
	add.s64 	%rd342, %rd339, %rd341;
	setp.gt.u32 	%p124, %r51, 288;
	ld.shared.u64 	%rd343, [_ZZN3cub18CUB_300001_SM_10006detail6reduce28DeviceReduceSingleTileKernelINS2_10policy_hubIljN4cuda3std3__44plusIlEEE10Policy1000EN6thrust24THRUST_300001_SM_1000_NS18transform_iteratorI7isValidNSD_6detail15normal_iteratorINSD_10device_ptrIiEEEEllEEPljS9_llNS7_10__identityEEEvT0_T1_T2_T3_T4_T6_E12temp_storage+88];
	selp.b64 	%rd344, %rd343, 0, %p124;
	add.s64 	%rd345, %rd342, %rd344;
	setp.gt.u32 	%p125, %r51, 320;
	ld.shared.u64 	%rd346, [_ZZN3cub18CUB_300001_SM_10006detail6reduce28DeviceReduceSingleTileKernelINS2_10policy_hubIljN4cuda3std3__44plusIlEEE10Policy1000EN6thrust24THRUST_300001_SM_1000_NS18transform_iteratorI7isValidNSD_6detail15normal_iteratorINSD_10device_ptrIiEEEEllEEPljS9_llNS7_10__identityEEEvT0_T1_T2_T3_T4_T6_E12temp_storage+96];
	selp.b64 	%rd347, %rd346, 0, %p125;
	add.s64 	%rd348, %rd345, %rd347;
	setp.gt.u32 	%p126, %r51, 352;
	ld.shared.u64 	%rd349, [_ZZN3cub18CUB_300001_SM_10006detail6reduce28DeviceReduceSingleTileKernelINS2_10policy_hubIljN4cuda3std3__44plusIlEEE10Policy1000EN6thrust24THRUST_300001_SM_1000_NS18transform_iteratorI7isValidNSD_6detail15normal_iteratorINSD_10device_ptrIiEEEEllEEPljS9_llNS7_10__identityEEEvT0_T1_T2_T3_T4_T6_E12temp_storage+104];
	selp.b64 	%rd350, %rd349, 0, %p126;
	add.s64 	%rd351, %rd348, %rd350;
	setp.gt.u32 	%p127, %r51, 384;
	ld.shared.u64 	%rd352, [_ZZN3cub18CUB_300001_SM_10006detail6reduce28DeviceReduceSingleTileKernelINS2_10policy_hubIljN4cuda3std3__44plusIlEEE10Policy1000EN6thrust24THRUST_300001_SM_1000_NS18transform_iteratorI7isValidNSD_6detail15normal_iteratorINSD_10device_ptrIiEEEEllEEPljS9_llNS7_10__identityEEEvT0_T1_T2_T3_T4_T6_E12temp_storage+112];
	selp.b64 	%rd353, %rd352, 0, %p127;
	add.s64 	%rd354, %rd351, %rd353;
	setp.gt.u32 	%p128, %r51, 416;
	ld.shared.u64 	%rd355, [_ZZN3cub18CUB_300001_SM_10006detail6reduce28DeviceReduceSingleTileKernelINS2_10policy_hubIljN4cuda3std3__44plusIlEEE10Policy1000EN6thrust24THRUST_300001_SM_1000_NS18transform_iteratorI7isValidNSD_6detail15normal_iteratorINSD_10device_ptrIiEEEEllEEPljS9_llNS7_10__identityEEEvT0_T1_T2_T3_T4_T6_E12temp_storage+120];
	selp.b64 	%rd356, %rd355, 0, %p128;
	add.s64 	%rd357, %rd354, %rd356;
	setp.gt.u32 	%p129, %r51, 448;
	ld.shared.u64 	%rd358, [_ZZN3cub18CUB_300001_SM_10006detail6reduce28DeviceReduceSingleTileKernelINS2_10policy_hubIljN4cuda3std3__44plusIlEEE10Policy1000EN6thrust24THRUST_300001_SM_1000_NS18transform_iteratorI7isValidNSD_6detail15normal_iteratorINSD_10device_ptrIiEEEEllEEPljS9_llNS7_10__identityEEEvT0_T1_T2_T3_T4_T6_E12temp_storage+128];
	selp.b64 	%rd359, %rd358, 0, %p129;
	add.s64 	%rd360, %rd357, %rd359;
	setp.gt.u32 	%p130, %r51, 480;
	ld.shared.u64 	%rd361, [_ZZN3cub18CUB_300001_SM_10006detail6reduce28DeviceReduceSingleTileKernelINS2_10policy_hubIljN4cuda3std3__44plusIlEEE10Policy1000EN6thrust24THRUST_300001_SM_1000_NS18transform_iteratorI7isValidNSD_6detail15normal_iteratorINSD_10device_ptrIiEEEEllEEPljS9_llNS7_10__identityEEEvT0_T1_T2_T3_T4_T6_E12temp_storage+136];
	selp.b64 	%rd362, %rd361, 0, %p130;
	add.s64 	%rd430, %rd360, %rd362;
	bra.uni 	$L__BB9_50;
$L__BB9_28:
	mov.u32 	%r21, %tid.x;
	mul.wide.u32 	%rd52, %r21, 4;
	add.s64 	%rd28, %rd2, %rd52;
	ld.global.u32 	%r63, [%rd28];
	setp.gt.s32 	%p3, %r63, -1;
	selp.u64 	%rd53, 1, 0, %p3;
	ld.global.u32 	%r64, [%rd28+2048];
	setp.gt.s32 	%p4, %r64, -1;
	selp.u64 	%rd54, 1, 0, %p4;
	ld.global.u32 	%r65, [%rd28+4096];
	setp.gt.s32 	%p5, %r65, -1;
	selp.u64 	%rd55, 1, 0, %p5;
	ld.global.u32 	%r66, [%rd28+6144];
	setp.gt.s32 	%p6, %r66, -1;
	selp.u64 	%rd56, 1, 0, %p6;
	ld.global.u32 	%r67, [%rd28+8192];
	setp.gt.s32 	%p7, %r67, -1;
	selp.u64 	%rd57, 1, 0, %p7;
	ld.global.u32 	%r68, [%rd28+10240];
	setp.gt.s32 	%p8, %r68, -1;
	selp.u64 	%rd58, 1, 0, %p8;
	ld.global.u32 	%r69, [%rd28+12288];
	setp.gt.s32 	%p9, %r69, -1;
	selp.u64 	%rd59, 1, 0, %p9;
	add.s64 	%rd60, %rd54, %rd53;
	add.s64 	%rd61, %rd60, %rd55;
	add.s64 	%rd62, %rd61, %rd56;
	add.s64 	%rd63, %rd62, %rd57;
	add.s64 	%rd64, %rd63, %rd58;
	add.s64 	%rd429, %rd64, %rd59;
	add.s32 	%r22, %r51, -3584;
	setp.lt.u32 	%p10, %r22, 3584;
	mov.b32 	%r359, 3584;
	@%p10 bra 	$L__BB9_32;
	mov.b32 	%r359, 3584;
$L__BB9_30:
	mul.wide.u32 	%rd65, %r359, 4;
	add.s64 	%rd66, %rd28, %rd65;
	ld.global.u32 	%r71, [%rd66];
	setp.gt.s32 	%p11, %r71, -1;
	selp.u64 	%rd67, 1, 0, %p11;
	ld.global.u32 	%r72, [%rd66+2048];
	setp.gt.s32 	%p12, %r72, -1;
	selp.u64 	%rd68, 1, 0, %p12;
	ld.global.u32 	%r73, [%rd66+4096];
	setp.gt.s32 	%p13, %r73, -1;
	selp.u64 	%rd69, 1, 0, %p13;
	ld.global.u32 	%r74, [%rd66+6144];
	setp.gt.s32 	%p14, %r74, -1;
	selp.u64 	%rd70, 1, 0, %p14;
	ld.global.u32 	%r75, [%rd66+8192];
	setp.gt.s32 	%p15, %r75, -1;
	selp.u64 	%rd71, 1, 0, %p15;
	ld.global.u32 	%r76, [%rd66+10240];
	setp.gt.s32 	%p16, %r76, -1;
	selp.u64 	%rd72, 1, 0, %p16;
	ld.global.u32 	%r77, [%rd66+12288];
	setp.gt.s32 	%p17, %r77, -1;
	selp.u64 	%rd73, 1, 0, %p17;
	add.s64 	%rd74, %rd429, %rd67;
	add.s64 	%rd75, %rd74, %rd68;
	add.s64 	%rd76, %rd75, %rd69;
	add.s64 	%rd77, %rd76, %rd70;
	add.s64 	%rd78, %rd77, %rd71;
	add.s64 	%rd79, %rd78, %rd72;
	add.s64 	%rd429, %rd79, %rd73;
	sub.s32 	%r78, %r51, %r359;
	setp.lt.u32 	%p18, %r78, 3584;
	@%p18 bra 	$L__BB9_46;
	add.s32 	%r359, %r359, 3584;
	setp.le.u32 	%p19, %r359, %r22;
	@%p19 bra 	$L__BB9_30;
$L__BB9_32:
	setp.le.u32 	%p20, %r51, %r359;
	sub.s32 	%r79, %r51, %r359;
	setp.ge.s32 	%p21, %r21, %r79;
	or.pred  	%p22, %p20, %p21;
	@%p22 bra 	$L__BB9_46;
	not.b32 	%r81, %r21;
	add.s32 	%r82, %r51, %r81;
	sub.s32 	%r83, %r82, %r359;
	shr.u32 	%r84, %r83, 9;
	add.s32 	%r26, %r84, 1;
	and.b32  	%r27, %r26, 15;
	setp.lt.u32 	%p23, %r83, 7680;
	mov.u32 	%r364, %r21;
	@%p23 bra 	$L__BB9_37;
	or.b32  	%r362, %r21, 4096;
	add.s32 	%r361, %r21, %r359;
	and.b32  	%r85, %r26, 16777200;
	neg.s32 	%r360, %r85;
$L__BB9_35:
	.pragma "nounroll";
	mul.wide.u32 	%rd81, %r361, 4;
	add.s64 	%rd82, %rd2, %rd81;
	ld.global.u32 	%r86, [%rd82];
	setp.gt.s32 	%p24, %r86, -1;
	selp.u64 	%rd83, 1, 0, %p24;
	add.s64 	%rd84, %rd429, %rd83;
	add.s32 	%r87, %r361, 512;
	mul.wide.u32 	%rd85, %r87, 4;
	add.s64 	%rd86, %rd2, %rd85;
	ld.global.u32 	%r88, [%rd86];
	setp.gt.s32 	%p25, %r88, -1;
	selp.u64 	%rd87, 1, 0, %p25;
	add.s64 	%rd88, %rd84, %rd87;
	add.s32 	%r89, %r361, 1024;
	mul.wide.u32 	%rd89, %r89, 4;
	add.s64 	%rd90, %rd2, %rd89;
	ld.global.u32 	%r90, [%rd90];
	setp.gt.s32 	%p26, %r90, -1;
	selp.u64 	%rd91, 1, 0, %p26;
	add.s64 	%rd92, %rd88, %rd91;
	add.s32 	%r91, %r361, 1536;
	mul.wide.u32 	%rd93, %r91, 4;
	add.s64 	%rd94, %rd2, %rd93;
	ld.global.u32 	%r92, [%rd94];
	setp.gt.s32 	%p27, %r92, -1;
	selp.u64 	%rd95, 1, 0, %p27;
	add.s64 	%rd96, %rd92, %rd95;
	add.s32 	%r93, %r361, 2048;
	mul.wide.u32 	%rd97, %r93, 4;
	add.s64 	%rd98, %rd2, %rd97;
	ld.global.u32 	%r94, [%rd98];
	setp.gt.s32 	%p28, %r94, -1;
	selp.u64 	%rd99, 1, 0, %p28;
	add.s64 	%rd100, %rd96, %rd99;
	add.s32 	%r95, %r361, 2560;
	mul.wide.u32 	%rd101, %r95, 4;
	add.s64 	%rd102, %rd2, %rd101;
	ld.global.u32 	%r96, [%rd102];
	setp.gt.s32 	%p29, %r96, -1;
	selp.u64 	%rd103, 1, 0, %p29;
	add.s64 	%rd104, %rd100, %rd103;
	add.s32 	%r97, %r361, 3072;
	mul.wide.u32 	%rd105, %r97, 4;
	add.s64 	%rd106, %rd2, %rd105;
	ld.global.u32 	%r98, [%rd106];
	setp.gt.s32 	%p30, %r98, -1;
	selp.u64 	%rd107, 1, 0, %p30;
	add.s64 	%rd108, %rd104, %rd107;
	add.s32 	%r99, %r361, 3584;
	mul.wide.u32 	%rd109, %r99, 4;
	add.s64 	%rd110, %rd2, %rd109;
	ld.global.u32 	%r100, [%rd110];
	setp.gt.s32 	%p31, %r100, -1;
	selp.u64 	%rd111, 1, 0, %p31;
	add.s64 	%rd112, %rd108, %rd111;
	add.s32 	%r101, %r361, 4096;
	mul.wide.u32 	%rd113, %r101, 4;
	add.s64 	%rd114, %rd2, %rd113;
	ld.global.u32 	%r102, [%rd114];
	setp.gt.s32 	%p32, %r102, -1;
	selp.u64 	%rd115, 1, 0, %p32;
	add.s64 	%rd116, %rd112, %rd115;
	add.s32 	%r103, %r361, 4608;
	mul.wide.u32 	%rd117, %r103, 4;
	add.s64 	%rd118, %rd2, %rd117;
	ld.global.u32 	%r104, [%rd118];
	setp.gt.s32 	%p33, %r104, -1;
	selp.u64 	%rd119, 1, 0, %p33;
	add.s64 	%rd120, %rd116, %rd119;
	add.s32 	%r105, %r361, 5120;
	mul.wide.u32 	%rd121, %r105, 4;
	add.s64 	%rd122, %rd2, %rd121;
	ld.global.u32 	%r106, [%rd122];
	setp.gt.s32 	%p34, %r106, -1;
	selp.u64 	%rd123, 1, 0, %p34;
	add.s64 	%rd124, %rd120, %rd123;
	add.s32 	%r107, %r361, 5632;
	mul.wide.u32 	%rd125, %r107, 4;
	add.s64 	%rd126, %rd2, %rd125;
	ld.global.u32 	%r108, [%rd126];
	setp.gt.s32 	%p35, %r108, -1;
	selp.u64 	%rd127, 1, 0, %p35;
	add.s64 	%rd128, %rd124, %rd127;
	add.s32 	%r109, %r361, 6144;
	mul.wide.u32 	%rd129, %r109, 4;
	add.s64 	%rd130, %rd2, %rd129;
	ld.global.u32 	%r110, [%rd130];
	setp.gt.s32 	%p36, %r110, -1;
	selp.u64 	%rd131, 1, 0, %p36;
	add.s64 	%rd132, %rd128, %rd131;
	add.s32 	%r111, %r361, 6656;
	mul.wide.u32 	%rd133, %r111, 4;
	add.s64 	%rd134, %rd2, %rd133;
	ld.global.u32 	%r112, [%rd134];
	setp.gt.s32 	%p37, %r112, -1;
	selp.u64 	%rd135, 1, 0, %p37;
	add.s64 	%rd136, %rd132, %rd135;
	add.s32 	%r113, %r361, 7168;
	mul.wide.u32 	%rd137, %r113, 4;
	add.s64 	%rd138, %rd2, %rd137;
	ld.global.u32 	%r114, [%rd138];
	setp.gt.s32 	%p38, %r114, -1;
	selp.u64 	%rd139, 1, 0, %p38;
	add.s64 	%rd140, %rd136, %rd139;
	add.s32 	%r115, %r361, 7680;
	mul.wide.u32 	%rd141, %r115, 4;
	add.s64 	%rd142, %rd2, %rd141;
	ld.global.u32 	%r116, [%rd142];
	setp.gt.s32 	%p39, %r116, -1;
	selp.u64 	%rd143, 1, 0, %p39;
	add.s64 	%rd429, %rd140, %rd143;
	add.s32 	%r362, %r362, 8192;
	add.s32 	%r361, %r361, 8192;
	add.s32 	%r360, %r360, 16;
	setp.ne.s32 	%p40, %r360, 0;
	@%p40 bra 	$L__BB9_35;
	add.s32 	%r364, %r362, -4096;
$L__BB9_37:
	setp.eq.s32 	%p41, %r27, 0;
	@%p41 bra 	$L__BB9_46;
	and.b32  	%r39, %r26, 7;
	setp.lt.u32 	%p42, %r27, 8;
	@%p42 bra 	$L__BB9_40;
	add.s32 	%r117, %r364, %r359;
	mul.wide.u32 	%rd145, %r117, 4;
	add.s64 	%rd146, %rd2, %rd145;
	ld.global.u32 	%r118, [%rd146];
	setp.gt.s32 	%p43, %r118, -1;
	selp.u64 	%rd147, 1, 0, %p43;
	add.s64 	%rd148, %rd429, %rd147;
	add.s32 	%r119, %r117, 512;
	mul.wide.u32 	%rd149, %r119, 4;
	add.s64 	%rd150, %rd2, %rd149;
	ld.global.u32 	%r120, [%rd150];
	setp.gt.s32 	%p44, %r120, -1;
	selp.u64 	%rd151, 1, 0, %p44;
	add.s64 	%rd152, %rd148, %rd151;
	add.s32 	%r121, %r117, 1024;
	mul.wide.u32 	%rd153, %r121, 4;
	add.s64 	%rd154, %rd2, %rd153;
	ld.global.u32 	%r122, [%rd154];
	setp.gt.s32 	%p45, %r122, -1;
	selp.u64 	%rd155, 1, 0, %p45;
	add.s64 	%rd156, %rd152, %rd155;
	add.s32 	%r123, %r117, 1536;
	mul.wide.u32 	%rd157, %r123, 4;
	add.s64 	%rd158, %rd2, %rd157;
	ld.global.u32 	%r124, [%rd158];
	setp.gt.s32 	%p46, %r124, -1;
	selp.u64 	%rd159, 1, 0, %p46;
	add.s64 	%rd160, %rd156, %rd159;
	add.s32 	%r125, %r117, 2048;
	mul.wide.u32 	%rd161, %r125, 4;
	add.s64 	%rd162, %rd2, %rd161;
	ld.global.u32 	%r126, [%rd162];
	setp.gt.s32 	%p47, %r126, -1;
	selp.u64 	%rd163, 1, 0, %p47;
	add.s64 	%rd164, %rd160, %rd163;
	add.s32 	%r127, %r117, 2560;
	mul.wide.u32 	%rd165, %r127, 4;
	add.s64 	%rd166, %rd2, %rd165;
	ld.global.u32 	%r128, [%rd166];
	setp.gt.s32 	%p48, %r128, -1;
	selp.u64 	%rd167, 1, 0, %p48;
	add.s64 	%rd168, %rd164, %rd167;
	add.s32 	%r129, %r117, 3072;
	mul.wide.u32 	%rd169, %r129, 4;
	add.s64 	%rd170, %rd2, %rd169;
	ld.global.u32 	%r130, [%rd170];
	setp.gt.s32 	%p49, %r130, -1;
	selp.u64 	%rd171, 1, 0, %p49;
	add.s64 	%rd172, %rd168, %rd171;
	add.s32 	%r131, %r117, 3584;
	mul.wide.u32 	%rd173, %r131, 4;
	add.s64 	%rd174, %rd2, %rd173;
	ld.global.u32 	%r132, [%rd174];
	setp.gt.s32 	%p50, %r132, -1;
	selp.u64 	%rd175, 1, 0, %p50;
	add.s64 	%rd429, %rd172, %rd175;
	add.s32 	%r364, %r364, 4096;
$L__BB9_40:
	setp.eq.s32 	%p51, %r39, 0;
	@%p51 bra 	$L__BB9_46;
	and.b32  	%r42, %r26, 3;
	setp.lt.u32 	%p52, %r39, 4;
	@%p52 bra 	$L__BB9_43;
	add.s32 	%r133, %r364, %r359;
	mul.wide.u32 	%rd177, %r133, 4;
	add.s64 	%rd178, %rd2, %rd177;
	ld.global.u32 	%r134, [%rd178];
	setp.gt.s32 	%p53, %r134, -1;
	selp.u64 	%rd179, 1, 0, %p53;
	add.s64 	%rd180, %rd429, %rd179;
	add.s32 	%r135, %r133, 512;
	mul.wide.u32 	%rd181, %r135, 4;
	add.s64 	%rd182, %rd2, %rd181;
	ld.global.u32 	%r136, [%rd182];
	setp.gt.s32 	%p54, %r136, -1;
	selp.u64 	%rd183, 1, 0, %p54;
	add.s64 	%rd184, %rd180, %rd183;
	add.s32 	%r137, %r133, 1024;
	mul.wide.u32 	%rd185, %r137, 4;
	add.s64 	%rd186, %rd2, %rd185;
	ld.global.u32 	%r138, [%rd186];
	setp.gt.s32 	%p55, %r138, -1;
	selp.u64 	%rd187, 1, 0, %p55;
	add.s64 	%rd188, %rd184, %rd187;
	add.s32 	%r139, %r133, 1536;
	mul.wide.u32 	%rd189, %r139, 4;
	add.s64 	%rd190, %rd2, %rd189;
	ld.global.u32 	%r140, [%rd190];
	setp.gt.s32 	%p56, %r140, -1;
	selp.u64 	%rd191, 1, 0, %p56;
	add.s64 	%rd429, %rd188, %rd191;
	add.s32 	%r364, %r364, 2048;
$L__BB9_43:
	setp.eq.s32 	%p57, %r42, 0;
	@%p57 bra 	$L__BB9_46;
	add.s32 	%r367, %r364, %r359;
	neg.s32 	%r366, %r42;
$L__BB9_45:
	.pragma "nounroll";
	mul.wide.u32 	%rd192, %r367, 4;
	add.s64 	%rd193, %rd2, %rd192;
	ld.global.u32 	%r141, [%rd193];
	setp.gt.s32 	%p58, %r141, -1;
	selp.u64 	%rd194, 1, 0, %p58;
	add.s64 	%rd429, %rd429, %rd194;
	add.s32 	%r367, %r367, 512;
	add.s32 	%r366, %r366, 1;
	setp.ne.s32 	%p59, %r366, 0;
	@%p59 bra 	$L__BB9_45;
$L__BB9_46:
	// begin inline asm
	mov.u32 %r142, %laneid;
	// end inline asm
	mov.b64 	{%r144, %r149}, %rd429;
	mov.b32 	%r150, 1;
	mov.b32 	%r191, 31;
	mov.b32 	%r192, -1;
	// begin inline asm
	shfl.sync.down.b32 %r143, %r144, %r150, %r191, %r192;
	// end inline asm
	// begin inline asm
	shfl.sync.down.b32 %r148, %r149, %r150, %r191, %r192;
	// end inline asm
	mov.b64 	%rd195, {%r143, %r148};
	setp.gt.s32 	%p60, %r142, 30;
	selp.b64 	%rd196, 0, %rd195, %p60;
	add.s64 	%rd197, %rd196, %rd429;
	mov.b64 	{%r154, %r159}, %rd197;
	mov.b32 	%r160, 2;
	// begin inline asm
	shfl.sync.down.b32 %r153, %r154, %r160, %r191, %r192;
	// end inline asm
	// begin inline asm
	shfl.sync.down.b32 %r158, %r159, %r160, %r191, %r192;
	// end inline asm
	mov.b64 	%rd198, {%r153, %r158};
	setp.gt.s32 	%p61, %r142, 29;
	selp.b64 	%rd199, 0, %rd198, %p61;
	add.s64 	%rd200, %rd199, %rd197;
	mov.b64 	{%r164, %r169}, %rd200;
	mov.b32 	%r170, 4;
	// begin inline asm
	shfl.sync.down.b32 %r163, %r164, %r170, %r191, %r192;
	// end inline asm
	// begin inline asm
	shfl.sync.down.b32 %r168, %r169, %r170, %r191, %r192;
	// end inline asm
	mov.b64 	%rd201, {%r163, %r168};
	setp.gt.s32 	%p62, %r142, 27;
	selp.b64 	%rd202, 0, %rd201, %p62;
	add.s64 	%rd203, %rd202, %rd200;
	mov.b64 	{%r174, %r179}, %rd203;
	mov.b32 	%r180, 8;
	// begin inline asm
	shfl.sync.down.b32 %r173, %r174, %r180, %r191, %r192;
	// end inline asm
	// begin inline asm
	shfl.sync.down.b32 %r178, %r179, %r180, %r191, %r192;
	// end inline asm
	mov.b64 	%rd204, {%r173, %r178};
	setp.gt.s32 	%p63, %r142, 23;
	selp.b64 	%rd205, 0, %rd204, %p63;
	add.s64 	%rd206, %rd205, %rd203;
	mov.b64 	{%r184, %r189}, %rd206;
	mov.b32 	%r190, 16;
	// begin inline asm
	shfl.sync.down.b32 %r183, %r184, %r190, %r191, %r192;
	// end inline asm
	// begin inline asm
	shfl.sync.down.b32 %r188, %r189, %r190, %r191, %r192;
	// end inline asm
	mov.b64 	%rd207, {%r183, %r188};
	setp.gt.s32 	%p64, %r142, 15;
	selp.b64 	%rd208, 0, %rd207, %p64;
	add.s64 	%rd430, %rd208, %rd206;
	setp.ne.s32 	%p65, %r142, 0;
	@%p65 bra 	$L__BB9_48;
	shr.u32 	%r193, %r21, 2;
	and.b32  	%r194, %r193, 248;
	mov.u32 	%r195, _ZZN3cub18CUB_300001_SM_10006detail6reduce28DeviceReduceSingleTileKernelINS2_10policy_hubIljN4cuda3std3__44plusIlEEE10Policy1000EN6thrust24THRUST_300001_SM_1000_NS18transform_iteratorI7isValidNSD_6detail15normal_iteratorINSD_10device_ptrIiEEEEllEEPljS9_llNS7_10__identityEEEvT0_T1_T2_T3_T4_T6_E12temp_storage;
	add.s32 	%r196, %r195, %r194;
	st.shared.u64 	[%r196+16], %rd430;
$L__BB9_48:
	bar.sync 	0;
	setp.ne.s32 	%p66, %r21, 0;
	@%p66 bra 	$L__BB9_50;
	ld.shared.u64 	%rd209, [_ZZN3cub18CUB_300001_SM_10006detail6reduce28DeviceReduceSingleTileKernelINS2_10policy_hubIljN4cuda3std3__44plusIlEEE10Policy1000EN6thrust24THRUST_300001_SM_1000_NS18transform_iteratorI7isValidNSD_6detail15normal_iteratorINSD_10device_ptrIiEEEEllEEPljS9_llNS7_10__identityEEEvT0_T1_T2_T3_T4_T6_E12temp_storage+24];
	add.s64 	%rd210, %rd209, %rd430;
	ld.shared.u64 	%rd211, [_ZZN3cub18CUB_300001_SM_10006detail6reduce28DeviceReduceSingleTileKernelINS2_10policy_hubIljN4cuda3std3__44plusIlEEE10Policy1000EN6thrust24THRUST_300001_SM_1000_NS18transform_iteratorI7isValidNSD_6detail15normal_iteratorINSD_10device_ptrIiEEEEllEEPljS9_llNS7_10__identityEEEvT0_T1_T2_T3_T4_T6_E12temp_storage+32];
	add.s64 	%rd212, %rd210, %rd211;
	ld.shared.u64 	%rd213, [_ZZN3cub18CUB_300001_SM_10006detail6reduce28DeviceReduceSingleTileKernelINS2_10policy_hubIljN4cuda3std3__44plusIlEEE10Policy1000EN6thrust24THRUST_300001_SM_1000_NS18transform_iteratorI7isValidNSD_6detail15normal_iteratorINSD_10device_ptrIiEEEEllEEPljS9_llNS7_10__identityEEEvT0_T1_T2_T3_T4_T6_E12temp_storage+40];
	add.s64 	%rd214, %rd212, %rd213;
	ld.shared.u64 	%rd215, [_ZZN3cub18CUB_300001_SM_10006detail6reduce28DeviceReduceSingleTileKernelINS2_10policy_hubIljN4cuda3std3__44plusIlEEE10Policy1000EN6thrust24THRUST_300001_SM_1000_NS18transform_iteratorI7isValidNSD_6detail15normal_iteratorINSD_10device_ptrIiEEEEllEEPljS9_llNS7_10__identityEEEvT0_T1_T2_T3_T4_T6_E12temp_storage+48];
	add.s64 	%rd216, %rd214, %rd215;
	ld.shared.u64 	%rd217, [_ZZN3cub18CUB_300001_SM_10006detail6reduce28DeviceReduceSingleTileKernelINS2_10policy_hubIljN4cuda3std3__44plusIlEEE10Policy1000EN6thrust24THRUST_300001_SM_1000_NS18transform_iteratorI7isValidNSD_6detail15normal_iteratorINSD_10device_ptrIiEEEEllEEPljS9_llNS7_10__identityEEEvT0_T1_T2_T3_T4_T6_E12temp_storage+56];
	add.s64 	%rd218, %rd216, %rd217;
	ld.shared.u64 	%rd219, [_ZZN3cub18CUB_300001_SM_10006detail6reduce28DeviceReduceSingleTileKernelINS2_10policy_hubIljN4cuda3std3__44plusIlEEE10Policy1000EN6thrust24THRUST_300001_SM_1000_NS18transform_iteratorI7isValidNSD_6detail15normal_iteratorINSD_10device_ptrIiEEEEllEEPljS9_llNS7_10__identityEEEvT0_T1_T2_T3_T4_T6_E12temp_storage+64];
	add.s64 	%rd220, %rd218, %rd219;
	ld.shared.u64 	%rd221, [_ZZN3cub18CUB_300001_SM_10006detail6reduce28DeviceReduceSingleTileKernelINS2_10policy_hubIljN4cuda3std3__44plusIlEEE10Policy1000EN6thrust24THRUST_300001_SM_1000_NS18transform_iteratorI7isValidNSD_6detail15normal_iteratorINSD_10device_ptrIiEEEEllEEPljS9_llNS7_10__identityEEEvT0_T1_T2_T3_T4_T6_E12temp_storage+72];
	add.s64 	%rd222, %rd220, %rd221;
	ld.shared.u64 	%rd223, [_ZZN3cub18CUB_300001_SM_10006detail6reduce28DeviceReduceSingleTileKernelINS2_10policy_hubIljN4cuda3std3__44plusIlEEE10Policy1000EN6thrust24THRUST_300001_SM_1000_NS18transform_iteratorI7isValidNSD_6detail15normal_iteratorINSD_10device_ptrIiEEEEllEEPljS9_llNS7_10__identityEEEvT0_T1_T2_T3_T4_T6_E12temp_storage+80];
	add.s64 	%rd224, %rd222, %rd223;
	ld.shared.u64 	%rd225, [_ZZN3cub18CUB_300001_SM_10006detail6reduce28DeviceReduceSingleTileKernelINS2_10policy_hubIljN4cuda3std3__44plusIlEEE10Policy1000EN6thrust24THRUST_300001_SM_1000_NS18transform_iteratorI7isValidNSD_6detail15normal_iteratorINSD_10device_ptrIiEEEEllEEPljS9_llNS7_10__identityEEEvT0_T1_T2_T3_T4_T6_E12temp_storage+88];
	add.s64 	%rd226, %rd224, %rd225;
	ld.shared.u64 	%rd227, [_ZZN3cub18CUB_300001_SM_10006detail6reduce28DeviceReduceSingleTileKernelINS2_10policy_hubIljN4cuda3std3__44plusIlEEE10Policy1000EN6thrust24THRUST_300001_SM_1000_NS18transform_iteratorI7isValidNSD_6detail15normal_iteratorINSD_10device_ptrIiEEEEllEEPljS9_llNS7_10__identityEEEvT0_T1_T2_T3_T4_T6_E12temp_storage+96];
	add.s64 	%rd228, %rd226, %rd227;
	ld.shared.u64 	%rd229, [_ZZN3cub18CUB_300001_SM_10006detail6reduce28DeviceReduceSingleTileKernelINS2_10policy_hubIljN4cuda3std3__44plusIlEEE10Policy1000EN6thrust24THRUST_300001_SM_1000_NS18transform_iteratorI7isValidNSD_6detail15normal_iteratorINSD_10device_ptrIiEEEEllEEPljS9_llNS7_10__identityEEEvT0_T1_T2_T3_T4_T6_E12temp_storage+104];
	add.s64 	%rd230, %rd228, %rd229;
	ld.shared.u64 	%rd231, [_ZZN3cub18CUB_300001_SM_10006detail6reduce28DeviceReduceSingleTileKernelINS2_10policy_hubIljN4cuda3std3__44plusIlEEE10Policy1000EN6thrust24THRUST_300001_SM_1000_NS18transform_iteratorI7isValidNSD_6detail15normal_iteratorINSD_10device_ptrIiEEEEllEEPljS9_llNS7_10__identityEEEvT0_T1_T2_T3_T4_T6_E12temp_storage+112];
	add.s64 	%rd232, %rd230, %rd231;
	ld.shared.u64 	%rd233, [_ZZN3cub18CUB_300001_SM_10006detail6reduce28DeviceReduceSingleTileKernelINS2_10policy_hubIljN4cuda3std3__44plusIlEEE10Policy1000EN6thrust24THRUST_300001_SM_1000_NS18transform_iteratorI7isValidNSD_6detail15normal_iteratorINSD_10device_ptrIiEEEEllEEPljS9_llNS7_10__identityEEEvT0_T1_T2_T3_T4_T6_E12temp_storage+120];
	add.s64 	%rd234, %rd232, %rd233;
	ld.shared.u64 	%rd235, [_ZZN3cub18CUB_300001_SM_10006detail6reduce28DeviceReduceSingleTileKernelINS2_10policy_hubIljN4cuda3std3__44plusIlEEE10Policy1000EN6thrust24THRUST_300001_SM_1000_NS18transform_iteratorI7isValidNSD_6detail15normal_iteratorINSD_10device_ptrIiEEEEllEEPljS9_llNS7_10__identityEEEvT0_T1_T2_T3_T4_T6_E12temp_storage+128];
	add.s64 	%rd236, %rd234, %rd235;
	ld.shared.u64 	%rd237, [_ZZN3cub18CUB_300001_SM_10006detail6reduce28DeviceReduceSingleTileKernelINS2_10policy_hubIljN4cuda3std3__44plusIlEEE10Policy1000EN6thrust24THRUST_300001_SM_1000_NS18transform_iteratorI7isValidNSD_6detail15normal_iteratorINSD_10device_ptrIiEEEEllEEPljS9_llNS7_10__identityEEEvT0_T1_T2_T3_T4_T6_E12temp_storage+136];
	add.s64 	%rd430, %rd236, %rd237;
$L__BB9_50:
	mov.u32 	%r349, %tid.x;
	setp.ne.s32 	%p138, %r349, 0;
	@%p138 bra 	$L__BB9_52;
	add.s64 	%rd406, %rd430, %rd50;
	st.global.u64 	[%rd1], %rd406;
$L__BB9_52:
	ret;

}
	// .globl	_ZN3cub18CUB_300001_SM_10006detail6reduce18DeviceReduceKernelINS2_10policy_hubIljN4cuda3std3__44plusIlEEE10Policy1000EN6thrust24THRUST_300001_SM_1000_NS18transform_iteratorI7isValidNSD_6detail15normal_iteratorINSD_10device_ptrIiEEEEllEEjS9_lNS7_10__identityEEEvT0_PT3_T1_NS0_13GridEvenShareISQ_EET2_T4_
.visible .entry _ZN3cub18CUB_300001_SM_10006detail6reduce18DeviceReduceKernelINS2_10policy_hubIljN4cuda3std3__44plusIlEEE10Policy1000EN6thrust24THRUST_300001_SM_1000_NS18transform_iteratorI7isValidNSD_6detail15normal_iteratorINSD_10device_ptrIiEEEEllEEjS9_lNS7_10__identityEEEvT0_PT3_T1_NS0_13GridEvenShareISQ_EET2_T4_(
	.param .align 8 .b8 _ZN3cub18CUB_300001_SM_10006detail6reduce18DeviceReduceKernelINS2_10policy_hubIljN4cuda3std3__44plusIlEEE10Policy1000EN6thrust24THRUST_300001_SM_1000_NS18transform_iteratorI7isValidNSD_6detail15normal_iteratorINSD_10device_ptrIiEEEEllEEjS9_lNS7_10__identityEEEvT0_PT3_T1_NS0_13GridEvenShareISQ_EET2_T4__param_0[16],
	.param .u64 .ptr .align 1 _ZN3cub18CUB_300001_SM_10006detail6reduce18DeviceReduceKernelINS2_10policy_hubIljN4cuda3std3__44plusIlEEE10Policy1000EN6thrust24THRUST_300001_SM_1000_NS18transform_iteratorI7isValidNSD_6detail15normal_iteratorINSD_10device_ptrIiEEEEllEEjS9_lNS7_10__identityEEEvT0_PT3_T1_NS0_13GridEvenShareISQ_EET2_T4__param_1,
	.param .u32 _ZN3cub18CUB_300001_SM_10006detail6reduce18DeviceReduceKernelINS2_10policy_hubIljN4cuda3std3__44plusIlEEE10Policy1000EN6thrust24THRUST_300001_SM_1000_NS18transform_iteratorI7isValidNSD_6detail15normal_iteratorINSD_10device_ptrIiEEEEllEEjS9_lNS7_10__identityEEEvT0_PT3_T1_NS0_13GridEvenShareISQ_EET2_T4__param_2,
	.param .align 4 .b8 _ZN3cub18CUB_300001_SM_10006detail6reduce18DeviceReduceKernelINS2_10policy_hubIljN4cuda3std3__44plusIlEEE10Policy1000EN6thrust24THRUST_300001_SM_1000_NS18transform_iteratorI7isValidNSD_6detail15normal_iteratorINSD_10device_ptrIiEEEEllEEjS9_lNS7_10__identityEEEvT0_PT3_T1_NS0_13GridEvenShareISQ_EET2_T4__param_3[40],
	.param .align 1 .b8 _ZN3cub18CUB_300001_SM_10006detail6reduce18DeviceReduceKernelINS2_10policy_hubIljN4cuda3std3__44plusIlEEE10Policy1000EN6thrust24THRUST_300001_SM_1000_NS18transform_iteratorI7isValidNSD_6detail15normal_iteratorINSD_10device_ptrIiEEEEllEEjS9_lNS7_10__identityEEEvT0_PT3_T1_NS0_13GridEvenShareISQ_EET2_T4__param_4[1],
	.param .align 1 .b8 _ZN3cub18CUB_300001_SM_10006detail6reduce18DeviceReduceKernelINS2_10policy_hubIljN4cuda3std3__44plusIlEEE10Policy1000EN6thrust24THRUST_300001_SM_1000_NS18transform_iteratorI7isValidNSD_6detail15normal_iteratorINSD_10device_ptrIiEEEEllEEjS9_lNS7_10__identityEEEvT0_PT3_T1_NS0_13GridEvenShareISQ_EET2_T4__param_5[1]
)
.maxntid 512
{
	.reg .pred 	%p<138>;
	.reg .b16 	%rs<4>;
	.reg .b32 	%r<423>;
	.reg .b64 	%rd<476>;
	// demoted variable
	.shared .align 8 .b8 _ZZN3cub18CUB_300001_SM_10006detail6reduce18DeviceReduceKernelINS2_10policy_hubIljN4cuda3std3__44plusIlEEE10Policy1000EN6thrust24THRUST_300001_SM_1000_NS18transform_iteratorI7isValidNSD_6detail15normal_iteratorINSD_10device_ptrIiEEEEllEEjS9_lNS7_10__identityEEEvT0_PT3_T1_NS0_13GridEvenShareISQ_EET2_T4_E12temp_storage[152];
	ld.param.u32 	%r1, [_ZN3cub18CUB_300001_SM_10006detail6reduce18DeviceReduceKernelINS2_10policy_hubIljN4cuda3std3__44plusIlEEE10Policy1000EN6thrust24THRUST_300001_SM_1000_NS18transform_iteratorI7isValidNSD_6detail15normal_iteratorINSD_10device_ptrIiEEEEllEEjS9_lNS7_10__identityEEEvT0_PT3_T1_NS0_13GridEvenShareISQ_EET2_T4__param_3+20];
	ld.param.u32 	%r2, [_ZN3cub18CUB_300001_SM_10006detail6reduce18DeviceReduceKernelINS2_10policy_hubIljN4cuda3std3__44plusIlEEE10Policy1000EN6thrust24THRUST_300001_SM_1000_NS18transform_iteratorI7isValidNSD_6detail15normal_iteratorINSD_10device_ptrIiEEEEllEEjS9_lNS7_10__identityEEEvT0_PT3_T1_NS0_13GridEvenShareISQ_EET2_T4__param_3+24];
	ld.param.u64 	%rd41, [_ZN3cub18CUB_300001_SM_10006detail6reduce18DeviceReduceKernelINS2_10policy_hubIljN4cuda3std3__44plusIlEEE10Policy1000EN6thrust24THRUST_300001_SM_1000_NS18transform_iteratorI7isValidNSD_6detail15normal_iteratorINSD_10device_ptrIiEEEEllEEjS9_lNS7_10__identityEEEvT0_PT3_T1_NS0_13GridEvenShareISQ_EET2_T4__param_0];
	cvta.to.global.u64 	%rd1, %rd41;
	mov.u32 	%r3, %ctaid.x;
	mul.lo.s32 	%r4, %r2, 3584;
	mul.lo.s32 	%r414, %r3, 3584;
	sub.s32 	%r6, %r1, %r414;
	setp.gt.u32 	%p1, %r6, 3583;
	@%p1 bra 	$L__BB10_26;
	mov.u32 	%r7, %tid.x;
	setp.ge.u32 	%p66, %r7, %r6;
	mov.b64 	%rd464, 0;
	mov.u32 	%r405, %r7;
	@%p66 bra 	$L__BB10_3;
	add.s32 	%r219, %r414, %r7;
	mul.wide.u32 	%rd233, %r219, 4;
	add.s64 	%rd234, %rd1, %rd233;
	ld.global.u32 	%r220, [%rd234];
	setp.gt.s32 	%p67, %r220, -1;
	selp.u64 	%rd464, 1, 0, %p67;
	add.s32 	%r405, %r7, 512;
$L__BB10_3:
	setp.ge.u32 	%p68, %r405, %r6;
	@%p68 bra 	$L__BB10_17;
	not.b32 	%r221, %r405;
	add.s32 	%r222, %r1, %r221;
	sub.s32 	%r223, %r222, %r414;
	shr.u32 	%r224, %r223, 9;
	add.s32 	%r10, %r224, 1;
	and.b32  	%r11, %r10, 15;
	setp.lt.u32 	%p69, %r223, 7680;
	@%p69 bra 	$L__BB10_8;
	or.b32  	%r404, %r405, 4096;
	add.s32 	%r403, %r405, %r414;
	and.b32  	%r225, %r10, 16777200;
	neg.s32 	%r402, %r225;
$L__BB10_6:
	.pragma "nounroll";
	mul.wide.u32 	%rd236, %r403, 4;
	add.s64 	%rd237, %rd1, %rd236;
	ld.global.u32 	%r226, [%rd237];
	setp.gt.s32 	%p70, %r226, -1;
	selp.u64 	%rd238, 1, 0, %p70;
	add.s64 	%rd239, %rd464, %rd238;
	add.s32 	%r227, %r403, 512;
	mul.wide.u32 	%rd240, %r227, 4;
	add.s64 	%rd241, %rd1, %rd240;
	ld.global.u32 	%r228, [%rd241];
	setp.gt.s32 	%p71, %r228, -1;
	selp.u64 	%rd242, 1, 0, %p71;
	add.s64 	%rd243, %rd239, %rd242;
	add.s32 	%r229, %r403, 1024;
	mul.wide.u32 	%rd244, %r229, 4;
	add.s64 	%rd245, %rd1, %rd244;
	ld.global.u32 	%r230, [%rd245];
	setp.gt.s32 	%p72, %r230, -1;
	selp.u64 	%rd246, 1, 0, %p72;
	add.s64 	%rd247, %rd243, %rd246;
	add.s32 	%r231, %r403, 1536;
	mul.wide.u32 	%rd248, %r231, 4;
	add.s64 	%rd249, %rd1, %rd248;
	ld.global.u32 	%r232, [%rd249];
	setp.gt.s32 	%p73, %r232, -1;
	selp.u64 	%rd250, 1, 0, %p73;
	add.s64 	%rd251, %rd247, %rd250;
	add.s32 	%r233, %r403, 2048;
	mul.wide.u32 	%rd252, %r233, 4;
	add.s64 	%rd253, %rd1, %rd252;
	ld.global.u32 	%r234, [%rd253];
	setp.gt.s32 	%p74, %r234, -1;
	selp.u64 	%rd254, 1, 0, %p74;
	add.s64 	%rd255, %rd251, %rd254;
	add.s32 	%r235, %r403, 2560;
	mul.wide.u32 	%rd256, %r235, 4;
	add.s64 	%rd257, %rd1, %rd256;
	ld.global.u32 	%r236, [%rd257];
	setp.gt.s32 	%p75, %r236, -1;
	selp.u64 	%rd258, 1, 0, %p75;
	add.s64 	%rd259, %rd255, %rd258;
	add.s32 	%r237, %r403, 3072;
	mul.wide.u32 	%rd260, %r237, 4;
	add.s64 	%rd261, %rd1, %rd260;
	ld.global.u32 	%r238, [%rd261];
	setp.gt.s32 	%p76, %r238, -1;
	selp.u64 	%rd262, 1, 0, %p76;
	add.s64 	%rd263, %rd259, %rd262;
	add.s32 	%r239, %r403, 3584;
	mul.wide.u32 	%rd264, %r239, 4;
	add.s64 	%rd265, %rd1, %rd264;
	ld.global.u32 	%r240, [%rd265];
	setp.gt.s32 	%p77, %r240, -1;
	selp.u64 	%rd266, 1, 0, %p77;
	add.s64 	%rd267, %rd263, %rd266;
	add.s32 	%r241, %r403, 4096;
	mul.wide.u32 	%rd268, %r241, 4;
	add.s64 	%rd269, %rd1, %rd268;
	ld.global.u32 	%r242, [%rd269];
	setp.gt.s32 	%p78, %r242, -1;
	selp.u64 	%rd270, 1, 0, %p78;
	add.s64 	%rd271, %rd267, %rd270;
	add.s32 	%r243, %r403, 4608;
	mul.wide.u32 	%rd272, %r243, 4;
	add.s64 	%rd273, %rd1, %rd272;
	ld.global.u32 	%r244, [%rd273];
	setp.gt.s32 	%p79, %r244, -1;
	selp.u64 	%rd274, 1, 0, %p79;
	add.s64 	%rd275, %rd271, %rd274;
	add.s32 	%r245, %r403, 5120;
	mul.wide.u32 	%rd276, %r245, 4;
	add.s64 	%rd277, %rd1, %rd276;
	ld.global.u32 	%r246, [%rd277];
	setp.gt.s32 	%p80, %r246, -1;
	selp.u64 	%rd278, 1, 0, %p80;
	add.s64 	%rd279, %rd275, %rd278;
	add.s32 	%r247, %r403, 5632;
	mul.wide.u32 	%rd280, %r247, 4;
	add.s64 	%rd281, %rd1, %rd280;
	ld.global.u32 	%r248, [%rd281];
	setp.gt.s32 	%p81, %r248, -1;
	selp.u64 	%rd282, 1, 0, %p81;
	add.s64 	%rd283, %rd279, %rd282;
	add.s32 	%r249, %r403, 6144;
	mul.wide.u32 	%rd284, %r249, 4;
	add.s64 	%rd285, %rd1, %rd284;
	ld.global.u32 	%r250, [%rd285];
	setp.gt.s32 	%p82, %r250, -1;
	selp.u64 	%rd286, 1, 0, %p82;
	add.s64 	%rd287, %rd283, %rd286;
	add.s32 	%r251, %r403, 6656;
	mul.wide.u32 	%rd288, %r251, 4;
	add.s64 	%rd289, %rd1, %rd288;
	ld.global.u32 	%r252, [%rd289];
	setp.gt.s32 	%p83, %r252, -1;
	selp.u64 	%rd290, 1, 0, %p83;
	add.s64 	%rd291, %rd287, %rd290;
	add.s32 	%r253, %r403, 7168;
	mul.wide.u32 	%rd292, %r253, 4;
	add.s64 	%rd293, %rd1, %rd292;
	ld.global.u32 	%r254, [%rd293];
	setp.gt.s32 	%p84, %r254, -1;
	selp.u64 	%rd294, 1, 0, %p84;
	add.s64 	%rd295, %rd291, %rd294;
	add.s32 	%r255, %r403, 7680;
	mul.wide.u32 	%rd296, %r255, 4;
	add.s64 	%rd297, %rd1, %rd296;
	ld.global.u32 	%r256, [%rd297];
	setp.gt.s32 	%p85, %r256, -1;
	selp.u64 	%rd298, 1, 0, %p85;
	add.s64 	%rd464, %rd295, %rd298;
	add.s32 	%r404, %r404, 8192;
	add.s32 	%r403, %r403, 8192;
	add.s32 	%r402, %r402, 16;
	setp.ne.s32 	%p86, %r402, 0;
	@%p86 bra 	$L__BB10_6;
	add.s32 	%r405, %r404, -4096;
$L__BB10_8:
	setp.eq.s32 	%p87, %r11, 0;
	@%p87 bra 	$L__BB10_17;
	and.b32  	%r23, %r10, 7;
	setp.lt.u32 	%p88, %r11, 8;
	@%p88 bra 	$L__BB10_11;
	add.s32 	%r257, %r405, %r414;
	mul.wide.u32 	%rd300, %r257, 4;
	add.s64 	%rd301, %rd1, %rd300;
	ld.global.u32 	%r258, [%rd301];
	setp.gt.s32 	%p89, %r258, -1;
	selp.u64 	%rd302, 1, 0, %p89;
	add.s64 	%rd303, %rd464, %rd302;
	add.s32 	%r259, %r257, 512;
	mul.wide.u32 	%rd304, %r259, 4;
	add.s64 	%rd305, %rd1, %rd304;
	ld.global.u32 	%r260, [%rd305];
	setp.gt.s32 	%p90, %r260, -1;
	selp.u64 	%rd306, 1, 0, %p90;
	add.s64 	%rd307, %rd303, %rd306;
	add.s32 	%r261, %r257, 1024;
	mul.wide.u32 	%rd308, %r261, 4;
	add.s64 	%rd309, %rd1, %rd308;
	ld.global.u32 	%r262, [%rd309];
	setp.gt.s32 	%p91, %r262, -1;
	selp.u64 	%rd310, 1, 0, %p91;
	add.s64 	%rd311, %rd307, %rd310;
	add.s32 	%r263, %r257, 1536;
	mul.wide.u32 	%rd312, %r263, 4;
	add.s64 	%rd313, %rd1, %rd312;
	ld.global.u32 	%r264, [%rd313];
	setp.gt.s32 	%p92, %r264, -1;
	selp.u64 	%rd314, 1, 0, %p92;
	add.s64 	%rd315, %rd311, %rd314;
	add.s32 	%r265, %r257, 2048;
	mul.wide.u32 	%rd316, %r265, 4;
	add.s64 	%rd317, %rd1, %rd316;
	ld.global.u32 	%r266, [%rd317];
	setp.gt.s32 	%p93, %r266, -1;
	selp.u64 	%rd318, 1, 0, %p93;
	add.s64 	%rd319, %rd315, %rd318;
	add.s32 	%r267, %r257, 2560;
	mul.wide.u32 	%rd320, %r267, 4;
	add.s64 	%rd321, %rd1, %rd320;
	ld.global.u32 	%r268, [%rd321];
	setp.gt.s32 	%p94, %r268, -1;
	selp.u64 	%rd322, 1, 0, %p94;
	add.s64 	%rd323, %rd319, %rd322;
	add.s32 	%r269, %r257, 3072;
	mul.wide.u32 	%rd324, %r269, 4;
	add.s64 	%rd325, %rd1, %rd324;
	ld.global.u32 	%r270, [%rd325];
	setp.gt.s32 	%p95, %r270, -1;
	selp.u64 	%rd326, 1, 0, %p95;
	add.s64 	%rd327, %rd323, %rd326;
	add.s32 	%r271, %r257, 3584;
	mul.wide.u32 	%rd328, %r271, 4;
	add.s64 	%rd329, %rd1, %rd328;
	ld.global.u32 	%r272, [%rd329];
	setp.gt.s32 	%p96, %r272, -1;
	selp.u64 	%rd330, 1, 0, %p96;
	add.s64 	%rd464, %rd327, %rd330;
	add.s32 	%r405, %r405, 4096;
$L__BB10_11:
	setp.eq.s32 	%p97, %r23, 0;
	@%p97 bra 	$L__BB10_17;
	and.b32  	%r26, %r10, 3;
	setp.lt.u32 	%p98, %r23, 4;
	@%p98 bra 	$L__BB10_14;
	add.s32 	%r273, %r405, %r414;
	mul.wide.u32 	%rd332, %r273, 4;
	add.s64 	%rd333, %rd1, %rd332;
	ld.global.u32 	%r274, [%rd333];
	setp.gt.s32 	%p99, %r274, -1;
	selp.u64 	%rd334, 1, 0, %p99;
	add.s64 	%rd335, %rd464, %rd334;
	add.s32 	%r275, %r273, 512;
	mul.wide.u32 	%rd336, %r275, 4;
	add.s64 	%rd337, %rd1, %rd336;
	ld.global.u32 	%r276, [%rd337];
	setp.gt.s32 	%p100, %r276, -1;
	selp.u64 	%rd338, 1, 0, %p100;
	add.s64 	%rd339, %rd335, %rd338;
	add.s32 	%r277, %r273, 1024;
	mul.wide.u32 	%rd340, %r277, 4;
	add.s64 	%rd341, %rd1, %rd340;
	ld.global.u32 	%r278, [%rd341];
	setp.gt.s32 	%p101, %r278, -1;
	selp.u64 	%rd342, 1, 0, %p101;
	add.s64 	%rd343, %rd339, %rd342;
	add.s32 	%r279, %r273, 1536;
	mul.wide.u32 	%rd344, %r279, 4;
	add.s64 	%rd345, %rd1, %rd344;
	ld.global.u32 	%r280, [%rd345];
	setp.gt.s32 	%p102, %r280, -1;
	selp.u64 	%rd346, 1, 0, %p102;
	add.s64 	%rd464, %rd343, %rd346;
	add.s32 	%r405, %r405, 2048;
$L__BB10_14:
	setp.eq.s32 	%p103, %r26, 0;
	@%p103 bra 	$L__BB10_17;
	add.s32 	%r409, %r405, %r414;
	neg.s32 	%r408, %r26;
$L__BB10_16:
	.pragma "nounroll";
	mul.wide.u32 	%rd347, %r409, 4;
	add.s64 	%rd348, %rd1, %rd347;
	ld.global.u32 	%r281, [%rd348];
	setp.gt.s32 	%p104, %r281, -1;
	selp.u64 	%rd349, 1, 0, %p104;
	add.s64 	%rd464, %rd464, %rd349;
	add.s32 	%r409, %r409, 512;
	add.s32 	%r408, %r408, 1;
	setp.ne.s32 	%p105, %r408, 0;
	@%p105 bra 	$L__BB10_16;
$L__BB10_17:
	setp.lt.u32 	%p106, %r6, 512;
	@%p106 bra 	$L__BB10_22;
	// begin inline asm
	mov.u32 %r345, %laneid;
	// end inline asm
	mov.b64 	{%r347, %r352}, %rd464;
	mov.b32 	%r353, 1;
	mov.b32 	%r394, 31;
	mov.b32 	%r395, -1;
	// begin inline asm
	shfl.sync.down.b32 %r346, %r347, %r353, %r394, %r395;
	// end inline asm
	// begin inline asm
	shfl.sync.down.b32 %r351, %r352, %r353, %r394, %r395;
	// end inline asm
	mov.b64 	%rd408, {%r346, %r351};
	setp.gt.s32 	%p130, %r345, 30;
	selp.b64 	%rd409, 0, %rd408, %p130;
	add.s64 	%rd410, %rd409, %rd464;
	mov.b64 	{%r357, %r362}, %rd410;
	mov.b32 	%r363, 2;
	// begin inline asm
	shfl.sync.down.b32 %r356, %r357, %r363, %r394, %r395;
	// end inline asm
	// begin inline asm
	shfl.sync.down.b32 %r361, %r362, %r363, %r394, %r395;
	// end inline asm
	mov.b64 	%rd411, {%r356, %r361};
	setp.gt.s32 	%p131, %r345, 29;
	selp.b64 	%rd412, 0, %rd411, %p131;
	add.s64 	%rd413, %rd412, %rd410;
	mov.b64 	{%r367, %r372}, %rd413;
	mov.b32 	%r373, 4;
	// begin inline asm
	shfl.sync.down.b32 %r366, %r367, %r373, %r394, %r395;
	// end inline asm
	// begin inline asm
	shfl.sync.down.b32 %r371, %r372, %r373, %r394, %r395;
	// end inline asm
	mov.b64 	%rd414, {%r366, %r371};
	setp.gt.s32 	%p132, %r345, 27;
	selp.b64 	%rd415, 0, %rd414, %p132;
	add.s64 	%rd416, %rd415, %rd413;
	mov.b64 	{%r377, %r382}, %rd416;
	mov.b32 	%r383, 8;
	// begin inline asm
	shfl.sync.down.b32 %r376, %r377, %r383, %r394, %r395;
	// end inline asm
	// begin inline asm
	shfl.sync.down.b32 %r381, %r382, %r383, %r394, %r395;
	// end inline asm
	mov.b64 	%rd417, {%r376, %r381};
	setp.gt.s32 	%p133, %r345, 23;
	selp.b64 	%rd418, 0, %rd417, %p133;
	add.s64 	%rd419, %rd418, %rd416;
	mov.b64 	{%r387, %r392}, %rd419;
	mov.b32 	%r393, 16;
	// begin inline asm
	shfl.sync.down.b32 %r386, %r387, %r393, %r394, %r395;
	// end inline asm
	// begin inline asm
	shfl.sync.down.b32 %r391, %r392, %r393, %r394, %r395;
	// end inline asm
	mov.b64 	%rd420, {%r386, %r391};
	setp.gt.s32 	%p134, %r345, 15;
	selp.b64 	%rd421, 0, %rd420, %p134;
	add.s64 	%rd475, %rd421, %rd419;
	setp.ne.s32 	%p135, %r345, 0;
	@%p135 bra 	$L__BB10_20;
	shr.u32 	%r396, %r7, 2;
	and.b32  	%r397, %r396, 248;
	mov.u32 	%r398, _ZZN3cub18CUB_300001_SM_10006detail6reduce18DeviceReduceKernelINS2_10policy_hubIljN4cuda3std3__44plusIlEEE10Policy1000EN6thrust24THRUST_300001_SM_1000_NS18transform_iteratorI7isValidNSD_6detail15normal_iteratorINSD_10device_ptrIiEEEEllEEjS9_lNS7_10__identityEEEvT0_PT3_T1_NS0_13GridEvenShareISQ_EET2_T4_E12temp_storage;
	add.s32 	%r399, %r398, %r397;
	st.shared.u64 	[%r399+16], %rd475;
$L__BB10_20:
	bar.sync 	0;
	setp.ne.s32 	%p136, %r7, 0;
	@%p136 bra 	$L__BB10_48;
	ld.shared.u64 	%rd422, [_ZZN3cub18CUB_300001_SM_10006detail6reduce18DeviceReduceKernelINS2_10policy_hubIljN4cuda3std3__44plusIlEEE10Policy1000EN6thrust24THRUST_300001_SM_1000_NS18transform_iteratorI7isValidNSD_6detail15normal_iteratorINSD_10device_ptrIiEEEEllEEjS9_lNS7_10__identityEEEvT0_PT3_T1_NS0_13GridEvenShareISQ_EET2_T4_E12temp_storage+24];
	add.s64 	%rd423, %rd422, %rd475;
	ld.shared.u64 	%rd424, [_ZZN3cub18CUB_300001_SM_10006detail6reduce18DeviceReduceKernelINS2_10policy_hubIljN4cuda3std3__44plusIlEEE10Policy1000EN6thrust24THRUST_300001_SM_1000_NS18transform_iteratorI7isValidNSD_6detail15normal_iteratorINSD_10device_ptrIiEEEEllEEjS9_lNS7_10__identityEEEvT0_PT3_T1_NS0_13GridEvenShareISQ_EET2_T4_E12temp_storage+32];
	add.s64 	%rd425, %rd423, %rd424;
	ld.shared.u64 	%rd426, [_ZZN3cub18CUB_300001_SM_10006detail6reduce18DeviceReduceKernelINS2_10policy_hubIljN4cuda3std3__44plusIlEEE10Policy1000EN6thrust24THRUST_300001_SM_1000_NS18transform_iteratorI7isValidNSD_6detail15normal_iteratorINSD_10device_ptrIiEEEEllEEjS9_lNS7_10__identityEEEvT0_PT3_T1_NS0_13GridEvenShareISQ_EET2_T4_E12temp_storage+40];
	add.s64 	%rd427, %rd425, %rd426;
	ld.shared.u64 	%rd428, [_ZZN3cub18CUB_300001_SM_10006detail6reduce18DeviceReduceKernelINS2_10policy_hubIljN4cuda3std3__44plusIlEEE10Policy1000EN6thrust24THRUST_300001_SM_1000_NS18transform_iteratorI7isValidNSD_6detail15normal_iteratorINSD_10device_ptrIiEEEEllEEjS9_lNS7_10__identityEEEvT0_PT3_T1_NS0_13GridEvenShareISQ_EET2_T4_E12temp_storage+48];
	add.s64 	%rd429, %rd427, %rd428;
	ld.shared.u64 	%rd430, [_ZZN3cub18CUB_300001_SM_10006detail6reduce18DeviceReduceKernelINS2_10policy_hubIljN4cuda3std3__44plusIlEEE10Policy1000EN6thrust24THRUST_300001_SM_1000_NS18transform_iteratorI7isValidNSD_6detail15normal_iteratorINSD_10device_ptrIiEEEEllEEjS9_lNS7_10__identityEEEvT0_PT3_T1_NS0_13GridEvenShareISQ_EET2_T4_E12temp_storage+56];
	add.s64 	%rd431, %rd429, %rd430;
	ld.shared.u64 	%rd432, [_ZZN3cub18CUB_300001_SM_10006detail6reduce18DeviceReduceKernelINS2_10policy_hubIljN4cuda3std3__44plusIlEEE10Policy1000EN6thrust24THRUST_300001_SM_1000_NS18transform_iteratorI7isValidNSD_6detail15normal_iteratorINSD_10device_ptrIiEEEEllEEjS9_lNS7_10__identityEEEvT0_PT3_T1_NS0_13GridEvenShareISQ_EET2_T4_E12temp_storage+64];
	add.s64 	%rd433, %rd431, %rd432;
	ld.shared.u64 	%rd434, [_ZZN3cub18CUB_300001_SM_10006detail6reduce18DeviceReduceKernelINS2_10policy_hubIljN4cuda3std3__44plusIlEEE10Policy1000EN6thrust24THRUST_300001_SM_1000_NS18transform_iteratorI7isValidNSD_6detail15normal_iteratorINSD_10device_ptrIiEEEEllEEjS9_lNS7_10__identityEEEvT0_PT3_T1_NS0_13GridEvenShareISQ_EET2_T4_E12temp_storage+72];
	add.s64 	%rd435, %rd433, %rd434;
	ld.shared.u64 	%rd436, [_ZZN3cub18CUB_300001_SM_10006detail6reduce18DeviceReduceKernelINS2_10policy_hubIljN4cuda3std3__44plusIlEEE10Policy1000EN6thrust24THRUST_300001_SM_1000_NS18transform_iteratorI7isValidNSD_6detail15normal_iteratorINSD_10device_ptrIiEEEEllEEjS9_lNS7_10__identityEEEvT0_PT3_T1_NS0_13GridEvenShareISQ_EET2_T4_E12temp_storage+80];
	add.s64 	%rd437, %rd435, %rd436;
	ld.shared.u64 	%rd438, [_ZZN3cub18CUB_300001_SM_10006detail6reduce18DeviceReduceKernelINS2_10policy_hubIljN4cuda3std3__44plusIlEEE10Policy1000EN6thrust24THRUST_300001_SM_1000_NS18transform_iteratorI7isValidNSD_6detail15normal_iteratorINSD_10device_ptrIiEEEEllEEjS9_lNS7_10__identityEEEvT0_PT3_T1_NS0_13GridEvenShareISQ_EET2_T4_E12temp_storage+88];
	add.s64 	%rd439, %rd437, %rd438;
	ld.shared.u64 	%rd440, [_ZZN3cub18CUB_300001_SM_10006detail6reduce18DeviceReduceKernelINS2_10policy_hubIljN4cuda3std3__44plusIlEEE10Policy1000EN6thrust24THRUST_300001_SM_1000_NS18transform_iteratorI7isValidNSD_6detail15normal_iteratorINSD_10device_ptrIiEEEEllEEjS9_lNS7_10__identityEEEvT0_PT3_T1_NS0_13GridEvenShareISQ_EET2_T4_E12temp_storage+96];
	add.s64 	%rd441, %rd439, %rd440;
	ld.shared.u64 	%rd442, [_ZZN3cub18CUB_300001_SM_10006detail6reduce18DeviceReduceKernelINS2_10policy_hubIljN4cuda3std3__44plusIlEEE10Policy1000EN6thrust24THRUST_300001_SM_1000_NS18transform_iteratorI7isValidNSD_6detail15normal_iteratorINSD_10device_ptrIiEEEEllEEjS9_lNS7_10__identityEEEvT0_PT3_T1_NS0_13GridEvenShareISQ_EET2_T4_E12temp_storage+104];
	add.s64 	%rd443, %rd441, %rd442;
	ld.shared.u64 	%rd444, [_ZZN3cub18CUB_300001_SM_10006detail6reduce18DeviceReduceKernelINS2_10policy_hubIljN4cuda3std3__44plusIlEEE10Policy1000EN6thrust24THRUST_300001_SM_1000_NS18transform_iteratorI7isValidNSD_6detail15normal_iteratorINSD_10device_ptrIiEEEEllEEjS9_lNS7_10__identityEEEvT0_PT3_T1_NS0_13GridEvenShareISQ_EET2_T4_E12temp_storage+112];
	add.s64 	%rd445, %rd443, %rd444;
	ld.shared.u64 	%rd446, [_ZZN3cub18CUB_300001_SM_10006detail6reduce18DeviceReduceKernelINS2_10policy_hubIljN4cuda3std3__44plusIlEEE10Policy1000EN6thrust24THRUST_300001_SM_1000_NS18transform_iteratorI7isValidNSD_6detail15normal_iteratorINSD_10device_ptrIiEEEEllEEjS9_lNS7_10__identityEEEvT0_PT3_T1_NS0_13GridEvenShareISQ_EET2_T4_E12temp_storage+120];
	add.s64 	%rd447, %rd445, %rd446;
	ld.shared.u64 	%rd448, [_ZZN3cub18CUB_300001_SM_10006detail6reduce18DeviceReduceKernelINS2_10policy_hubIljN4cuda3std3__44plusIlEEE10Policy1000EN6thrust24THRUST_300001_SM_1000_NS18transform_iteratorI7isValidNSD_6detail15normal_iteratorINSD_10device_ptrIiEEEEllEEjS9_lNS7_10__identityEEEvT0_PT3_T1_NS0_13GridEvenShareISQ_EET2_T4_E12temp_storage+128];
	add.s64 	%rd449, %rd447, %rd448;
	ld.shared.u64 	%rd450, [_ZZN3cub18CUB_300001_SM_10006detail6reduce18DeviceReduceKernelINS2_10policy_hubIljN4cuda3std3__44plusIlEEE10Policy1000EN6thrust24THRUST_300001_SM_1000_NS18transform_iteratorI7isValidNSD_6detail15normal_iteratorINSD_10device_ptrIiEEEEllEEjS9_lNS7_10__identityEEEvT0_PT3_T1_NS0_13GridEvenShareISQ_EET2_T4_E12temp_storage+136];
	add.s64 	%rd475, %rd449, %rd450;
	bra.uni 	$L__BB10_48;
$L__BB10_22:
	// begin inline asm
	mov.u32 %r282, %laneid;
	// end inline asm
	and.b32  	%r333, %r7, 992;
	add.s32 	%r334, %r333, 32;
	setp.gt.u32 	%p107, %r334, %r6;
	not.b32 	%r335, %r333;
	add.s32 	%r336, %r6, %r335;
	selp.b32 	%r331, %r336, 31, %p107;
	mov.b64 	{%r284, %r289}, %rd464;
	mov.b32 	%r290, 1;
	mov.b32 	%r332, -1;
	// begin inline asm
	shfl.sync.down.b32 %r283, %r284, %r290, %r331, %r332;
	// end inline asm
	// begin inline asm
	shfl.sync.down.b32 %r288, %r289, %r290, %r331, %r332;
	// end inline asm
	mov.b64 	%rd350, {%r283, %r288};
	setp.lt.s32 	%p108, %r282, %r331;
	selp.b64 	%rd351, %rd350, 0, %p108;
	add.s64 	%rd352, %rd351, %rd464;
	mov.b64 	{%r294, %r299}, %rd352;
	mov.b32 	%r300, 2;
	// begin inline asm
	shfl.sync.down.b32 %r293, %r294, %r300, %r331, %r332;
	// end inline asm
	// begin inline asm
	shfl.sync.down.b32 %r298, %r299, %r300, %r331, %r332;
	// end inline asm
	mov.b64 	%rd353, {%r293, %r298};
	add.s32 	%r337, %r282, 2;
	setp.gt.s32 	%p109, %r337, %r331;
	selp.b64 	%rd354, 0, %rd353, %p109;
	add.s64 	%rd355, %rd354, %rd352;
	mov.b64 	{%r304, %r309}, %rd355;
	mov.b32 	%r310, 4;
	// begin inline asm
	shfl.sync.down.b32 %r303, %r304, %r310, %r331, %r332;
	// end inline asm
	// begin inline asm
	shfl.sync.down.b32 %r308, %r309, %r310, %r331, %r332;
	// end inline asm
	mov.b64 	%rd356, {%r303, %r308};
	add.s32 	%r338, %r282, 4;
	setp.gt.s32 	%p110, %r338, %r331;
	selp.b64 	%rd357, 0, %rd356, %p110;
	add.s64 	%rd358, %rd357, %rd355;
	mov.b64 	{%r314, %r319}, %rd358;
	mov.b32 	%r320, 8;
	// begin inline asm
	shfl.sync.down.b32 %r313, %r314, %r320, %r331, %r332;
	// end inline asm
	// begin inline asm
	shfl.sync.down.b32 %r318, %r319, %r320, %r331, %r332;
	// end inline asm
	mov.b64 	%rd359, {%r313, %r318};
	add.s32 	%r339, %r282, 8;
	setp.gt.s32 	%p111, %r339, %r331;
	selp.b64 	%rd360, 0, %rd359, %p111;
	add.s64 	%rd361, %rd360, %rd358;
	mov.b64 	{%r324, %r329}, %rd361;
	mov.b32 	%r330, 16;
	// begin inline asm
	shfl.sync.down.b32 %r323, %r324, %r330, %r331, %r332;
	// end inline asm
	// begin inline asm
	shfl.sync.down.b32 %r328, %r329, %r330, %r331, %r332;
	// end inline asm
	mov.b64 	%rd362, {%r323, %r328};
	add.s32 	%r340, %r282, 16;
	setp.gt.s32 	%p112, %r340, %r331;
	selp.b64 	%rd363, 0, %rd362, %p112;
	add.s64 	%rd475, %rd363, %rd361;
	setp.ne.s32 	%p113, %r282, 0;
	@%p113 bra 	$L__BB10_24;
	shr.u32 	%r341, %r7, 2;
	and.b32  	%r342, %r341, 248;
	mov.u32 	%r343, _ZZN3cub18CUB_300001_SM_10006detail6reduce18DeviceReduceKernelINS2_10policy_hubIljN4cuda3std3__44plusIlEEE10Policy1000EN6thrust24THRUST_300001_SM_1000_NS18transform_iteratorI7isValidNSD_6detail15normal_iteratorINSD_10device_ptrIiEEEEllEEjS9_lNS7_10__identityEEEvT0_PT3_T1_NS0_13GridEvenShareISQ_EET2_T4_E12temp_storage;
	add.s32 	%r344, %r343, %r342;
	st.shared.u64 	[%r344+16], %rd475;
$L__BB10_24:
	bar.sync 	0;
	setp.ne.s32 	%p114, %r7, 0;
	@%p114 bra 	$L__BB10_48;
	setp.gt.u32 	%p115, %r6, 32;
	ld.shared.u64 	%rd364, [_ZZN3cub18CUB_300001_SM_10006detail6reduce18DeviceReduceKernelINS2_10policy_hubIljN4cuda3std3__44plusIlEEE10Policy1000EN6thrust24THRUST_300001_SM_1000_NS18transform_iteratorI7isValidNSD_6detail15normal_iteratorINSD_10device_ptrIiEEEEllEEjS9_lNS7_10__identityEEEvT0_PT3_T1_NS0_13GridEvenShareISQ_EET2_T4_E12temp_storage+24];
	selp.b64 	%rd365, %rd364, 0, %p115;
	add.s64 	%rd366, %rd365, %rd475;
	setp.gt.u32 	%p116, %r6, 64;
	ld.shared.u64 	%rd367, [_ZZN3cub18CUB_300001_SM_10006detail6reduce18DeviceReduceKernelINS2_10policy_hubIljN4cuda3std3__44plusIlEEE10Policy1000EN6thrust24THRUST_300001_SM_1000_NS18transform_iteratorI7isValidNSD_6detail15normal_iteratorINSD_10device_ptrIiEEEEllEEjS9_lNS7_10__identityEEEvT0_PT3_T1_NS0_13GridEvenShareISQ_EET2_T4_E12temp_storage+32];
	selp.b64 	%rd368, %rd367, 0, %p116;
	add.s64 	%rd369, %rd366, %rd368;
	setp.gt.u32 	%p117, %r6, 96;
	ld.shared.u64 	%rd370, [_ZZN3cub18CUB_300001_SM_10006detail6reduce18DeviceReduceKernelINS2_10policy_hubIljN4cuda3std3__44plusIlEEE10Policy1000EN6thrust24THRUST_300001_SM_1000_NS18transform_iteratorI7isValidNSD_6detail15normal_iteratorINSD_10device_ptrIiEEEEllEEjS9_lNS7_10__identityEEEvT0_PT3_T1_NS0_13GridEvenShareISQ_EET2_T4_E12temp_storage+40];
	selp.b64 	%rd371, %rd370, 0, %p117;
	add.s64 	%rd372, %rd369, %rd371;
	setp.gt.u32 	%p118, %r6, 128;
	ld.shared.u64 	%rd373, [_ZZN3cub18CUB_300001_SM_10006detail6reduce18DeviceReduceKernelINS2_10policy_hubIljN4cuda3std3__44plusIlEEE10Policy1000EN6thrust24THRUST_300001_SM_1000_NS18transform_iteratorI7isValidNSD_6detail15normal_iteratorINSD_10device_ptrIiEEEEllEEjS9_lNS7_10__identityEEEvT0_PT3_T1_NS0_13GridEvenShareISQ_EET2_T4_E12temp_storage+48];
	selp.b64 	%rd374, %rd373, 0, %p118;
	add.s64 	%rd375, %rd372, %rd374;
	setp.gt.u32 	%p119, %r6, 160;
	ld.shared.u64 	%rd376, [_ZZN3cub18CUB_300001_SM_10006detail6reduce18DeviceReduceKernelINS2_10policy_hubIljN4cuda3std3__44plusIlEEE10Policy1000EN6thrust24THRUST_300001_SM_1000_NS18transform_iteratorI7isValidNSD_6detail15normal_iteratorINSD_10device_ptrIiEEEEllEEjS9_lNS7_10__identityEEEvT0_PT3_T1_NS0_13GridEvenShareISQ_EET2_T4_E12temp_storage+56];
	selp.b64 	%rd377, %rd376, 0, %p119;
	add.s64 	%rd378, %rd375, %rd377;
	setp.gt.u32 	%p120, %r6, 192;
	ld.shared.u64 	%rd379, [_ZZN3cub18CUB_300001_SM_10006detail6reduce18DeviceReduceKernelINS2_10policy_hubIljN4cuda3std3__44plusIlEEE10Policy1000EN6thrust24THRUST_300001_SM_1000_NS18transform_iteratorI7isValidNSD_6detail15normal_iteratorINSD_10device_ptrIiEEEEllEEjS9_lNS7_10__identityEEEvT0_PT3_T1_NS0_13GridEvenShareISQ_EET2_T4_E12temp_storage+64];
	selp.b64 	%rd380, %rd379, 0, %p120;
	add.s64 	%rd381, %rd378, %rd380;
	setp.gt.u32 	%p121, %r6, 224;
	ld.shared.u64 	%rd382, [_ZZN3cub18CUB_300001_SM_10006detail6reduce18DeviceReduceKernelINS2_10policy_hubIljN4cuda3std3__44plusIlEEE10Policy1000EN6thrust24THRUST_300001_SM_1000_NS18transform_iteratorI7isValidNSD_6detail15normal_iteratorINSD_10device_ptrIiEEEEllEEjS9_lNS7_10__identityEEEvT0_PT3_T1_NS0_13GridEvenShareISQ_EET2_T4_E12temp_storage+72];
	selp.b64 	%rd383, %rd382, 0, %p121;
	add.s64 	%rd384, %rd381, %rd383;
	setp.gt.u32 	%p122, %r6, 256;
	ld.shared.u64 	%rd385, [_ZZN3cub18CUB_300001_SM_10006detail6reduce18DeviceReduceKernelINS2_10policy_hubIljN4cuda3std3__44plusIlEEE10Policy1000EN6thrust24THRUST_300001_SM_1000_NS18transform_iteratorI7isValidNSD_6detail15normal_iteratorINSD_10device_ptrIiEEEEllEEjS9_lNS7_10__identityEEEvT0_PT3_T1_NS0_13GridEvenShareISQ_EET2_T4_E12temp_storage+80];
	selp.b64 	%rd386, %rd385, 0, %p122;
	add.s64 	%rd387, %rd384, %rd386;
	setp.gt.u32 	%p123, %r6, 288;
	ld.shared.u64 	%rd388, [_ZZN3cub18CUB_300001_SM_10006detail6reduce18DeviceReduceKernelINS2_10policy_hubIljN4cuda3std3__44plusIlEEE10Policy1000EN6thrust24THRUST_300001_SM_1000_NS18transform_iteratorI7isValidNSD_6detail15normal_iteratorINSD_10device_ptrIiEEEEllEEjS9_lNS7_10__identityEEEvT0_PT3_T1_NS0_13GridEvenShareISQ_EET2_T4_E12temp_storage+88];
	selp.b64 	%rd389, %rd388, 0, %p123;
	add.s64 	%rd390, %rd387, %rd389;
	setp.gt.u32 	%p124, %r6, 320;
	ld.shared.u64 	%rd391, [_ZZN3cub18CUB_300001_SM_10006detail6reduce18DeviceReduceKernelINS2_10policy_hubIljN4cuda3std3__44plusIlEEE10Policy1000EN6thrust24THRUST_300001_SM_1000_NS18transform_iteratorI7isValidNSD_6detail15normal_iteratorINSD_10device_ptrIiEEEEllEEjS9_lNS7_10__identityEEEvT0_PT3_T1_NS0_13GridEvenShareISQ_EET2_T4_E12temp_storage+96];
	selp.b64 	%rd392, %rd391, 0, %p124;
	add.s64 	%rd393, %rd390, %rd392;
	setp.gt.u32 	%p125, %r6, 352;
	ld.shared.u64 	%rd394, [_ZZN3cub18CUB_300001_SM_10006detail6reduce18DeviceReduceKernelINS2_10policy_hubIljN4cuda3std3__44plusIlEEE10Policy1000EN6thrust24THRUST_300001_SM_1000_NS18transform_iteratorI7isValidNSD_6detail15normal_iteratorINSD_10device_ptrIiEEEEllEEjS9_lNS7_10__identityEEEvT0_PT3_T1_NS0_13GridEvenShareISQ_EET2_T4_E12temp_storage+104];
	selp.b64 	%rd395, %rd394, 0, %p125;
	add.s64 	%rd396, %rd393, %rd395;
	setp.gt.u32 	%p126, %r6, 384;
	ld.shared.u64 	%rd397, [_ZZN3cub18CUB_300001_SM_10006detail6reduce18DeviceReduceKernelINS2_10policy_hubIljN4cuda3std3__44plusIlEEE10Policy1000EN6thrust24THRUST_300001_SM_1000_NS18transform_iteratorI7isValidNSD_6detail15normal_iteratorINSD_10device_ptrIiEEEEllEEjS9_lNS7_10__identityEEEvT0_PT3_T1_NS0_13GridEvenShareISQ_EET2_T4_E12temp_storage+112];
	selp.b64 	%rd398, %rd397, 0, %p126;
	add.s64 	%rd399, %rd396, %rd398;
	setp.gt.u32 	%p127, %r6, 416;
	ld.shared.u64 	%rd400, [_ZZN3cub18CUB_300001_SM_10006detail6reduce18DeviceReduceKernelINS2_10policy_hubIljN4cuda3std3__44plusIlEEE10Policy1000EN6thrust24THRUST_300001_SM_1000_NS18transform_iteratorI7isValidNSD_6detail15normal_iteratorINSD_10device_ptrIiEEEEllEEjS9_lNS7_10__identityEEEvT0_PT3_T1_NS0_13GridEvenShareISQ_EET2_T4_E12temp_storage+120];
	selp.b64 	%rd401, %rd400, 0, %p127;
	add.s64 	%rd402, %rd399, %rd401;
	setp.gt.u32 	%p128, %r6, 448;
	ld.shared.u64 	%rd403, [_ZZN3cub18CUB_300001_SM_10006detail6reduce18DeviceReduceKernelINS2_10policy_hubIljN4cuda3std3__44plusIlEEE10Policy1000EN6thrust24THRUST_300001_SM_1000_NS18transform_iteratorI7isValidNSD_6detail15normal_iteratorINSD_10device_ptrIiEEEEllEEjS9_lNS7_10__identityEEEvT0_PT3_T1_NS0_13GridEvenShareISQ_EET2_T4_E12temp_storage+128];
	selp.b64 	%rd404, %rd403, 0, %p128;
	add.s64 	%rd405, %rd402, %rd404;
	setp.gt.u32 	%p129, %r6, 480;
	ld.shared.u64 	%rd406, [_ZZN3cub18CUB_300001_SM_10006detail6reduce18DeviceReduceKernelINS2_10policy_hubIljN4cuda3std3__44plusIlEEE10Policy1000EN6thrust24THRUST_300001_SM_1000_NS18transform_iteratorI7isValidNSD_6detail15normal_iteratorINSD_10device_ptrIiEEEEllEEjS9_lNS7_10__identityEEEvT0_PT3_T1_NS0_13GridEvenShareISQ_EET2_T4_E12temp_storage+136];
	selp.b64 	%rd407, %rd406, 0, %p129;
	add.s64 	%rd475, %rd405, %rd407;
	bra.uni 	$L__BB10_48;
$L__BB10_26:
	mov.u32 	%r35, %tid.x;
	add.s32 	%r72, %r414, %r35;
	mul.wide.u32 	%rd42, %r72, 4;
	add.s64 	%rd43, %rd1, %rd42;
	ld.global.u32 	%r73, [%rd43];
	setp.gt.s32 	%p2, %r73, -1;
	selp.u64 	%rd44, 1, 0, %p2;
	ld.global.u32 	%r74, [%rd43+2048];
	setp.gt.s32 	%p3, %r74, -1;
	selp.u64 	%rd45, 1, 0, %p3;
	ld.global.u32 	%r75, [%rd43+4096];
	setp.gt.s32 	%p4, %r75, -1;
	selp.u64 	%rd46, 1, 0, %p4;
	ld.global.u32 	%r76, [%rd43+6144];
	setp.gt.s32 	%p5, %r76, -1;
	selp.u64 	%rd47, 1, 0, %p5;
	ld.global.u32 	%r77, [%rd43+8192];
	setp.gt.s32 	%p6, %r77, -1;
	selp.u64 	%rd48, 1, 0, %p6;
	ld.global.u32 	%r78, [%rd43+10240];
	setp.gt.s32 	%p7, %r78, -1;
	selp.u64 	%rd49, 1, 0, %p7;
	ld.global.u32 	%r79, [%rd43+12288];
	setp.gt.s32 	%p8, %r79, -1;
	selp.u64 	%rd50, 1, 0, %p8;
	add.s64 	%rd51, %rd45, %rd44;
	add.s64 	%rd52, %rd51, %rd46;
	add.s64 	%rd53, %rd52, %rd47;
	add.s64 	%rd54, %rd53, %rd48;
	add.s64 	%rd55, %rd54, %rd49;
	add.s64 	%rd474, %rd55, %rd50;
	setp.lt.u32 	%p9, %r6, %r4;
	@%p9 bra 	$L__BB10_44;
	add.s32 	%r36, %r4, %r414;
	not.b32 	%r81, %r35;
	add.s32 	%r82, %r81, %r1;
	sub.s32 	%r83, %r82, %r4;
	sub.s32 	%r411, %r83, %r414;
	add.s32 	%r84, %r36, %r35;
	add.s32 	%r410, %r84, 4096;
	mov.b32 	%r413, 0;
	cvt.u64.u32 	%rd57, %r35;
	mov.u32 	%r412, %r36;
$L__BB10_28:
	add.s32 	%r414, %r414, %r4;
	add.s32 	%r85, %r1, -3584;
	setp.gt.u32 	%p10, %r414, %r85;
	@%p10 bra 	$L__BB10_30;
	cvt.u64.u32 	%rd56, %r414;
	add.s64 	%rd58, %rd57, %rd56;
	shl.b64 	%rd59, %rd58, 2;
	add.s64 	%rd60, %rd1, %rd59;
	ld.global.u32 	%r86, [%rd60];
	setp.gt.s32 	%p11, %r86, -1;
	selp.u64 	%rd61, 1, 0, %p11;
	ld.global.u32 	%r87, [%rd60+2048];
	setp.gt.s32 	%p12, %r87, -1;
	selp.u64 	%rd62, 1, 0, %p12;
	ld.global.u32 	%r88, [%rd60+4096];
	setp.gt.s32 	%p13, %r88, -1;
	selp.u64 	%rd63, 1, 0, %p13;
	ld.global.u32 	%r89, [%rd60+6144];
	setp.gt.s32 	%p14, %r89, -1;
	selp.u64 	%rd64, 1, 0, %p14;
	ld.global.u32 	%r90, [%rd60+8192];
	setp.gt.s32 	%p15, %r90, -1;
	selp.u64 	%rd65, 1, 0, %p15;
	ld.global.u32 	%r91, [%rd60+10240];
	setp.gt.s32 	%p16, %r91, -1;
	selp.u64 	%rd66, 1, 0, %p16;
	ld.global.u32 	%r92, [%rd60+12288];
	setp.gt.s32 	%p17, %r92, -1;
	selp.u64 	%rd67, 1, 0, %p17;
	add.s64 	%rd68, %rd474, %rd61;
	add.s64 	%rd69, %rd68, %rd62;
	add.s64 	%rd70, %rd69, %rd63;
	add.s64 	%rd71, %rd70, %rd64;
	add.s64 	%rd72, %rd71, %rd65;
	add.s64 	%rd73, %rd72, %rd66;
	add.s64 	%rd474, %rd73, %rd67;
	sub.s32 	%r93, %r1, %r414;
	setp.lt.u32 	%p18, %r93, %r4;
	add.s32 	%r413, %r413, 1;
	add.s32 	%r412, %r412, %r4;
	sub.s32 	%r411, %r411, %r4;
	add.s32 	%r410, %r410, %r4;
	@%p18 bra 	$L__BB10_44;
	bra.uni 	$L__BB10_28;
$L__BB10_30:
	setp.le.u32 	%p19, %r1, %r414;
	sub.s32 	%r94, %r1, %r414;
	setp.ge.s32 	%p20, %r35, %r94;
	or.pred  	%p21, %p19, %p20;
	@%p21 bra 	$L__BB10_44;
	not.b32 	%r96, %r35;
	add.s32 	%r97, %r1, %r96;
	sub.s32 	%r98, %r97, %r36;
	mul.lo.s32 	%r99, %r2, %r413;
	mad.lo.s32 	%r100, %r99, -3584, %r98;
	shr.u32 	%r101, %r100, 9;
	add.s32 	%r49, %r101, 1;
	and.b32  	%r50, %r49, 15;
	setp.lt.u32 	%p22, %r100, 7680;
	mov.u32 	%r419, %r35;
	@%p22 bra 	$L__BB10_35;
	or.b32  	%r417, %r35, 4096;
	shr.u32 	%r102, %r411, 9;
	add.s32 	%r103, %r102, 1;
	and.b32  	%r104, %r103, 16777200;
	neg.s32 	%r415, %r104;
$L__BB10_33:
	.pragma "nounroll";
	add.s32 	%r105, %r410, -4096;
	mul.wide.u32 	%rd75, %r105, 4;
	add.s64 	%rd76, %rd1, %rd75;
	ld.global.u32 	%r106, [%rd76];
	setp.gt.s32 	%p23, %r106, -1;
	selp.u64 	%rd77, 1, 0, %p23;
	add.s64 	%rd78, %rd474, %rd77;
	add.s32 	%r107, %r410, -3584;
	mul.wide.u32 	%rd79, %r107, 4;
	add.s64 	%rd80, %rd1, %rd79;
	ld.global.u32 	%r108, [%rd80];
	setp.gt.s32 	%p24, %r108, -1;
	selp.u64 	%rd81, 1, 0, %p24;
	add.s64 	%rd82, %rd78, %rd81;
	add.s32 	%r109, %r410, -3072;
	mul.wide.u32 	%rd83, %r109, 4;
	add.s64 	%rd84, %rd1, %rd83;
	ld.global.u32 	%r110, [%rd84];
	setp.gt.s32 	%p25, %r110, -1;
	selp.u64 	%rd85, 1, 0, %p25;
	add.s64 	%rd86, %rd82, %rd85;
	add.s32 	%r111, %r410, -2560;
	mul.wide.u32 	%rd87, %r111, 4;
	add.s64 	%rd88, %rd1, %rd87;
	ld.global.u32 	%r112, [%rd88];
	setp.gt.s32 	%p26, %r112, -1;
	selp.u64 	%rd89, 1, 0, %p26;
	add.s64 	%rd90, %rd86, %rd89;
	add.s32 	%r113, %r410, -2048;
	mul.wide.u32 	%rd91, %r113, 4;
	add.s64 	%rd92, %rd1, %rd91;
	ld.global.u32 	%r114, [%rd92];
	setp.gt.s32 	%p27, %r114, -1;
	selp.u64 	%rd93, 1, 0, %p27;
	add.s64 	%rd94, %rd90, %rd93;
	add.s32 	%r115, %r410, -1536;
	mul.wide.u32 	%rd95, %r115, 4;
	add.s64 	%rd96, %rd1, %rd95;
	ld.global.u32 	%r116, [%rd96];
	setp.gt.s32 	%p28, %r116, -1;
	selp.u64 	%rd97, 1, 0, %p28;
	add.s64 	%rd98, %rd94, %rd97;
	add.s32 	%r117, %r410, -1024;
	mul.wide.u32 	%rd99, %r117, 4;
	add.s64 	%rd100, %rd1, %rd99;
	ld.global.u32 	%r118, [%rd100];
	setp.gt.s32 	%p29, %r118, -1;
	selp.u64 	%rd101, 1, 0, %p29;
	add.s64 	%rd102, %rd98, %rd101;
	add.s32 	%r119, %r410, 3584;
	add.s32 	%r120, %r410, -512;
	mul.wide.u32 	%rd103, %r120, 4;
	add.s64 	%rd104, %rd1, %rd103;
	ld.global.u32 	%r121, [%rd104];
	setp.gt.s32 	%p30, %r121, -1;
	selp.u64 	%rd105, 1, 0, %p30;
	add.s64 	%rd106, %rd102, %rd105;
	mul.wide.u32 	%rd107, %r410, 4;
	add.s64 	%rd108, %rd1, %rd107;
	ld.global.u32 	%r122, [%rd108];
	setp.gt.s32 	%p31, %r122, -1;
	selp.u64 	%rd109, 1, 0, %p31;
	add.s64 	%rd110, %rd106, %rd109;
	add.s32 	%r123, %r410, 512;
	mul.wide.u32 	%rd111, %r123, 4;
	add.s64 	%rd112, %rd1, %rd111;
	ld.global.u32 	%r124, [%rd112];
	setp.gt.s32 	%p32, %r124, -1;
	selp.u64 	%rd113, 1, 0, %p32;
	add.s64 	%rd114, %rd110, %rd113;
	add.s32 	%r125, %r410, 1024;
	mul.wide.u32 	%rd115, %r125, 4;
	add.s64 	%rd116, %rd1, %rd115;
	ld.global.u32 	%r126, [%rd116];
	setp.gt.s32 	%p33, %r126, -1;
	selp.u64 	%rd117, 1, 0, %p33;
	add.s64 	%rd118, %rd114, %rd117;
	add.s32 	%r127, %r410, 1536;
	mul.wide.u32 	%rd119, %r127, 4;
	add.s64 	%rd120, %rd1, %rd119;
	ld.global.u32 	%r128, [%rd120];
	setp.gt.s32 	%p34, %r128, -1;
	selp.u64 	%rd121, 1, 0, %p34;
	add.s64 	%rd122, %rd118, %rd121;
	add.s32 	%r129, %r410, 2048;
	mul.wide.u32 	%rd123, %r129, 4;
	add.s64 	%rd124, %rd1, %rd123;
	ld.global.u32 	%r130, [%rd124];
	setp.gt.s32 	%p35, %r130, -1;
	selp.u64 	%rd125, 1, 0, %p35;
	add.s64 	%rd126, %rd122, %rd125;
	add.s32 	%r131, %r410, 2560;
	mul.wide.u32 	%rd127, %r131, 4;
	add.s64 	%rd128, %rd1, %rd127;
	ld.global.u32 	%r132, [%rd128];
	setp.gt.s32 	%p36, %r132, -1;
	selp.u64 	%rd129, 1, 0, %p36;
	add.s64 	%rd130, %rd126, %rd129;
	add.s32 	%r133, %r410, 3072;
	mul.wide.u32 	%rd131, %r133, 4;
	add.s64 	%rd132, %rd1, %rd131;
	ld.global.u32 	%r134, [%rd132];
	setp.gt.s32 	%p37, %r134, -1;
	selp.u64 	%rd133, 1, 0, %p37;
	add.s64 	%rd134, %rd130, %rd133;
	mul.wide.u32 	%rd135, %r119, 4;
	add.s64 	%rd136, %rd1, %rd135;
	ld.global.u32 	%r135, [%rd136];
	setp.gt.s32 	%p38, %r135, -1;
	selp.u64 	%rd137, 1, 0, %p38;
	add.s64 	%rd474, %rd134, %rd137;
	add.s32 	%r417, %r417, 8192;
	add.s32 	%r410, %r410, 8192;
	add.s32 	%r415, %r415, 16;
	setp.ne.s32 	%p39, %r415, 0;
	@%p39 bra 	$L__BB10_33;
	add.s32 	%r419, %r417, -4096;
$L__BB10_35:
	setp.eq.s32 	%p40, %r50, 0;
	@%p40 bra 	$L__BB10_44;
	and.b32  	%r61, %r49, 7;
	setp.lt.u32 	%p41, %r50, 8;
	@%p41 bra 	$L__BB10_38;
	add.s32 	%r136, %r419, %r414;
	mul.wide.u32 	%rd139, %r136, 4;
	add.s64 	%rd140, %rd1, %rd139;
	ld.global.u32 	%r137, [%rd140];
	setp.gt.s32 	%p42, %r137, -1;
	selp.u64 	%rd141, 1, 0, %p42;
	add.s64 	%rd142, %rd474, %rd141;
	add.s32 	%r138, %r136, 512;
	mul.wide.u32 	%rd143, %r138, 4;
	add.s64 	%rd144, %rd1, %rd143;
	ld.global.u32 	%r139, [%rd144];
	setp.gt.s32 	%p43, %r139, -1;
	selp.u64 	%rd145, 1, 0, %p43;
	add.s64 	%rd146, %rd142, %rd145;
	add.s32 	%r140, %r136, 1024;
	mul.wide.u32 	%rd147, %r140, 4;
	add.s64 	%rd148, %rd1, %rd147;
	ld.global.u32 	%r141, [%rd148];
	setp.gt.s32 	%p44, %r141, -1;
	selp.u64 	%rd149, 1, 0, %p44;
	add.s64 	%rd150, %rd146, %rd149;
	add.s32 	%r142, %r136, 1536;
	mul.wide.u32 	%rd151, %r142, 4;
	add.s64 	%rd152, %rd1, %rd151;
	ld.global.u32 	%r143, [%rd152];
	setp.gt.s32 	%p45, %r143, -1;
	selp.u64 	%rd153, 1, 0, %p45;
	add.s64 	%rd154, %rd150, %rd153;
	add.s32 	%r144, %r136, 2048;
	mul.wide.u32 	%rd155, %r144, 4;
	add.s64 	%rd156, %rd1, %rd155;
	ld.global.u32 	%r145, [%rd156];
	setp.gt.s32 	%p46, %r145, -1;
	selp.u64 	%rd157, 1, 0, %p46;
	add.s64 	%rd158, %rd154, %rd157;
	add.s32 	%r146, %r136, 2560;
	mul.wide.u32 	%rd159, %r146, 4;
	add.s64 	%rd160, %rd1, %rd159;
	ld.global.u32 	%r147, [%rd160];
	setp.gt.s32 	%p47, %r147, -1;
	selp.u64 	%rd161, 1, 0, %p47;
	add.s64 	%rd162, %rd158, %rd161;
	add.s32 	%r148, %r136, 3072;
	mul.wide.u32 	%rd163, %r148, 4;
	add.s64 	%rd164, %rd1, %rd163;
	ld.global.u32 	%r149, [%rd164];
	setp.gt.s32 	%p48, %r149, -1;
	selp.u64 	%rd165, 1, 0, %p48;
	add.s64 	%rd166, %rd162, %rd165;
	add.s32 	%r150, %r136, 3584;
	mul.wide.u32 	%rd167, %r150, 4;
	add.s64 	%rd168, %rd1, %rd167;
	ld.global.u32 	%r151, [%rd168];
	setp.gt.s32 	%p49, %r151, -1;
	selp.u64 	%rd169, 1, 0, %p49;
	add.s64 	%rd474, %rd166, %rd169;
	add.s32 	%r419, %r419, 4096;
$L__BB10_38:
	setp.eq.s32 	%p50, %r61, 0;
	@%p50 bra 	$L__BB10_44;
	setp.lt.u32 	%p51, %r61, 4;
	@%p51 bra 	$L__BB10_41;
	add.s32 	%r152, %r419, %r414;
	mul.wide.u32 	%rd171, %r152, 4;
	add.s64 	%rd172, %rd1, %rd171;
	ld.global.u32 	%r153, [%rd172];
	setp.gt.s32 	%p52, %r153, -1;
	selp.u64 	%rd173, 1, 0, %p52;
	add.s64 	%rd174, %rd474, %rd173;
	add.s32 	%r154, %r152, 512;
	mul.wide.u32 	%rd175, %r154, 4;
	add.s64 	%rd176, %rd1, %rd175;
	ld.global.u32 	%r155, [%rd176];
	setp.gt.s32 	%p53, %r155, -1;
	selp.u64 	%rd177, 1, 0, %p53;
	add.s64 	%rd178, %rd174, %rd177;
	add.s32 	%r156, %r152, 1024;
	mul.wide.u32 	%rd179, %r156, 4;
	add.s64 	%rd180, %rd1, %rd179;
	ld.global.u32 	%r157, [%rd180];
	setp.gt.s32 	%p54, %r157, -1;
	selp.u64 	%rd181, 1, 0, %p54;
	add.s64 	%rd182, %rd178, %rd181;
	add.s32 	%r158, %r152, 1536;
	mul.wide.u32 	%rd183, %r158, 4;
	add.s64 	%rd184, %rd1, %rd183;
	ld.global.u32 	%r159, [%rd184];
	setp.gt.s32 	%p55, %r159, -1;
	selp.u64 	%rd185, 1, 0, %p55;
	add.s64 	%rd474, %rd182, %rd185;
	add.s32 	%r419, %r419, 2048;
$L__BB10_41:
	and.b32  	%r160, %r49, 3;
	setp.eq.s32 	%p56, %r160, 0;
	@%p56 bra 	$L__BB10_44;
	add.s32 	%r422, %r419, %r412;
	cvt.u16.u32 	%rs1, %r411;
	shr.u16 	%rs2, %rs1, 9;
	add.s16 	%rs3, %rs2, 1;
	cvt.u32.u16 	%r161, %rs3;
	and.b32  	%r162, %r161, 3;
	neg.s32 	%r421, %r162;
$L__BB10_43:
	.pragma "nounroll";
	mul.wide.u32 	%rd186, %r422, 4;
	add.s64 	%rd187, %rd1, %rd186;
	ld.global.u32 	%r163, [%rd187];
	setp.gt.s32 	%p57, %r163, -1;
	selp.u64 	%rd188, 1, 0, %p57;
	add.s64 	%rd474, %rd474, %rd188;
	add.s32 	%r422, %r422, 512;
	add.s32 	%r421, %r421, 1;
	setp.ne.s32 	%p58, %r421, 0;
	@%p58 bra 	$L__BB10_43;
$L__BB10_44:
	// begin inline asm
	mov.u32 %r164, %laneid;
	// end inline asm
	mov.b64 	{%r166, %r171}, %rd474;
	mov.b32 	%r172, 1;
	mov.b32 	%r213, 31;
	mov.b32 	%r214, -1;
	// begin inline asm
	shfl.sync.down.b32 %r165, %r166, %r172, %r213, %r214;
	// end inline asm
	// begin inline asm
	shfl.sync.down.b32 %r170, %r171, %r172, %r213, %r214;
	// end inline asm
	mov.b64 	%rd189, {%r165, %r170};
	setp.gt.s32 	%p59, %r164, 30;
	selp.b64 	%rd190, 0, %rd189, %p59;
	add.s64 	%rd191, %rd190, %rd474;
	mov.b64 	{%r176, %r181}, %rd191;
	mov.b32 	%r182, 2;
	// begin inline asm
	shfl.sync.down.b32 %r175, %r176, %r182, %r213, %r214;
	// end inline asm
	// begin inline asm
	shfl.sync.down.b32 %r180, %r181, %r182, %r213, %r214;
	// end inline asm
	mov.b64 	%rd192, {%r175, %r180};
	setp.gt.s32 	%p60, %r164, 29;
	selp.b64 	%rd193, 0, %rd192, %p60;
	add.s64 	%rd194, %rd193, %rd191;
	mov.b64 	{%r186, %r191}, %rd194;
	mov.b32 	%r192, 4;
	// begin inline asm
	shfl.sync.down.b32 %r185, %r186, %r192, %r213, %r214;
	// end inline asm
	// begin inline asm
	shfl.sync.down.b32 %r190, %r191, %r192, %r213, %r214;
	// end inline asm
	mov.b64 	%rd195, {%r185, %r190};
	setp.gt.s32 	%p61, %r164, 27;
	selp.b64 	%rd196, 0, %rd195, %p61;
	add.s64 	%rd197, %rd196, %rd194;
	mov.b64 	{%r196, %r201}, %rd197;
	mov.b32 	%r202, 8;
	// begin inline asm
	shfl.sync.down.b32 %r195, %r196, %r202, %r213, %r214;
	// end inline asm
	// begin inline asm
	shfl.sync.down.b32 %r200, %r201, %r202, %r213, %r214;
	// end inline asm
	mov.b64 	%rd198, {%r195, %r200};
	setp.gt.s32 	%p62, %r164, 23;
	selp.b64 	%rd199, 0, %rd198, %p62;
	add.s64 	%rd200, %rd199, %rd197;
	mov.b64 	{%r206, %r211}, %rd200;
	mov.b32 	%r212, 16;
	// begin inline asm
	shfl.sync.down.b32 %r205, %r206, %r212, %r213, %r214;
	// end inline asm
	// begin inline asm
	shfl.sync.down.b32 %r210, %r211, %r212, %r213, %r214;
	// end inline asm
	mov.b64 	%rd201, {%r205, %r210};
	setp.gt.s32 	%p63, %r164, 15;
	selp.b64 	%rd202, 0, %rd201, %p63;
	add.s64 	%rd475, %rd202, %rd200;
	setp.ne.s32 	%p64, %r164, 0;
	@%p64 bra 	$L__BB10_46;
	shr.u32 	%r215, %r35, 2;
	and.b32  	%r216, %r215, 248;
	mov.u32 	%r217, _ZZN3cub18CUB_300001_SM_10006detail6reduce18DeviceReduceKernelINS2_10policy_hubIljN4cuda3std3__44plusIlEEE10Policy1000EN6thrust24THRUST_300001_SM_1000_NS18transform_iteratorI7isValidNSD_6detail15normal_iteratorINSD_10device_ptrIiEEEEllEEjS9_lNS7_10__identityEEEvT0_PT3_T1_NS0_13GridEvenShareISQ_EET2_T4_E12temp_storage;
	add.s32 	%r218, %r217, %r216;
	st.shared.u64 	[%r218+16], %rd475;
$L__BB10_46:
	bar.sync 	0;
	setp.ne.s32 	%p65, %r35, 0;
	@%p65 bra 	$L__BB10_48;
	ld.shared.u64 	%rd203, [_ZZN3cub18CUB_300001_SM_10006detail6reduce18DeviceReduceKernelINS2_10policy_hubIljN4cuda3std3__44plusIlEEE10Policy1000EN6thrust24THRUST_300001_SM_1000_NS18transform_iteratorI7isValidNSD_6detail15normal_iteratorINSD_10device_ptrIiEEEEllEEjS9_lNS7_10__identityEEEvT0_PT3_T1_NS0_13GridEvenShareISQ_EET2_T4_E12temp_storage+24];
	add.s64 	%rd204, %rd203, %rd475;
	ld.shared.u64 	%rd205, [_ZZN3cub18CUB_300001_SM_10006detail6reduce18DeviceReduceKernelINS2_10policy_hubIljN4cuda3std3__44plusIlEEE10Policy1000EN6thrust24THRUST_300001_SM_1000_NS18transform_iteratorI7isValidNSD_6detail15normal_iteratorINSD_10device_ptrIiEEEEllEEjS9_lNS7_10__identityEEEvT0_PT3_T1_NS0_13GridEvenShareISQ_EET2_T4_E12temp_storage+32];
	add.s64 	%rd206, %rd204, %rd205;
	ld.shared.u64 	%rd207, [_ZZN3cub18CUB_300001_SM_10006detail6reduce18DeviceReduceKernelINS2_10policy_hubIljN4cuda3std3__44plusIlEEE10Policy1000EN6thrust24THRUST_300001_SM_1000_NS18transform_iteratorI7isValidNSD_6detail15normal_iteratorINSD_10device_ptrIiEEEEllEEjS9_lNS7_10__identityEEEvT0_PT3_T1_NS0_13GridEvenShareISQ_EET2_T4_E12temp_storage+40];
	add.s64 	%rd208, %rd206, %rd207;
	ld.shared.u64 	%rd209, [_ZZN3cub18CUB_300001_SM_10006detail6reduce18DeviceReduceKernelINS2_10policy_hubIljN4cuda3std3__44plusIlEEE10Policy1000EN6thrust24THRUST_300001_SM_1000_NS18transform_iteratorI7isValidNSD_6detail15normal_iteratorINSD_10device_ptrIiEEEEllEEjS9_lNS7_10__identityEEEvT0_PT3_T1_NS0_13GridEvenShareISQ_EET2_T4_E12temp_storage+48];
	add.s64 	%rd210, %rd208, %rd209;
	ld.shared.u64 	%rd211, [_ZZN3cub18CUB_300001_SM_10006detail6reduce18DeviceReduceKernelINS2_10policy_hubIljN4cuda3std3__44plusIlEEE10Policy1000EN6thrust24THRUST_300001_SM_1000_NS18transform_iteratorI7isValidNSD_6detail15normal_iteratorINSD_10device_ptrIiEEEEllEEjS9_lNS7_10__identityEEEvT0_PT3_T1_NS0_13GridEvenShareISQ_EET2_T4_E12temp_storage+56];
	add.s64 	%rd212, %rd210, %rd211;
	ld.shared.u64 	%rd213, [_ZZN3cub18CUB_300001_SM_10006detail6reduce18DeviceReduceKernelINS2_10policy_hubIljN4cuda3std3__44plusIlEEE10Policy1000EN6thrust24THRUST_300001_SM_1000_NS18transform_iteratorI7isValidNSD_6detail15normal_iteratorINSD_10device_ptrIiEEEEllEEjS9_lNS7_10__identityEEEvT0_PT3_T1_NS0_13GridEvenShareISQ_EET2_T4_E12temp_storage+64];
	add.s64 	%rd214, %rd212, %rd213;
	ld.shared.u64 	%rd215, [_ZZN3cub18CUB_300001_SM_10006detail6reduce18DeviceReduceKernelINS2_10policy_hubIljN4cuda3std3__44plusIlEEE10Policy1000EN6thrust24THRUST_300001_SM_1000_NS18transform_iteratorI7isValidNSD_6detail15normal_iteratorINSD_10device_ptrIiEEEEllEEjS9_lNS7_10__identityEEEvT0_PT3_T1_NS0_13GridEvenShareISQ_EET2_T4_E12temp_storage+72];
	add.s64 	%rd216, %rd214, %rd215;
	ld.shared.u64 	%rd217, [_ZZN3cub18CUB_300001_SM_10006detail6reduce18DeviceReduceKernelINS2_10policy_hubIljN4cuda3std3__44plusIlEEE10Policy1000EN6thrust24THRUST_300001_SM_1000_NS18transform_iteratorI7isValidNSD_6detail15normal_iteratorINSD_10device_ptrIiEEEEllEEjS9_lNS7_10__identityEEEvT0_PT3_T1_NS0_13GridEvenShareISQ_EET2_T4_E12temp_storage+80];
	add.s64 	%rd218, %rd216, %rd217;
	ld.shared.u64 	%rd219, [_ZZN3cub18CUB_300001_SM_10006detail6reduce18DeviceReduceKernelINS2_10policy_hubIljN4cuda3std3__44plusIlEEE10Policy1000EN6thrust24THRUST_300001_SM_1000_NS18transform_iteratorI7isValidNSD_6detail15normal_iteratorINSD_10device_ptrIiEEEEllEEjS9_lNS7_10__identityEEEvT0_PT3_T1_NS0_13GridEvenShareISQ_EET2_T4_E12temp_storage+88];
	add.s64 	%rd220, %rd218, %rd219;
	ld.shared.u64 	%rd221, [_ZZN3cub18CUB_300001_SM_10006detail6reduce18DeviceReduceKernelINS2_10policy_hubIljN4cuda3std3__44plusIlEEE10Policy1000EN6thrust24THRUST_300001_SM_1000_NS18transform_iteratorI7isValidNSD_6detail15normal_iteratorINSD_10device_ptrIiEEEEllEEjS9_lNS7_10__identityEEEvT0_PT3_T1_NS0_13GridEvenShareISQ_EET2_T4_E12temp_storage+96];
	add.s64 	%rd222, %rd220, %rd221;
	ld.shared.u64 	%rd223, [_ZZN3cub18CUB_300001_SM_10006detail6reduce18DeviceReduceKernelINS2_10policy_hubIljN4cuda3std3__44plusIlEEE10Policy1000EN6thrust24THRUST_300001_SM_1000_NS18transform_iteratorI7isValidNSD_6detail15normal_iteratorINSD_10device_ptrIiEEEEllEEjS9_lNS7_10__identityEEEvT0_PT3_T1_NS0_13GridEvenShareISQ_EET2_T4_E12temp_storage+104];
	add.s64 	%rd224, %rd222, %rd223;
	ld.shared.u64 	%rd225, [_ZZN3cub18CUB_300001_SM_10006detail6reduce18DeviceReduceKernelINS2_10policy_hubIljN4cuda3std3__44plusIlEEE10Policy1000EN6thrust24THRUST_300001_SM_1000_NS18transform_iteratorI7isValidNSD_6detail15normal_iteratorINSD_10device_ptrIiEEEEllEEjS9_lNS7_10__identityEEEvT0_PT3_T1_NS0_13GridEvenShareISQ_EET2_T4_E12temp_storage+112];
	add.s64 	%rd226, %rd224, %rd225;
	ld.shared.u64 	%rd227, [_ZZN3cub18CUB_300001_SM_10006detail6reduce18DeviceReduceKernelINS2_10policy_hubIljN4cuda3std3__44plusIlEEE10Policy1000EN6thrust24THRUST_300001_SM_1000_NS18transform_iteratorI7isValidNSD_6detail15normal_iteratorINSD_10device_ptrIiEEEEllEEjS9_lNS7_10__identityEEEvT0_PT3_T1_NS0_13GridEvenShareISQ_EET2_T4_E12temp_storage+120];
	add.s64 	%rd228, %rd226, %rd227;
	ld.shared.u64 	%rd229, [_ZZN3cub18CUB_300001_SM_10006detail6reduce18DeviceReduceKernelINS2_10policy_hubIljN4cuda3std3__44plusIlEEE10Policy1000EN6thrust24THRUST_300001_SM_1000_NS18transform_iteratorI7isValidNSD_6detail15normal_iteratorINSD_10device_ptrIiEEEEllEEjS9_lNS7_10__identityEEEvT0_PT3_T1_NS0_13GridEvenShareISQ_EET2_T4_E12temp_storage+128];
	add.s64 	%rd230, %rd228, %rd229;
	ld.shared.u64 	%rd231, [_ZZN3cub18CUB_300001_SM_10006detail6reduce18DeviceReduceKernelINS2_10policy_hubIljN4cuda3std3__44plusIlEEE10Policy1000EN6thrust24THRUST_300001_SM_1000_NS18transform_iteratorI7isValidNSD_6detail15normal_iteratorINSD_10device_ptrIiEEEEllEEjS9_lNS7_10__identityEEEvT0_PT3_T1_NS0_13GridEvenShareISQ_EET2_T4_E12temp_storage+136];
	add.s64 	%rd475, %rd230, %rd231;
$L__BB10_48:
	mov.u32 	%r400, %tid.x;
	setp.ne.s32 	%p137, %r400, 0;
	@%p137 bra 	$L__BB10_50;
	ld.param.u64 	%rd454, [_ZN3cub18CUB_300001_SM_10006detail6reduce18DeviceReduceKernelINS2_10policy_hubIljN4cuda3std3__44plusIlEEE10Policy1000EN6thrust24THRUST_300001_SM_1000_NS18transform_iteratorI7isValidNSD_6detail15normal_iteratorINSD_10device_ptrIiEEEEllEEjS9_lNS7_10__identityEEEvT0_PT3_T1_NS0_13GridEvenShareISQ_EET2_T4__param_1];
	cvta.to.global.u64 	%rd451, %rd454;
	mul.wide.u32 	%rd452, %r3, 8;
	add.s64 	%rd453, %rd451, %rd452;
	st.global.u64 	[%rd453], %rd475;
$L__BB10_50:
	ret;

}
	// .globl	_ZN3cub18CUB_300001_SM_10006detail6reduce28DeviceReduceSingleTileKernelINS2_10policy_hubIljN4cuda3std3__44plusIlEEE10Policy1000EPlSC_iS9_llNS7_10__identityEEEvT0_T1_T2_T3_T4_T6_
.visible .entry _ZN3cub18CUB_300001_SM_10006detail6reduce28DeviceReduceSingleTileKernelINS2_10policy_hubIljN4cuda3std3__44plusIlEEE10Policy1000EPlSC_iS9_llNS7_10__identityEEEvT0_T1_T2_T3_T4_T6_(
	.param .u64 .ptr .align 1 _ZN3cub18CUB_300001_SM_10006detail6reduce28DeviceReduceSingleTileKernelINS2_10policy_hubIljN4cuda3std3__44plusIlEEE10Policy1000EPlSC_iS9_llNS7_10__identityEEEvT0_T1_T2_T3_T4_T6__param_0,
	.param .u64 .ptr .align 1 _ZN3cub18CUB_300001_SM_10006detail6reduce28DeviceReduceSingleTileKernelINS2_10policy_hubIljN4cuda3std3__44plusIlEEE10Policy1000EPlSC_iS9_llNS7_10__identityEEEvT0_T1_T2_T3_T4_T6__param_1,
	.param .u32 _ZN3cub18CUB_300001_SM_10006detail6reduce28DeviceReduceSingleTileKernelINS2_10policy_hubIljN4cuda3std3__44plusIlEEE10Policy1000EPlSC_iS9_llNS7_10__identityEEEvT0_T1_T2_T3_T4_T6__param_2,
	.param .align 1 .b8 _ZN3cub18CUB_300001_SM_10006detail6reduce28DeviceReduceSingleTileKernelINS2_10policy_hubIljN4cuda3std3__44plusIlEEE10Policy1000EPlSC_iS9_llNS7_10__identityEEEvT0_T1_T2_T3_T4_T6__param_3[1],
	.param .u64 _ZN3cub18CUB_300001_SM_10006detail6reduce28DeviceReduceSingleTileKernelINS2_10policy_hubIljN4cuda3std3__44plusIlEEE10Policy1000EPlSC_iS9_llNS7_10__identityEEEvT0_T1_T2_T3_T4_T6__param_4,
	.param .align 1 .b8 _ZN3cub18CUB_300001_SM_10006detail6reduce28DeviceReduceSingleTileKernelINS2_10policy_hubIljN4cuda3std3__44plusIlEEE10Policy1000EPlSC_iS9_llNS7_10__identityEEEvT0_T1_T2_T3_T4_T6__param_5[1]
)
.maxntid 512
.minnctapersm 1
{
	.reg .pred 	%p<58>;
	.reg .b32 	%r<238>;
	.reg .b64 	%rd<281>;
	// demoted variable
	.shared .align 8 .b8 _ZZN3cub18CUB_300001_SM_10006detail6reduce28DeviceReduceSingleTileKernelINS2_10policy_hubIljN4cuda3std3__44plusIlEEE10Policy1000EPlSC_iS9_llNS7_10__identityEEEvT0_T1_T2_T3_T4_T6_E12temp_storage[152];
	ld.param.u64 	%rd35, [_ZN3cub18CUB_300001_SM_10006detail6reduce28DeviceReduceSingleTileKernelINS2_10policy_hubIljN4cuda3std3__44plusIlEEE10Policy1000EPlSC_iS9_llNS7_10__identityEEEvT0_T1_T2_T3_T4_T6__param_0];
	ld.param.u64 	%rd37, [_ZN3cub18CUB_300001_SM_10006detail6reduce28DeviceReduceSingleTileKernelINS2_10policy_hubIljN4cuda3std3__44plusIlEEE10Policy1000EPlSC_iS9_llNS7_10__identityEEEvT0_T1_T2_T3_T4_T6__param_1];
	ld.param.u32 	%r34, [_ZN3cub18CUB_300001_SM_10006detail6reduce28DeviceReduceSingleTileKernelINS2_10policy_hubIljN4cuda3std3__44plusIlEEE10Policy1000EPlSC_iS9_llNS7_10__identityEEEvT0_T1_T2_T3_T4_T6__param_2];
	ld.param.u64 	%rd36, [_ZN3cub18CUB_300001_SM_10006detail6reduce28DeviceReduceSingleTileKernelINS2_10policy_hubIljN4cuda3std3__44plusIlEEE10Policy1000EPlSC_iS9_llNS7_10__identityEEEvT0_T1_T2_T3_T4_T6__param_4];
	cvta.to.global.u64 	%rd1, %rd37;
	setp.ne.s32 	%p1, %r34, 0;
	@%p1 bra 	$L__BB11_3;
	mov.u32 	%r224, %tid.x;
	setp.ne.s32 	%p57, %r224, 0;
	@%p57 bra 	$L__BB11_39;
	st.global.u64 	[%rd1], %rd36;
	bra.uni 	$L__BB11_39;
$L__BB11_3:
	setp.gt.s32 	%p2, %r34, 3583;
	@%p2 bra 	$L__BB11_21;
	mov.u32 	%r1, %tid.x;
	setp.ge.s32 	%p19, %r1, %r34;
	mov.b64 	%rd271, 0;
	mov.u32 	%r228, %r1;
	@%p19 bra 	$L__BB11_6;
	mul.wide.u32 	%rd146, %r1, 8;
	add.s64 	%rd145, %rd35, %rd146;
	// begin inline asm
	ld.global.nc.u64 %rd271, [%rd145];
	// end inline asm
	add.s32 	%r228, %r1, 512;
$L__BB11_6:
	setp.ge.s32 	%p20, %r228, %r34;
	@%p20 bra 	$L__BB11_12;
	not.b32 	%r100, %r228;
	add.s32 	%r4, %r34, %r100;
	and.b32  	%r101, %r4, 1536;
	setp.eq.s32 	%p21, %r101, 1536;
	@%p21 bra 	$L__BB11_10;
	mul.wide.u32 	%rd148, %r228, 8;
	add.s64 	%rd266, %rd35, %rd148;
	shr.u32 	%r102, %r4, 9;
	add.s32 	%r103, %r102, 1;
	and.b32  	%r104, %r103, 3;
	neg.s32 	%r226, %r104;
$L__BB11_9:
	.pragma "nounroll";
	// begin inline asm
	ld.global.nc.u64 %rd149, [%rd266];
	// end inline asm
	add.s64 	%rd271, %rd149, %rd271;
	add.s32 	%r228, %r228, 512;
	add.s64 	%rd266, %rd266, 4096;
	add.s32 	%r226, %r226, 1;
	setp.ne.s32 	%p22, %r226, 0;
	@%p22 bra 	$L__BB11_9;
$L__BB11_10:
	setp.lt.u32 	%p23, %r4, 1536;
	@%p23 bra 	$L__BB11_12;
$L__BB11_11:
	mul.wide.s32 	%rd159, %r228, 8;
	add.s64 	%rd152, %rd35, %rd159;
	// begin inline asm
	ld.global.nc.u64 %rd151, [%rd152];
	// end inline asm
	add.s64 	%rd160, %rd151, %rd271;
	add.s64 	%rd154, %rd152, 4096;
	// begin inline asm
	ld.global.nc.u64 %rd153, [%rd154];
	// end inline asm
	add.s64 	%rd161, %rd153, %rd160;
	add.s64 	%rd156, %rd152, 8192;
	// begin inline asm
	ld.global.nc.u64 %rd155, [%rd156];
	// end inline asm
	add.s64 	%rd162, %rd155, %rd161;
	add.s64 	%rd158, %rd152, 12288;
	// begin inline asm
	ld.global.nc.u64 %rd157, [%rd158];
	// end inline asm
	add.s64 	%rd271, %rd157, %rd162;
	add.s32 	%r228, %r228, 2048;
	setp.lt.s32 	%p24, %r228, %r34;
	@%p24 bra 	$L__BB11_11;
$L__BB11_12:
	setp.lt.s32 	%p25, %r34, 512;
	@%p25 bra 	$L__BB11_17;
	// begin inline asm
	mov.u32 %r168, %laneid;
	// end inline asm
	mov.b64 	{%r170, %r175}, %rd271;
	mov.b32 	%r176, 1;
	mov.b32 	%r217, 31;
	mov.b32 	%r218, -1;
	// begin inline asm
	shfl.sync.down.b32 %r169, %r170, %r176, %r217, %r218;
	// end inline asm
	// begin inline asm
	shfl.sync.down.b32 %r174, %r175, %r176, %r217, %r218;
	// end inline asm
	mov.b64 	%rd221, {%r169, %r174};
	setp.gt.s32 	%p49, %r168, 30;
	selp.b64 	%rd222, 0, %rd221, %p49;
	add.s64 	%rd223, %rd222, %rd271;
	mov.b64 	{%r180, %r185}, %rd223;
	mov.b32 	%r186, 2;
	// begin inline asm
	shfl.sync.down.b32 %r179, %r180, %r186, %r217, %r218;
	// end inline asm
	// begin inline asm
	shfl.sync.down.b32 %r184, %r185, %r186, %r217, %r218;
	// end inline asm
	mov.b64 	%rd224, {%r179, %r184};
	setp.gt.s32 	%p50, %r168, 29;
	selp.b64 	%rd225, 0, %rd224, %p50;
	add.s64 	%rd226, %rd225, %rd223;
	mov.b64 	{%r190, %r195}, %rd226;
	mov.b32 	%r196, 4;
	// begin inline asm
	shfl.sync.down.b32 %r189, %r190, %r196, %r217, %r218;
	// end inline asm
	// begin inline asm
	shfl.sync.down.b32 %r194, %r195, %r196, %r217, %r218;
	// end inline asm
	mov.b64 	%rd227, {%r189, %r194};
	setp.gt.s32 	%p51, %r168, 27;
	selp.b64 	%rd228, 0, %rd227, %p51;
	add.s64 	%rd229, %rd228, %rd226;
	mov.b64 	{%r200, %r205}, %rd229;
	mov.b32 	%r206, 8;
	// begin inline asm
	shfl.sync.down.b32 %r199, %r200, %r206, %r217, %r218;
	// end inline asm
	// begin inline asm
	shfl.sync.down.b32 %r204, %r205, %r206, %r217, %r218;
	// end inline asm
	mov.b64 	%rd230, {%r199, %r204};
	setp.gt.s32 	%p52, %r168, 23;
	selp.b64 	%rd231, 0, %rd230, %p52;
	add.s64 	%rd232, %rd231, %rd229;
	mov.b64 	{%r210, %r215}, %rd232;
	mov.b32 	%r216, 16;
	// begin inline asm
	shfl.sync.down.b32 %r209, %r210, %r216, %r217, %r218;
	// end inline asm
	// begin inline asm
	shfl.sync.down.b32 %r214, %r215, %r216, %r217, %r218;
	// end inline asm
	mov.b64 	%rd233, {%r209, %r214};
	setp.gt.s32 	%p53, %r168, 15;
	selp.b64 	%rd234, 0, %rd233, %p53;
	add.s64 	%rd280, %rd234, %rd232;
	setp.ne.s32 	%p54, %r168, 0;
	@%p54 bra 	$L__BB11_15;
	shr.u32 	%r219, %r1, 2;
	and.b32  	%r220, %r219, 248;
	mov.u32 	%r221, _ZZN3cub18CUB_300001_SM_10006detail6reduce28DeviceReduceSingleTileKernelINS2_10policy_hubIljN4cuda3std3__44plusIlEEE10Policy1000EPlSC_iS9_llNS7_10__identityEEEvT0_T1_T2_T3_T4_T6_E12temp_storage;
	add.s32 	%r222, %r221, %r220;
	st.shared.u64 	[%r222+16], %rd280;
$L__BB11_15:
	bar.sync 	0;
	setp.ne.s32 	%p55, %r1, 0;
	@%p55 bra 	$L__BB11_37;
	ld.shared.u64 	%rd235, [_ZZN3cub18CUB_300001_SM_10006detail6reduce28DeviceReduceSingleTileKernelINS2_10policy_hubIljN4cuda3std3__44plusIlEEE10Policy1000EPlSC_iS9_llNS7_10__identityEEEvT0_T1_T2_T3_T4_T6_E12temp_storage+24];
	add.s64 	%rd236, %rd235, %rd280;
	ld.shared.u64 	%rd237, [_ZZN3cub18CUB_300001_SM_10006detail6reduce28DeviceReduceSingleTileKernelINS2_10policy_hubIljN4cuda3std3__44plusIlEEE10Policy1000EPlSC_iS9_llNS7_10__identityEEEvT0_T1_T2_T3_T4_T6_E12temp_storage+32];
	add.s64 	%rd238, %rd236, %rd237;
	ld.shared.u64 	%rd239, [_ZZN3cub18CUB_300001_SM_10006detail6reduce28DeviceReduceSingleTileKernelINS2_10policy_hubIljN4cuda3std3__44plusIlEEE10Policy1000EPlSC_iS9_llNS7_10__identityEEEvT0_T1_T2_T3_T4_T6_E12temp_storage+40];
	add.s64 	%rd240, %rd238, %rd239;
	ld.shared.u64 	%rd241, [_ZZN3cub18CUB_300001_SM_10006detail6reduce28DeviceReduceSingleTileKernelINS2_10policy_hubIljN4cuda3std3__44plusIlEEE10Policy1000EPlSC_iS9_llNS7_10__identityEEEvT0_T1_T2_T3_T4_T6_E12temp_storage+48];
	add.s64 	%rd242, %rd240, %rd241;
	ld.shared.u64 	%rd243, [_ZZN3cub18CUB_300001_SM_10006detail6reduce28DeviceReduceSingleTileKernelINS2_10policy_hubIljN4cuda3std3__44plusIlEEE10Policy1000EPlSC_iS9_llNS7_10__identityEEEvT0_T1_T2_T3_T4_T6_E12temp_storage+56];
	add.s64 	%rd244, %rd242, %rd243;
	ld.shared.u64 	%rd245, [_ZZN3cub18CUB_300001_SM_10006detail6reduce28DeviceReduceSingleTileKernelINS2_10policy_hubIljN4cuda3std3__44plusIlEEE10Policy1000EPlSC_iS9_llNS7_10__identityEEEvT0_T1_T2_T3_T4_T6_E12temp_storage+64];
	add.s64 	%rd246, %rd244, %rd245;
	ld.shared.u64 	%rd247, [_ZZN3cub18CUB_300001_SM_10006detail6reduce28DeviceReduceSingleTileKernelINS2_10policy_hubIljN4cuda3std3__44plusIlEEE10Policy1000EPlSC_iS9_llNS7_10__identityEEEvT0_T1_T2_T3_T4_T6_E12temp_storage+72];
	add.s64 	%rd248, %rd246, %rd247;
	ld.shared.u64 	%rd249, [_ZZN3cub18CUB_300001_SM_10006detail6reduce28DeviceReduceSingleTileKernelINS2_10policy_hubIljN4cuda3std3__44plusIlEEE10Policy1000EPlSC_iS9_llNS7_10__identityEEEvT0_T1_T2_T3_T4_T6_E12temp_storage+80];
	add.s64 	%rd250, %rd248, %rd249;
	ld.shared.u64 	%rd251, [_ZZN3cub18CUB_300001_SM_10006detail6reduce28DeviceReduceSingleTileKernelINS2_10policy_hubIljN4cuda3std3__44plusIlEEE10Policy1000EPlSC_iS9_llNS7_10__identityEEEvT0_T1_T2_T3_T4_T6_E12temp_storage+88];
	add.s64 	%rd252, %rd250, %rd251;
	ld.shared.u64 	%rd253, [_ZZN3cub18CUB_300001_SM_10006detail6reduce28DeviceReduceSingleTileKernelINS2_10policy_hubIljN4cuda3std3__44plusIlEEE10Policy1000EPlSC_iS9_llNS7_10__identityEEEvT0_T1_T2_T3_T4_T6_E12temp_storage+96];
	add.s64 	%rd254, %rd252, %rd253;
	ld.shared.u64 	%rd255, [_ZZN3cub18CUB_300001_SM_10006detail6reduce28DeviceReduceSingleTileKernelINS2_10policy_hubIljN4cuda3std3__44plusIlEEE10Policy1000EPlSC_iS9_llNS7_10__identityEEEvT0_T1_T2_T3_T4_T6_E12temp_storage+104];
	add.s64 	%rd256, %rd254, %rd255;
	ld.shared.u64 	%rd257, [_ZZN3cub18CUB_300001_SM_10006detail6reduce28DeviceReduceSingleTileKernelINS2_10policy_hubIljN4cuda3std3__44plusIlEEE10Policy1000EPlSC_iS9_llNS7_10__identityEEEvT0_T1_T2_T3_T4_T6_E12temp_storage+112];
	add.s64 	%rd258, %rd256, %rd257;
	ld.shared.u64 	%rd259, [_ZZN3cub18CUB_300001_SM_10006detail6reduce28DeviceReduceSingleTileKernelINS2_10policy_hubIljN4cuda3std3__44plusIlEEE10Policy1000EPlSC_iS9_llNS7_10__identityEEEvT0_T1_T2_T3_T4_T6_E12temp_storage+120];
	add.s64 	%rd260, %rd258, %rd259;
	ld.shared.u64 	%rd261, [_ZZN3cub18CUB_300001_SM_10006detail6reduce28DeviceReduceSingleTileKernelINS2_10policy_hubIljN4cuda3std3__44plusIlEEE10Policy1000EPlSC_iS9_llNS7_10__identityEEEvT0_T1_T2_T3_T4_T6_E12temp_storage+128];
	add.s64 	%rd262, %rd260, %rd261;
	ld.shared.u64 	%rd263, [_ZZN3cub18CUB_300001_SM_10006detail6reduce28DeviceReduceSingleTileKernelINS2_10policy_hubIljN4cuda3std3__44plusIlEEE10Policy1000EPlSC_iS9_llNS7_10__identityEEEvT0_T1_T2_T3_T4_T6_E12temp_storage+136];
	add.s64 	%rd280, %rd262, %rd263;
	bra.uni 	$L__BB11_37;
$L__BB11_17:
	// begin inline asm
	mov.u32 %r105, %laneid;
	// end inline asm
	and.b32  	%r156, %r1, 992;
	add.s32 	%r157, %r156, 32;
	setp.gt.s32 	%p26, %r157, %r34;
	not.b32 	%r158, %r156;
	add.s32 	%r159, %r34, %r158;
	selp.b32 	%r154, %r159, 31, %p26;
	mov.b64 	{%r107, %r112}, %rd271;
	mov.b32 	%r113, 1;
	mov.b32 	%r155, -1;
	// begin inline asm
	shfl.sync.down.b32 %r106, %r107, %r113, %r154, %r155;
	// end inline asm
	// begin inline asm
	shfl.sync.down.b32 %r111, %r112, %r113, %r154, %r155;
	// end inline asm
	mov.b64 	%rd163, {%r106, %r111};
	setp.lt.s32 	%p27, %r105, %r154;
	selp.b64 	%rd164, %rd163, 0, %p27;
	add.s64 	%rd165, %rd164, %rd271;
	mov.b64 	{%r117, %r122}, %rd165;
	mov.b32 	%r123, 2;
	// begin inline asm
	shfl.sync.down.b32 %r116, %r117, %r123, %r154, %r155;
	// end inline asm
	// begin inline asm
	shfl.sync.down.b32 %r121, %r122, %r123, %r154, %r155;
	// end inline asm
	mov.b64 	%rd166, {%r116, %r121};
	add.s32 	%r160, %r105, 2;
	setp.gt.s32 	%p28, %r160, %r154;
	selp.b64 	%rd167, 0, %rd166, %p28;
	add.s64 	%rd168, %rd167, %rd165;
	mov.b64 	{%r127, %r132}, %rd168;
	mov.b32 	%r133, 4;
	// begin inline asm
	shfl.sync.down.b32 %r126, %r127, %r133, %r154, %r155;
	// end inline asm
	// begin inline asm
	shfl.sync.down.b32 %r131, %r132, %r133, %r154, %r155;
	// end inline asm
	mov.b64 	%rd169, {%r126, %r131};
	add.s32 	%r161, %r105, 4;
	setp.gt.s32 	%p29, %r161, %r154;
	selp.b64 	%rd170, 0, %rd169, %p29;
	add.s64 	%rd171, %rd170, %rd168;
	mov.b64 	{%r137, %r142}, %rd171;
	mov.b32 	%r143, 8;
	// begin inline asm
	shfl.sync.down.b32 %r136, %r137, %r143, %r154, %r155;
	// end inline asm
	// begin inline asm
	shfl.sync.down.b32 %r141, %r142, %r143, %r154, %r155;
	// end inline asm
	mov.b64 	%rd172, {%r136, %r141};
	add.s32 	%r162, %r105, 8;
	setp.gt.s32 	%p30, %r162, %r154;
	selp.b64 	%rd173, 0, %rd172, %p30;
	add.s64 	%rd174, %rd173, %rd171;
	mov.b64 	{%r147, %r152}, %rd174;
	mov.b32 	%r153, 16;
	// begin inline asm
	shfl.sync.down.b32 %r146, %r147, %r153, %r154, %r155;
	// end inline asm
	// begin inline asm
	shfl.sync.down.b32 %r151, %r152, %r153, %r154, %r155;
	// end inline asm
	mov.b64 	%rd175, {%r146, %r151};
	add.s32 	%r163, %r105, 16;
	setp.gt.s32 	%p31, %r163, %r154;
	selp.b64 	%rd176, 0, %rd175, %p31;
	add.s64 	%rd280, %rd176, %rd174;
	setp.ne.s32 	%p32, %r105, 0;
	@%p32 bra 	$L__BB11_19;
	shr.u32 	%r164, %r1, 2;
	and.b32  	%r165, %r164, 248;
	mov.u32 	%r166, _ZZN3cub18CUB_300001_SM_10006detail6reduce28DeviceReduceSingleTileKernelINS2_10policy_hubIljN4cuda3std3__44plusIlEEE10Policy1000EPlSC_iS9_llNS7_10__identityEEEvT0_T1_T2_T3_T4_T6_E12temp_storage;
	add.s32 	%r167, %r166, %r165;
	st.shared.u64 	[%r167+16], %rd280;
$L__BB11_19:
	bar.sync 	0;
	setp.ne.s32 	%p33, %r1, 0;
	@%p33 bra 	$L__BB11_37;
	setp.gt.s32 	%p34, %r34, 32;
	ld.shared.u64 	%rd177, [_ZZN3cub18CUB_300001_SM_10006detail6reduce28DeviceReduceSingleTileKernelINS2_10policy_hubIljN4cuda3std3__44plusIlEEE10Policy1000EPlSC_iS9_llNS7_10__identityEEEvT0_T1_T2_T3_T4_T6_E12temp_storage+24];
	selp.b64 	%rd178, %rd177, 0, %p34;
	add.s64 	%rd179, %rd178, %rd280;
	setp.gt.s32 	%p35, %r34, 64;
	ld.shared.u64 	%rd180, [_ZZN3cub18CUB_300001_SM_10006detail6reduce28DeviceReduceSingleTileKernelINS2_10policy_hubIljN4cuda3std3__44plusIlEEE10Policy1000EPlSC_iS9_llNS7_10__identityEEEvT0_T1_T2_T3_T4_T6_E12temp_storage+32];
	selp.b64 	%rd181, %rd180, 0, %p35;
	add.s64 	%rd182, %rd179, %rd181;
	setp.gt.s32 	%p36, %r34, 96;
	ld.shared.u64 	%rd183, [_ZZN3cub18CUB_300001_SM_10006detail6reduce28DeviceReduceSingleTileKernelINS2_10policy_hubIljN4cuda3std3__44plusIlEEE10Policy1000EPlSC_iS9_llNS7_10__identityEEEvT0_T1_T2_T3_T4_T6_E12temp_storage+40];
	selp.b64 	%rd184, %rd183, 0, %p36;
	add.s64 	%rd185, %rd182, %rd184;
	setp.gt.s32 	%p37, %r34, 128;
	ld.shared.u64 	%rd186, [_ZZN3cub18CUB_300001_SM_10006detail6reduce28DeviceReduceSingleTileKernelINS2_10policy_hubIljN4cuda3std3__44plusIlEEE10Policy1000EPlSC_iS9_llNS7_10__identityEEEvT0_T1_T2_T3_T4_T6_E12temp_storage+48];
	selp.b64 	%rd187, %rd186, 0, %p37;
	add.s64 	%rd188, %rd185, %rd187;
	setp.gt.s32 	%p38, %r34, 160;
	ld.shared.u64 	%rd189, [_ZZN3cub18CUB_300001_SM_10006detail6reduce28DeviceReduceSingleTileKernelINS2_10policy_hubIljN4cuda3std3__44plusIlEEE10Policy1000EPlSC_iS9_llNS7_10__identityEEEvT0_T1_T2_T3_T4_T6_E12temp_storage+56];
	selp.b64 	%rd190, %rd189, 0, %p38;
	add.s64 	%rd191, %rd188, %rd190;
	setp.gt.s32 	%p39, %r34, 192;
	ld.shared.u64 	%rd192, [_ZZN3cub18CUB_300001_SM_10006detail6reduce28DeviceReduceSingleTileKernelINS2_10policy_hubIljN4cuda3std3__44plusIlEEE10Policy1000EPlSC_iS9_llNS7_10__identityEEEvT0_T1_T2_T3_T4_T6_E12temp_storage+64];
	selp.b64 	%rd193, %rd192, 0, %p39;
	add.s64 	%rd194, %rd191, %rd193;
	setp.gt.s32 	%p40, %r34, 224;
	ld.shared.u64 	%rd195, [_ZZN3cub18CUB_300001_SM_10006detail6reduce28DeviceReduceSingleTileKernelINS2_10policy_hubIljN4cuda3std3__44plusIlEEE10Policy1000EPlSC_iS9_llNS7_10__identityEEEvT0_T1_T2_T3_T4_T6_E12temp_storage+72];
	selp.b64 	%rd196, %rd195, 0, %p40;
	add.s64 	%rd197, %rd194, %rd196;
	setp.gt.s32 	%p41, %r34, 256;
	ld.shared.u64 	%rd198, [_ZZN3cub18CUB_300001_SM_10006detail6reduce28DeviceReduceSingleTileKernelINS2_10policy_hubIljN4cuda3std3__44plusIlEEE10Policy1000EPlSC_iS9_llNS7_10__identityEEEvT0_T1_T2_T3_T4_T6_E12temp_storage+80];
	selp.b64 	%rd199, %rd198, 0, %p41;
	add.s64 	%rd200, %rd197, %rd199;
	setp.gt.s32 	%p42, %r34, 288;
	ld.shared.u64 	%rd201, [_ZZN3cub18CUB_300001_SM_10006detail6reduce28DeviceReduceSingleTileKernelINS2_10policy_hubIljN4cuda3std3__44plusIlEEE10Policy1000EPlSC_iS9_llNS7_10__identityEEEvT0_T1_T2_T3_T4_T6_E12temp_storage+88];
	selp.b64 	%rd202, %rd201, 0, %p42;
	add.s64 	%rd203, %rd200, %rd202;
	setp.gt.s32 	%p43, %r34, 320;
	ld.shared.u64 	%rd204, [_ZZN3cub18CUB_300001_SM_10006detail6reduce28DeviceReduceSingleTileKernelINS2_10policy_hubIljN4cuda3std3__44plusIlEEE10Policy1000EPlSC_iS9_llNS7_10__identityEEEvT0_T1_T2_T3_T4_T6_E12temp_storage+96];
	selp.b64 	%rd205, %rd204, 0, %p43;
	add.s64 	%rd206, %rd203, %rd205;
	setp.gt.s32 	%p44, %r34, 352;
	ld.shared.u64 	%rd207, [_ZZN3cub18CUB_300001_SM_10006detail6reduce28DeviceReduceSingleTileKernelINS2_10policy_hubIljN4cuda3std3__44plusIlEEE10Policy1000EPlSC_iS9_llNS7_10__identityEEEvT0_T1_T2_T3_T4_T6_E12temp_storage+104];
	selp.b64 	%rd208, %rd207, 0, %p44;
	add.s64 	%rd209, %rd206, %rd208;
	setp.gt.s32 	%p45, %r34, 384;
	ld.shared.u64 	%rd210, [_ZZN3cub18CUB_300001_SM_10006detail6reduce28DeviceReduceSingleTileKernelINS2_10policy_hubIljN4cuda3std3__44plusIlEEE10Policy1000EPlSC_iS9_llNS7_10__identityEEEvT0_T1_T2_T3_T4_T6_E12temp_storage+112];
	selp.b64 	%rd211, %rd210, 0, %p45;
	add.s64 	%rd212, %rd209, %rd211;
	setp.gt.s32 	%p46, %r34, 416;
	ld.shared.u64 	%rd213, [_ZZN3cub18CUB_300001_SM_10006detail6reduce28DeviceReduceSingleTileKernelINS2_10policy_hubIljN4cuda3std3__44plusIlEEE10Policy1000EPlSC_iS9_llNS7_10__identityEEEvT0_T1_T2_T3_T4_T6_E12temp_storage+120];
	selp.b64 	%rd214, %rd213, 0, %p46;
	add.s64 	%rd215, %rd212, %rd214;
	setp.gt.s32 	%p47, %r34, 448;
	ld.shared.u64 	%rd216, [_ZZN3cub18CUB_300001_SM_10006detail6reduce28DeviceReduceSingleTileKernelINS2_10policy_hubIljN4cuda3std3__44plusIlEEE10Policy1000EPlSC_iS9_llNS7_10__identityEEEvT0_T1_T2_T3_T4_T6_E12temp_storage+128];
	selp.b64 	%rd217, %rd216, 0, %p47;
	add.s64 	%rd218, %rd215, %rd217;
	setp.gt.s32 	%p48, %r34, 480;
	ld.shared.u64 	%rd219, [_ZZN3cub18CUB_300001_SM_10006detail6reduce28DeviceReduceSingleTileKernelINS2_10policy_hubIljN4cuda3std3__44plusIlEEE10Policy1000EPlSC_iS9_llNS7_10__identityEEEvT0_T1_T2_T3_T4_T6_E12temp_storage+136];
	selp.b64 	%rd220, %rd219, 0, %p48;
	add.s64 	%rd280, %rd218, %rd220;
	bra.uni 	$L__BB11_37;
$L__BB11_21:
	mov.u32 	%r13, %tid.x;
	mul.wide.u32 	%rd52, %r13, 8;
	add.s64 	%rd39, %rd35, %rd52;
	// begin inline asm
	ld.global.nc.u64 %rd38, [%rd39];
	// end inline asm
	add.s64 	%rd41, %rd39, 4096;
	// begin inline asm
	ld.global.nc.u64 %rd40, [%rd41];
	// end inline asm
	add.s64 	%rd43, %rd39, 8192;
	// begin inline asm
	ld.global.nc.u64 %rd42, [%rd43];
	// end inline asm
	add.s64 	%rd45, %rd39, 12288;
	// begin inline asm
	ld.global.nc.u64 %rd44, [%rd45];
	// end inline asm
	add.s64 	%rd47, %rd39, 16384;
	// begin inline asm
	ld.global.nc.u64 %rd46, [%rd47];
	// end inline asm
	add.s64 	%rd49, %rd39, 20480;
	// begin inline asm
	ld.global.nc.u64 %rd48, [%rd49];
	// end inline asm
	add.s64 	%rd51, %rd39, 24576;
	// begin inline asm
	ld.global.nc.u64 %rd50, [%rd51];
	// end inline asm
	add.s64 	%rd53, %rd40, %rd38;
	add.s64 	%rd54, %rd42, %rd53;
	add.s64 	%rd55, %rd44, %rd54;
	add.s64 	%rd56, %rd46, %rd55;
	add.s64 	%rd57, %rd48, %rd56;
	add.s64 	%rd279, %rd50, %rd57;
	setp.lt.u32 	%p3, %r34, 7168;
	mov.b32 	%r231, 3584;
	@%p3 bra 	$L__BB11_25;
	add.s32 	%r14, %r34, -3584;
	mov.b32 	%r231, 3584;
$L__BB11_23:
	add.s32 	%r37, %r231, %r13;
	mul.wide.u32 	%rd72, %r37, 8;
	add.s64 	%rd59, %rd35, %rd72;
	// begin inline asm
	ld.global.nc.u64 %rd58, [%rd59];
	// end inline asm
	add.s64 	%rd61, %rd59, 4096;
	// begin inline asm
	ld.global.nc.u64 %rd60, [%rd61];
	// end inline asm
	add.s64 	%rd63, %rd59, 8192;
	// begin inline asm
	ld.global.nc.u64 %rd62, [%rd63];
	// end inline asm
	add.s64 	%rd65, %rd59, 12288;
	// begin inline asm
	ld.global.nc.u64 %rd64, [%rd65];
	// end inline asm
	add.s64 	%rd67, %rd59, 16384;
	// begin inline asm
	ld.global.nc.u64 %rd66, [%rd67];
	// end inline asm
	add.s64 	%rd69, %rd59, 20480;
	// begin inline asm
	ld.global.nc.u64 %rd68, [%rd69];
	// end inline asm
	add.s64 	%rd71, %rd59, 24576;
	// begin inline asm
	ld.global.nc.u64 %rd70, [%rd71];
	// end inline asm
	add.s64 	%rd73, %rd58, %rd279;
	add.s64 	%rd74, %rd60, %rd73;
	add.s64 	%rd75, %rd62, %rd74;
	add.s64 	%rd76, %rd64, %rd75;
	add.s64 	%rd77, %rd66, %rd76;
	add.s64 	%rd78, %rd68, %rd77;
	add.s64 	%rd279, %rd70, %rd78;
	sub.s32 	%r38, %r34, %r231;
	setp.lt.s32 	%p4, %r38, 3584;
	@%p4 bra 	$L__BB11_33;
	add.s32 	%r231, %r231, 3584;
	setp.le.s32 	%p5, %r231, %r14;
	@%p5 bra 	$L__BB11_23;
$L__BB11_25:
	setp.le.s32 	%p6, %r34, %r231;
	@%p6 bra 	$L__BB11_33;
	sub.s32 	%r18, %r34, %r231;
	setp.ge.s32 	%p7, %r13, %r18;
	@%p7 bra 	$L__BB11_33;
	not.b32 	%r39, %r13;
	add.s32 	%r40, %r34, %r39;
	sub.s32 	%r19, %r40, %r231;
	and.b32  	%r41, %r19, 1536;
	setp.eq.s32 	%p8, %r41, 1536;
	mov.u32 	%r235, %r13;
	@%p8 bra 	$L__BB11_30;
	add.s32 	%r233, %r13, %r231;
	shr.u32 	%r42, %r19, 9;
	add.s32 	%r43, %r42, 1;
	and.b32  	%r44, %r43, 3;
	neg.s32 	%r232, %r44;
	mov.u32 	%r235, %r13;
$L__BB11_29:
	.pragma "nounroll";
	mul.wide.u32 	%rd82, %r233, 8;
	add.s64 	%rd81, %rd35, %rd82;
	// begin inline asm
	ld.global.nc.u64 %rd80, [%rd81];
	// end inline asm
	add.s64 	%rd279, %rd80, %rd279;
	add.s32 	%r235, %r235, 512;
	add.s32 	%r233, %r233, 512;
	add.s32 	%r232, %r232, 1;
	setp.ne.s32 	%p9, %r232, 0;
	@%p9 bra 	$L__BB11_29;
$L__BB11_30:
	setp.lt.u32 	%p10, %r19, 1536;
	@%p10 bra 	$L__BB11_33;
	cvt.u64.u32 	%rd83, %r235;
	cvt.u64.u32 	%rd84, %r231;
	add.s64 	%rd85, %rd83, %rd84;
	shl.b64 	%rd86, %rd85, 3;
	add.s64 	%rd87, %rd86, %rd35;
	add.s64 	%rd277, %rd87, 8192;
	add.s32 	%r236, %r235, %r231;
$L__BB11_32:
	mul.wide.u32 	%rd96, %r236, 8;
	add.s64 	%rd89, %rd35, %rd96;
	// begin inline asm
	ld.global.nc.u64 %rd88, [%rd89];
	// end inline asm
	add.s64 	%rd97, %rd88, %rd279;
	add.s64 	%rd91, %rd277, -4096;
	// begin inline asm
	ld.global.nc.u64 %rd90, [%rd91];
	// end inline asm
	add.s64 	%rd98, %rd90, %rd97;
	// begin inline asm
	ld.global.nc.u64 %rd92, [%rd277];
	// end inline asm
	add.s64 	%rd99, %rd92, %rd98;
	add.s64 	%rd95, %rd277, 4096;
	// begin inline asm
	ld.global.nc.u64 %rd94, [%rd95];
	// end inline asm
	add.s64 	%rd279, %rd94, %rd99;
	add.s32 	%r235, %r235, 2048;
	add.s64 	%rd277, %rd277, 16384;
	add.s32 	%r236, %r236, 2048;
	setp.lt.s32 	%p11, %r235, %r18;
	@%p11 bra 	$L__BB11_32;
$L__BB11_33:
	// begin inline asm
	mov.u32 %r45, %laneid;
	// end inline asm
	mov.b64 	{%r47, %r52}, %rd279;
	mov.b32 	%r53, 1;
	mov.b32 	%r94, 31;
	mov.b32 	%r95, -1;
	// begin inline asm
	shfl.sync.down.b32 %r46, %r47, %r53, %r94, %r95;
	// end inline asm
	// begin inline asm
	shfl.sync.down.b32 %r51, %r52, %r53, %r94, %r95;
	// end inline asm
	mov.b64 	%rd100, {%r46, %r51};
	setp.gt.s32 	%p12, %r45, 30;
	selp.b64 	%rd101, 0, %rd100, %p12;
	add.s64 	%rd102, %rd101, %rd279;
	mov.b64 	{%r57, %r62}, %rd102;
	mov.b32 	%r63, 2;
	// begin inline asm
	shfl.sync.down.b32 %r56, %r57, %r63, %r94, %r95;
	// end inline asm
	// begin inline asm
	shfl.sync.down.b32 %r61, %r62, %r63, %r94, %r95;
	// end inline asm
	mov.b64 	%rd103, {%r56, %r61};
	setp.gt.s32 	%p13, %r45, 29;
	selp.b64 	%rd104, 0, %rd103, %p13;
	add.s64 	%rd105, %rd104, %rd102;
	mov.b64 	{%r67, %r72}, %rd105;
	mov.b32 	%r73, 4;
	// begin inline asm
	shfl.sync.down.b32 %r66, %r67, %r73, %r94, %r95;
	// end inline asm
	// begin inline asm
	shfl.sync.down.b32 %r71, %r72, %r73, %r94, %r95;
	// end inline asm
	mov.b64 	%rd106, {%r66, %r71};
	setp.gt.s32 	%p14, %r45, 27;
	selp.b64 	%rd107, 0, %rd106, %p14;
	add.s64 	%rd108, %rd107, %rd105;
	mov.b64 	{%r77, %r82}, %rd108;
	mov.b32 	%r83, 8;
	// begin inline asm
	shfl.sync.down.b32 %r76, %r77, %r83, %r94, %r95;
	// end inline asm
	// begin inline asm
	shfl.sync.down.b32 %r81, %r82, %r83, %r94, %r95;
	// end inline asm
	mov.b64 	%rd109, {%r76, %r81};
	setp.gt.s32 	%p15, %r45, 23;
	selp.b64 	%rd110, 0, %rd109, %p15;
	add.s64 	%rd111, %rd110, %rd108;
	mov.b64 	{%r87, %r92}, %rd111;
	mov.b32 	%r93, 16;
	// begin inline asm
	shfl.sync.down.b32 %r86, %r87, %r93, %r94, %r95;
	// end inline asm
	// begin inline asm
	shfl.sync.down.b32 %r91, %r92, %r93, %r94, %r95;
	// end inline asm
	mov.b64 	%rd112, {%r86, %r91};
	setp.gt.s32 	%p16, %r45, 15;
	selp.b64 	%rd113, 0, %rd112, %p16;
	add.s64 	%rd280, %rd113, %rd111;
	setp.ne.s32 	%p17, %r45, 0;
	@%p17 bra 	$L__BB11_35;
	shr.u32 	%r96, %r13, 2;
	and.b32  	%r97, %r96, 248;
	mov.u32 	%r98, _ZZN3cub18CUB_300001_SM_10006detail6reduce28DeviceReduceSingleTileKernelINS2_10policy_hubIljN4cuda3std3__44plusIlEEE10Policy1000EPlSC_iS9_llNS7_10__identityEEEvT0_T1_T2_T3_T4_T6_E12temp_storage;
	add.s32 	%r99, %r98, %r97;
	st.shared.u64 	[%r99+16], %rd280;
$L__BB11_35:
	bar.sync 	0;
	setp.ne.s32 	%p18, %r13, 0;
	@%p18 bra 	$L__BB11_37;
	ld.shared.u64 	%rd114, [_ZZN3cub18CUB_300001_SM_10006detail6reduce28DeviceReduceSingleTileKernelINS2_10policy_hubIljN4cuda3std3__44plusIlEEE10Policy1000EPlSC_iS9_llNS7_10__identityEEEvT0_T1_T2_T3_T4_T6_E12temp_storage+24];
	add.s64 	%rd115, %rd114, %rd280;
	ld.shared.u64 	%rd116, [_ZZN3cub18CUB_300001_SM_10006detail6reduce28DeviceReduceSingleTileKernelINS2_10policy_hubIljN4cuda3std3__44plusIlEEE10Policy1000EPlSC_iS9_llNS7_10__identityEEEvT0_T1_T2_T3_T4_T6_E12temp_storage+32];
	add.s64 	%rd117, %rd115, %rd116;
	ld.shared.u64 	%rd118, [_ZZN3cub18CUB_300001_SM_10006detail6reduce28DeviceReduceSingleTileKernelINS2_10policy_hubIljN4cuda3std3__44plusIlEEE10Policy1000EPlSC_iS9_llNS7_10__identityEEEvT0_T1_T2_T3_T4_T6_E12temp_storage+40];
	add.s64 	%rd119, %rd117, %rd118;
	ld.shared.u64 	%rd120, [_ZZN3cub18CUB_300001_SM_10006detail6reduce28DeviceReduceSingleTileKernelINS2_10policy_hubIljN4cuda3std3__44plusIlEEE10Policy1000EPlSC_iS9_llNS7_10__identityEEEvT0_T1_T2_T3_T4_T6_E12temp_storage+48];
	add.s64 	%rd121, %rd119, %rd120;
	ld.shared.u64 	%rd122, [_ZZN3cub18CUB_300001_SM_10006detail6reduce28DeviceReduceSingleTileKernelINS2_10policy_hubIljN4cuda3std3__44plusIlEEE10Policy1000EPlSC_iS9_llNS7_10__identityEEEvT0_T1_T2_T3_T4_T6_E12temp_storage+56];
	add.s64 	%rd123, %rd121, %rd122;
	ld.shared.u64 	%rd124, [_ZZN3cub18CUB_300001_SM_10006detail6reduce28DeviceReduceSingleTileKernelINS2_10policy_hubIljN4cuda3std3__44plusIlEEE10Policy1000EPlSC_iS9_llNS7_10__identityEEEvT0_T1_T2_T3_T4_T6_E12temp_storage+64];
	add.s64 	%rd125, %rd123, %rd124;
	ld.shared.u64 	%rd126, [_ZZN3cub18CUB_300001_SM_10006detail6reduce28DeviceReduceSingleTileKernelINS2_10policy_hubIljN4cuda3std3__44plusIlEEE10Policy1000EPlSC_iS9_llNS7_10__identityEEEvT0_T1_T2_T3_T4_T6_E12temp_storage+72];
	add.s64 	%rd127, %rd125, %rd126;
	ld.shared.u64 	%rd128, [_ZZN3cub18CUB_300001_SM_10006detail6reduce28DeviceReduceSingleTileKernelINS2_10policy_hubIljN4cuda3std3__44plusIlEEE10Policy1000EPlSC_iS9_llNS7_10__identityEEEvT0_T1_T2_T3_T4_T6_E12temp_storage+80];
	add.s64 	%rd129, %rd127, %rd128;
	ld.shared.u64 	%rd130, [_ZZN3cub18CUB_300001_SM_10006detail6reduce28DeviceReduceSingleTileKernelINS2_10policy_hubIljN4cuda3std3__44plusIlEEE10Policy1000EPlSC_iS9_llNS7_10__identityEEEvT0_T1_T2_T3_T4_T6_E12temp_storage+88];
	add.s64 	%rd131, %rd129, %rd130;
	ld.shared.u64 	%rd132, [_ZZN3cub18CUB_300001_SM_10006detail6reduce28DeviceReduceSingleTileKernelINS2_10policy_hubIljN4cuda3std3__44plusIlEEE10Policy1000EPlSC_iS9_llNS7_10__identityEEEvT0_T1_T2_T3_T4_T6_E12temp_storage+96];
	add.s64 	%rd133, %rd131, %rd132;
	ld.shared.u64 	%rd134, [_ZZN3cub18CUB_300001_SM_10006detail6reduce28DeviceReduceSingleTileKernelINS2_10policy_hubIljN4cuda3std3__44plusIlEEE10Policy1000EPlSC_iS9_llNS7_10__identityEEEvT0_T1_T2_T3_T4_T6_E12temp_storage+104];
	add.s64 	%rd135, %rd133, %rd134;
	ld.shared.u64 	%rd136, [_ZZN3cub18CUB_300001_SM_10006detail6reduce28DeviceReduceSingleTileKernelINS2_10policy_hubIljN4cuda3std3__44plusIlEEE10Policy1000EPlSC_iS9_llNS7_10__identityEEEvT0_T1_T2_T3_T4_T6_E12temp_storage+112];
	add.s64 	%rd137, %rd135, %rd136;
	ld.shared.u64 	%rd138, [_ZZN3cub18CUB_300001_SM_10006detail6reduce28DeviceReduceSingleTileKernelINS2_10policy_hubIljN4cuda3std3__44plusIlEEE10Policy1000EPlSC_iS9_llNS7_10__identityEEEvT0_T1_T2_T3_T4_T6_E12temp_storage+120];
	add.s64 	%rd139, %rd137, %rd138;
	ld.shared.u64 	%rd140, [_ZZN3cub18CUB_300001_SM_10006detail6reduce28DeviceReduceSingleTileKernelINS2_10policy_hubIljN4cuda3std3__44plusIlEEE10Policy1000EPlSC_iS9_llNS7_10__identityEEEvT0_T1_T2_T3_T4_T6_E12temp_storage+128];
	add.s64 	%rd141, %rd139, %rd140;
	ld.shared.u64 	%rd142, [_ZZN3cub18CUB_300001_SM_10006detail6reduce28DeviceReduceSingleTileKernelINS2_10policy_hubIljN4cuda3std3__44plusIlEEE10Policy1000EPlSC_iS9_llNS7_10__identityEEEvT0_T1_T2_T3_T4_T6_E12temp_storage+136];
	add.s64 	%rd280, %rd141, %rd142;
$L__BB11_37:
	mov.u32 	%r223, %tid.x;
	setp.ne.s32 	%p56, %r223, 0;
	@%p56 bra 	$L__BB11_39;
	add.s64 	%rd264, %rd280, %rd36;
	st.global.u64 	[%rd1], %rd264;
$L__BB11_39:
	ret;

}
	// .globl	_ZN3cub18CUB_300001_SM_10006detail6reduce28DeviceReduceSingleTileKernelINS2_10policy_hubIlyN4cuda3std3__44plusIlEEE10Policy1000EN6thrust24THRUST_300001_SM_1000_NS18transform_iteratorI7isValidNSD_6detail15normal_iteratorINSD_10device_ptrIiEEEEllEEPlyS9_llNS7_10__identityEEEvT0_T1_T2_T3_T4_T6_
.visible .entry _ZN3cub18CUB_300001_SM_10006detail6reduce28DeviceReduceSingleTileKernelINS2_10policy_hubIlyN4cuda3std3__44plusIlEEE10Policy1000EN6thrust24THRUST_300001_SM_1000_NS18transform_iteratorI7isValidNSD_6detail15normal_iteratorINSD_10device_ptrIiEEEEllEEPlyS9_llNS7_10__identityEEEvT0_T1_T2_T3_T4_T6_(
	.param .align 8 .b8 _ZN3cub18CUB_300001_SM_10006detail6reduce28DeviceReduceSingleTileKernelINS2_10policy_hubIlyN4cuda3std3__44plusIlEEE10Policy1000EN6thrust24THRUST_300001_SM_1000_NS18transform_iteratorI7isValidNSD_6detail15normal_iteratorINSD_10device_ptrIiEEEEllEEPlyS9_llNS7_10__identityEEEvT0_T1_T2_T3_T4_T6__param_0[16],
	.param .u64 .ptr .align 1 _ZN3cub18CUB_300001_SM_10006detail6reduce28DeviceReduceSingleTileKernelINS2_10policy_hubIlyN4cuda3std3__44plusIlEEE10Policy1000EN6thrust24THRUST_300001_SM_1000_NS18transform_iteratorI7isValidNSD_6detail15normal_iteratorINSD_10device_ptrIiEEEEllEEPlyS9_llNS7_10__identityEEEvT0_T1_T2_T3_T4_T6__param_1,
	.param .u64 _ZN3cub18CUB_300001_SM_10006detail6reduce28DeviceReduceSingleTileKernelINS2_10policy_hubIlyN4cuda3std3__44plusIlEEE10Policy1000EN6thrust24THRUST_300001_SM_1000_NS18transform_iteratorI7isValidNSD_6detail15normal_iteratorINSD_10device_ptrIiEEEEllEEPlyS9_llNS7_10__identityEEEvT0_T1_T2_T3_T4_T6__param_2,
	.param .align 1 .b8 _ZN3cub18CUB_300001_SM_10006detail6reduce28DeviceReduceSingleTileKernelINS2_10policy_hubIlyN4cuda3std3__44plusIlEEE10Policy1000EN6thrust24THRUST_300001_SM_1000_NS18transform_iteratorI7isValidNSD_6detail15normal_iteratorINSD_10device_ptrIiEEEEllEEPlyS9_llNS7_10__identityEEEvT0_T1_T2_T3_T4_T6__param_3[1],
	.param .u64 _ZN3cub18CUB_300001_SM_10006detail6reduce28DeviceReduceSingleTileKernelINS2_10policy_hubIlyN4cuda3std3__44plusIlEEE10Policy1000EN6thrust24THRUST_300001_SM_1000_NS18transform_iteratorI7isValidNSD_6detail15normal_iteratorINSD_10device_ptrIiEEEEllEEPlyS9_llNS7_10__identityEEEvT0_T1_T2_T3_T4_T6__param_4,
	.param .align 1 .b8 _ZN3cub18CUB_300001_SM_10006detail6reduce28DeviceReduceSingleTileKernelINS2_10policy_hubIlyN4cuda3std3__44plusIlEEE10Policy1000EN6thrust24THRUST_300001_SM_1000_NS18transform_iteratorI7isValidNSD_6detail15normal_iteratorINSD_10device_ptrIiEEEEllEEPlyS9_llNS7_10__identityEEEvT0_T1_T2_T3_T4_T6__param_5[1]
)
.maxntid 512
.minnctapersm 1
{
	.reg .pred 	%p<140>;
	.reg .b16 	%rs<9>;
	.reg .b32 	%r<329>;
	.reg .b64 	%rd<403>;
	// demoted variable
	.shared .align 8 .b8 _ZZN3cub18CUB_300001_SM_10006detail6reduce28DeviceReduceSingleTileKernelINS2_10policy_hubIlyN4cuda3std3__44plusIlEEE10Policy1000EN6thrust24THRUST_300001_SM_1000_NS18transform_iteratorI7isValidNSD_6detail15normal_iteratorINSD_10device_ptrIiEEEEllEEPlyS9_llNS7_10__identityEEEvT0_T1_T2_T3_T4_T6_E12temp_storage[152];
	ld.param.u64 	%rd57, [_ZN3cub18CUB_300001_SM_10006detail6reduce28DeviceReduceSingleTileKernelINS2_10policy_hubIlyN4cuda3std3__44plusIlEEE10Policy1000EN6thrust24THRUST_300001_SM_1000_NS18transform_iteratorI7isValidNSD_6detail15normal_iteratorINSD_10device_ptrIiEEEEllEEPlyS9_llNS7_10__identityEEEvT0_T1_T2_T3_T4_T6__param_0];
	ld.param.u64 	%rd60, [_ZN3cub18CUB_300001_SM_10006detail6reduce28DeviceReduceSingleTileKernelINS2_10policy_hubIlyN4cuda3std3__44plusIlEEE10Policy1000EN6thrust24THRUST_300001_SM_1000_NS18transform_iteratorI7isValidNSD_6detail15normal_iteratorINSD_10device_ptrIiEEEEllEEPlyS9_llNS7_10__identityEEEvT0_T1_T2_T3_T4_T6__param_1];
	ld.param.u64 	%rd58, [_ZN3cub18CUB_300001_SM_10006detail6reduce28DeviceReduceSingleTileKernelINS2_10policy_hubIlyN4cuda3std3__44plusIlEEE10Policy1000EN6thrust24THRUST_300001_SM_1000_NS18transform_iteratorI7isValidNSD_6detail15normal_iteratorINSD_10device_ptrIiEEEEllEEPlyS9_llNS7_10__identityEEEvT0_T1_T2_T3_T4_T6__param_2];
	ld.param.u64 	%rd59, [_ZN3cub18CUB_300001_SM_10006detail6reduce28DeviceReduceSingleTileKernelINS2_10policy_hubIlyN4cuda3std3__44plusIlEEE10Policy1000EN6thrust24THRUST_300001_SM_1000_NS18transform_iteratorI7isValidNSD_6detail15normal_iteratorINSD_10device_ptrIiEEEEllEEPlyS9_llNS7_10__identityEEEvT0_T1_T2_T3_T4_T6__param_4];
	cvta.to.global.u64 	%rd1, %rd60;
	setp.ne.s64 	%p1, %rd58, 0;
	@%p1 bra 	$L__BB12_3;
	mov.u32 	%r314, %tid.x;
	setp.ne.s32 	%p139, %r314, 0;
	@%p139 bra 	$L__BB12_51;
	st.global.u64 	[%rd1], %rd59;
	bra.uni 	$L__BB12_51;
$L__BB12_3:
	cvta.to.global.u64 	%rd2, %rd57;
	setp.gt.u64 	%p2, %rd58, 3583;
	@%p2 bra 	$L__BB12_28;
	cvt.u32.u64 	%r1, %rd58;
	mov.u32 	%r2, %tid.x;
	setp.ge.u32 	%p67, %r2, %r1;
	mov.b64 	%rd386, 0;
	mov.u32 	%r318, %r2;
	@%p67 bra 	$L__BB12_6;
	mul.wide.u32 	%rd207, %r2, 4;
	add.s64 	%rd208, %rd2, %rd207;
	ld.global.u32 	%r161, [%rd208];
	setp.gt.s32 	%p68, %r161, -1;
	selp.u64 	%rd386, 1, 0, %p68;
	add.s32 	%r318, %r2, 512;
$L__BB12_6:
	setp.ge.u32 	%p69, %r318, %r1;
	@%p69 bra 	$L__BB12_19;
	not.b32 	%r162, %r318;
	add.s32 	%r163, %r162, %r1;
	shr.u32 	%r164, %r163, 9;
	add.s32 	%r5, %r164, 1;
	and.b32  	%r6, %r5, 15;
	setp.lt.u32 	%p70, %r163, 7680;
	@%p70 bra 	$L__BB12_10;
	and.b32  	%r165, %r5, 16777200;
	neg.s32 	%r316, %r165;
	mul.wide.u32 	%rd210, %r318, 4;
	add.s64 	%rd211, %rd210, %rd2;
	add.s64 	%rd377, %rd211, 16384;
$L__BB12_9:
	.pragma "nounroll";
	ld.global.u32 	%r166, [%rd377+-16384];
	setp.gt.s32 	%p71, %r166, -1;
	selp.u64 	%rd212, 1, 0, %p71;
	add.s64 	%rd213, %rd386, %rd212;
	ld.global.u32 	%r167, [%rd377+-14336];
	setp.gt.s32 	%p72, %r167, -1;
	selp.u64 	%rd214, 1, 0, %p72;
	add.s64 	%rd215, %rd213, %rd214;
	ld.global.u32 	%r168, [%rd377+-12288];
	setp.gt.s32 	%p73, %r168, -1;
	selp.u64 	%rd216, 1, 0, %p73;
	add.s64 	%rd217, %rd215, %rd216;
	ld.global.u32 	%r169, [%rd377+-10240];
	setp.gt.s32 	%p74, %r169, -1;
	selp.u64 	%rd218, 1, 0, %p74;
	add.s64 	%rd219, %rd217, %rd218;
	ld.global.u32 	%r170, [%rd377+-8192];
	setp.gt.s32 	%p75, %r170, -1;
	selp.u64 	%rd220, 1, 0, %p75;
	add.s64 	%rd221, %rd219, %rd220;
	ld.global.u32 	%r171, [%rd377+-6144];
	setp.gt.s32 	%p76, %r171, -1;
	selp.u64 	%rd222, 1, 0, %p76;
	add.s64 	%rd223, %rd221, %rd222;
	ld.global.u32 	%r172, [%rd377+-4096];
	setp.gt.s32 	%p77, %r172, -1;
	selp.u64 	%rd224, 1, 0, %p77;
	add.s64 	%rd225, %rd223, %rd224;
	ld.global.u32 	%r173, [%rd377+-2048];
	setp.gt.s32 	%p78, %r173, -1;
	selp.u64 	%rd226, 1, 0, %p78;
	add.s64 	%rd227, %rd225, %rd226;
	ld.global.u32 	%r174, [%rd377];
	setp.gt.s32 	%p79, %r174, -1;
	selp.u64 	%rd228, 1, 0, %p79;
	add.s64 	%rd229, %rd227, %rd228;
	ld.global.u32 	%r175, [%rd377+2048];
	setp.gt.s32 	%p80, %r175, -1;
	selp.u64 	%rd230, 1, 0, %p80;
	add.s64 	%rd231, %rd229, %rd230;
	ld.global.u32 	%r176, [%rd377+4096];
	setp.gt.s32 	%p81, %r176, -1;
	selp.u64 	%rd232, 1, 0, %p81;
	add.s64 	%rd233, %rd231, %rd232;
	ld.global.u32 	%r177, [%rd377+6144];
	setp.gt.s32 	%p82, %r177, -1;
	selp.u64 	%rd234, 1, 0, %p82;
	add.s64 	%rd235, %rd233, %rd234;
	ld.global.u32 	%r178, [%rd377+8192];
	setp.gt.s32 	%p83, %r178, -1;
	selp.u64 	%rd236, 1, 0, %p83;
	add.s64 	%rd237, %rd235, %rd236;
	ld.global.u32 	%r179, [%rd377+10240];
	setp.gt.s32 	%p84, %r179, -1;
	selp.u64 	%rd238, 1, 0, %p84;
	add.s64 	%rd239, %rd237, %rd238;
	ld.global.u32 	%r180, [%rd377+12288];
	setp.gt.s32 	%p85, %r180, -1;
	selp.u64 	%rd240, 1, 0, %p85;
	add.s64 	%rd241, %rd239, %rd240;
	ld.global.u32 	%r181, [%rd377+14336];
	setp.gt.s32 	%p86, %r181, -1;
	selp.u64 	%rd242, 1, 0, %p86;
	add.s64 	%rd386, %rd241, %rd242;
	add.s32 	%r318, %r318, 8192;
	add.s32 	%r316, %r316, 16;
	add.s64 	%rd377, %rd377, 32768;
	setp.ne.s32 	%p87, %r316, 0;
	@%p87 bra 	$L__BB12_9;
$L__BB12_10:
	setp.eq.s32 	%p88, %r6, 0;
	@%p88 bra 	$L__BB12_19;
	and.b32  	%r13, %r5, 7;
	setp.lt.u32 	%p89, %r6, 8;
	@%p89 bra 	$L__BB12_13;
	mul.wide.s32 	%rd244, %r318, 4;
	add.s64 	%rd245, %rd2, %rd244;
	ld.global.u32 	%r182, [%rd245];
	setp.gt.s32 	%p90, %r182, -1;
	selp.u64 	%rd246, 1, 0, %p90;
	add.s64 	%rd247, %rd386, %rd246;
	ld.global.u32 	%r183, [%rd245+2048];
	setp.gt.s32 	%p91, %r183, -1;
	selp.u64 	%rd248, 1, 0, %p91;
	add.s64 	%rd249, %rd247, %rd248;
	ld.global.u32 	%r184, [%rd245+4096];
	setp.gt.s32 	%p92, %r184, -1;
	selp.u64 	%rd250, 1, 0, %p92;
	add.s64 	%rd251, %rd249, %rd250;
	ld.global.u32 	%r185, [%rd245+6144];
	setp.gt.s32 	%p93, %r185, -1;
	selp.u64 	%rd252, 1, 0, %p93;
	add.s64 	%rd253, %rd251, %rd252;
	ld.global.u32 	%r186, [%rd245+8192];
	setp.gt.s32 	%p94, %r186, -1;
	selp.u64 	%rd254, 1, 0, %p94;
	add.s64 	%rd255, %rd253, %rd254;
	ld.global.u32 	%r187, [%rd245+10240];
	setp.gt.s32 	%p95, %r187, -1;
	selp.u64 	%rd256, 1, 0, %p95;
	add.s64 	%rd257, %rd255, %rd256;
	ld.global.u32 	%r188, [%rd245+12288];
	setp.gt.s32 	%p96, %r188, -1;
	selp.u64 	%rd258, 1, 0, %p96;
	add.s64 	%rd259, %rd257, %rd258;
	ld.global.u32 	%r189, [%rd245+14336];
	setp.gt.s32 	%p97, %r189, -1;
	selp.u64 	%rd260, 1, 0, %p97;
	add.s64 	%rd386, %rd259, %rd260;
	add.s32 	%r318, %r318, 4096;
$L__BB12_13:
	setp.eq.s32 	%p98, %r13, 0;
	@%p98 bra 	$L__BB12_19;
	and.b32  	%r16, %r5, 3;
	setp.lt.u32 	%p99, %r13, 4;
	@%p99 bra 	$L__BB12_16;
	mul.wide.s32 	%rd262, %r318, 4;
	add.s64 	%rd263, %rd2, %rd262;
	ld.global.u32 	%r190, [%rd263];
	setp.gt.s32 	%p100, %r190, -1;
	selp.u64 	%rd264, 1, 0, %p100;
	add.s64 	%rd265, %rd386, %rd264;
	ld.global.u32 	%r191, [%rd263+2048];
	setp.gt.s32 	%p101, %r191, -1;
	selp.u64 	%rd266, 1, 0, %p101;
	add.s64 	%rd267, %rd265, %rd266;
	ld.global.u32 	%r192, [%rd263+4096];
	setp.gt.s32 	%p102, %r192, -1;
	selp.u64 	%rd268, 1, 0, %p102;
	add.s64 	%rd269, %rd267, %rd268;
	ld.global.u32 	%r193, [%rd263+6144];
	setp.gt.s32 	%p103, %r193, -1;
	selp.u64 	%rd270, 1, 0, %p103;
	add.s64 	%rd386, %rd269, %rd270;
	add.s32 	%r318, %r318, 2048;
$L__BB12_16:
	setp.eq.s32 	%p104, %r16, 0;
	@%p104 bra 	$L__BB12_19;
	neg.s32 	%r321, %r16;
$L__BB12_18:
	.pragma "nounroll";
	mul.wide.s32 	%rd271, %r318, 4;
	add.s64 	%rd272, %rd2, %rd271;
	ld.global.u32 	%r194, [%rd272];
	setp.gt.s32 	%p105, %r194, -1;
	selp.u64 	%rd273, 1, 0, %p105;
	add.s64 	%rd386, %rd386, %rd273;
	add.s32 	%r318, %r318, 512;
	add.s32 	%r321, %r321, 1;
	setp.ne.s32 	%p106, %r321, 0;
	@%p106 bra 	$L__BB12_18;
$L__BB12_19:
	setp.lt.u64 	%p107, %rd58, 512;
	@%p107 bra 	$L__BB12_24;
	// begin inline asm
	mov.u32 %r258, %laneid;
	// end inline asm
	mov.b64 	{%r260, %r265}, %rd386;
	mov.b32 	%r266, 1;
	mov.b32 	%r307, 31;
	mov.b32 	%r308, -1;
	// begin inline asm
	shfl.sync.down.b32 %r259, %r260, %r266, %r307, %r308;
	// end inline asm
	// begin inline asm
	shfl.sync.down.b32 %r264, %r265, %r266, %r307, %r308;
	// end inline asm
	mov.b64 	%rd332, {%r259, %r264};
	setp.gt.s32 	%p131, %r258, 30;
	selp.b64 	%rd333, 0, %rd332, %p131;
	add.s64 	%rd334, %rd333, %rd386;
	mov.b64 	{%r270, %r275}, %rd334;
	mov.b32 	%r276, 2;
	// begin inline asm
	shfl.sync.down.b32 %r269, %r270, %r276, %r307, %r308;
	// end inline asm
	// begin inline asm
	shfl.sync.down.b32 %r274, %r275, %r276, %r307, %r308;
	// end inline asm
	mov.b64 	%rd335, {%r269, %r274};
	setp.gt.s32 	%p132, %r258, 29;
	selp.b64 	%rd336, 0, %rd335, %p132;
	add.s64 	%rd337, %rd336, %rd334;
	mov.b64 	{%r280, %r285}, %rd337;
	mov.b32 	%r286, 4;
	// begin inline asm
	shfl.sync.down.b32 %r279, %r280, %r286, %r307, %r308;
	// end inline asm
	// begin inline asm
	shfl.sync.down.b32 %r284, %r285, %r286, %r307, %r308;
	// end inline asm
	mov.b64 	%rd338, {%r279, %r284};
	setp.gt.s32 	%p133, %r258, 27;
	selp.b64 	%rd339, 0, %rd338, %p133;
	add.s64 	%rd340, %rd339, %rd337;
	mov.b64 	{%r290, %r295}, %rd340;
	mov.b32 	%r296, 8;
	// begin inline asm
	shfl.sync.down.b32 %r289, %r290, %r296, %r307, %r308;
	// end inline asm
	// begin inline asm
	shfl.sync.down.b32 %r294, %r295, %r296, %r307, %r308;
	// end inline asm
	mov.b64 	%rd341, {%r289, %r294};
	setp.gt.s32 	%p134, %r258, 23;
	selp.b64 	%rd342, 0, %rd341, %p134;
	add.s64 	%rd343, %rd342, %rd340;
	mov.b64 	{%r300, %r305}, %rd343;
	mov.b32 	%r306, 16;
	// begin inline asm
	shfl.sync.down.b32 %r299, %r300, %r306, %r307, %r308;
	// end inline asm
	// begin inline asm
	shfl.sync.down.b32 %r304, %r305, %r306, %r307, %r308;
	// end inline asm
	mov.b64 	%rd344, {%r299, %r304};
	setp.gt.s32 	%p135, %r258, 15;
	selp.b64 	%rd345, 0, %rd344, %p135;
	add.s64 	%rd402, %rd345, %rd343;
	setp.ne.s32 	%p136, %r258, 0;
	@%p136 bra 	$L__BB12_22;
	shr.u32 	%r309, %r2, 2;
	and.b32  	%r310, %r309, 248;
	mov.u32 	%r311, _ZZN3cub18CUB_300001_SM_10006detail6reduce28DeviceReduceSingleTileKernelINS2_10policy_hubIlyN4cuda3std3__44plusIlEEE10Policy1000EN6thrust24THRUST_300001_SM_1000_NS18transform_iteratorI7isValidNSD_6detail15normal_iteratorINSD_10device_ptrIiEEEEllEEPlyS9_llNS7_10__identityEEEvT0_T1_T2_T3_T4_T6_E12temp_storage;
	add.s32 	%r312, %r311, %r310;
	st.shared.u64 	[%r312+16], %rd402;
$L__BB12_22:
	bar.sync 	0;
	setp.ne.s32 	%p137, %r2, 0;
	@%p137 bra 	$L__BB12_49;
	ld.shared.u64 	%rd346, [_ZZN3cub18CUB_300001_SM_10006detail6reduce28DeviceReduceSingleTileKernelINS2_10policy_hubIlyN4cuda3std3__44plusIlEEE10Policy1000EN6thrust24THRUST_300001_SM_1000_NS18transform_iteratorI7isValidNSD_6detail15normal_iteratorINSD_10device_ptrIiEEEEllEEPlyS9_llNS7_10__identityEEEvT0_T1_T2_T3_T4_T6_E12temp_storage+24];
	add.s64 	%rd347, %rd346, %rd402;
	ld.shared.u64 	%rd348, [_ZZN3cub18CUB_300001_SM_10006detail6reduce28DeviceReduceSingleTileKernelINS2_10policy_hubIlyN4cuda3std3__44plusIlEEE10Policy1000EN6thrust24THRUST_300001_SM_1000_NS18transform_iteratorI7isValidNSD_6detail15normal_iteratorINSD_10device_ptrIiEEEEllEEPlyS9_llNS7_10__identityEEEvT0_T1_T2_T3_T4_T6_E12temp_storage+32];
	add.s64 	%rd349, %rd347, %rd348;
	ld.shared.u64 	%rd350, [_ZZN3cub18CUB_300001_SM_10006detail6reduce28DeviceReduceSingleTileKernelINS2_10policy_hubIlyN4cuda3std3__44plusIlEEE10Policy1000EN6thrust24THRUST_300001_SM_1000_NS18transform_iteratorI7isValidNSD_6detail15normal_iteratorINSD_10device_ptrIiEEEEllEEPlyS9_llNS7_10__identityEEEvT0_T1_T2_T3_T4_T6_E12temp_storage+40];
	add.s64 	%rd351, %rd349, %rd350;
	ld.shared.u64 	%rd352, [_ZZN3cub18CUB_300001_SM_10006detail6reduce28DeviceReduceSingleTileKernelINS2_10policy_hubIlyN4cuda3std3__44plusIlEEE10Policy1000EN6thrust24THRUST_300001_SM_1000_NS18transform_iteratorI7isValidNSD_6detail15normal_iteratorINSD_10device_ptrIiEEEEllEEPlyS9_llNS7_10__identityEEEvT0_T1_T2_T3_T4_T6_E12temp_storage+48];
	add.s64 	%rd353, %rd351, %rd352;
	ld.shared.u64 	%rd354, [_ZZN3cub18CUB_300001_SM_10006detail6reduce28DeviceReduceSingleTileKernelINS2_10policy_hubIlyN4cuda3std3__44plusIlEEE10Policy1000EN6thrust24THRUST_300001_SM_1000_NS18transform_iteratorI7isValidNSD_6detail15normal_iteratorINSD_10device_ptrIiEEEEllEEPlyS9_llNS7_10__identityEEEvT0_T1_T2_T3_T4_T6_E12temp_storage+56];
	add.s64 	%rd355, %rd353, %rd354;
	ld.shared.u64 	%rd356, [_ZZN3cub18CUB_300001_SM_10006detail6reduce28DeviceReduceSingleTileKernelINS2_10policy_hubIlyN4cuda3std3__44plusIlEEE10Policy1000EN6thrust24THRUST_300001_SM_1000_NS18transform_iteratorI7isValidNSD_6detail15normal_iteratorINSD_10device_ptrIiEEEEllEEPlyS9_llNS7_10__identityEEEvT0_T1_T2_T3_T4_T6_E12temp_storage+64];
	add.s64 	%rd357, %rd355, %rd356;
	ld.shared.u64 	%rd358, [_ZZN3cub18CUB_300001_SM_10006detail6reduce28DeviceReduceSingleTileKernelINS2_10policy_hubIlyN4cuda3std3__44plusIlEEE10Policy1000EN6thrust24THRUST_300001_SM_1000_NS18transform_iteratorI7isValidNSD_6detail15normal_iteratorINSD_10device_ptrIiEEEEllEEPlyS9_llNS7_10__identityEEEvT0_T1_T2_T3_T4_T6_E12temp_storage+72];
	add.s64 	%rd359, %rd357, %rd358;
	ld.shared.u64 	%rd360, [_ZZN3cub18CUB_300001_SM_10006detail6reduce28DeviceReduceSingleTileKernelINS2_10policy_hubIlyN4cuda3std3__44plusIlEEE10Policy1000EN6thrust24THRUST_300001_SM_1000_NS18transform_iteratorI7isValidNSD_6detail15normal_iteratorINSD_10device_ptrIiEEEEllEEPlyS9_llNS7_10__identityEEEvT0_T1_T2_T3_T4_T6_E12temp_storage+80];
	add.s64 	%rd361, %rd359, %rd360;
	ld.shared.u64 	%rd362, [_ZZN3cub18CUB_300001_SM_10006detail6reduce28DeviceReduceSingleTileKernelINS2_10policy_hubIlyN4cuda3std3__44plusIlEEE10Policy1000EN6thrust24THRUST_300001_SM_1000_NS18transform_iteratorI7isValidNSD_6detail15normal_iteratorINSD_10device_ptrIiEEEEllEEPlyS9_llNS7_10__identityEEEvT0_T1_T2_T3_T4_T6_E12temp_storage+88];
	add.s64 	%rd363, %rd361, %rd362;
	ld.shared.u64 	%rd364, [_ZZN3cub18CUB_300001_SM_10006detail6reduce28DeviceReduceSingleTileKernelINS2_10policy_hubIlyN4cuda3std3__44plusIlEEE10Policy1000EN6thrust24THRUST_300001_SM_1000_NS18transform_iteratorI7isValidNSD_6detail15normal_iteratorINSD_10device_ptrIiEEEEllEEPlyS9_llNS7_10__identityEEEvT0_T1_T2_T3_T4_T6_E12temp_storage+96];
	add.s64 	%rd365, %rd363, %rd364;
	ld.shared.u64 	%rd366, [_ZZN3cub18CUB_300001_SM_10006detail6reduce28DeviceReduceSingleTileKernelINS2_10policy_hubIlyN4cuda3std3__44plusIlEEE10Policy1000EN6thrust24THRUST_300001_SM_1000_NS18transform_iteratorI7isValidNSD_6detail15normal_iteratorINSD_10device_ptrIiEEEEllEEPlyS9_llNS7_10__identityEEEvT0_T1_T2_T3_T4_T6_E12temp_storage+104];
	add.s64 	%rd367, %rd365, %rd366;
	ld.shared.u64 	%rd368, [_ZZN3cub18CUB_300001_SM_10006detail6reduce28DeviceReduceSingleTileKernelINS2_10policy_hubIlyN4cuda3std3__44plusIlEEE10Policy1000EN6thrust24THRUST_300001_SM_1000_NS18transform_iteratorI7isValidNSD_6detail15normal_iteratorINSD_10device_ptrIiEEEEllEEPlyS9_llNS7_10__identityEEEvT0_T1_T2_T3_T4_T6_E12temp_storage+112];
	add.s64 	%rd369, %rd367, %rd368;
	ld.shared.u64 	%rd370, [_ZZN3cub18CUB_300001_SM_10006detail6reduce28DeviceReduceSingleTileKernelINS2_10policy_hubIlyN4cuda3std3__44plusIlEEE10Policy1000EN6thrust24THRUST_300001_SM_1000_NS18transform_iteratorI7isValidNSD_6detail15normal_iteratorINSD_10device_ptrIiEEEEllEEPlyS9_llNS7_10__identityEEEvT0_T1_T2_T3_T4_T6_E12temp_storage+120];
	add.s64 	%rd371, %rd369, %rd370;
	ld.shared.u64 	%rd372, [_ZZN3cub18CUB_300001_SM_10006detail6reduce28DeviceReduceSingleTileKernelINS2_10policy_hubIlyN4cuda3std3__44plusIlEEE10Policy1000EN6thrust24THRUST_300001_SM_1000_NS18transform_iteratorI7isValidNSD_6detail15normal_iteratorINSD_10device_ptrIiEEEEllEEPlyS9_llNS7_10__identityEEEvT0_T1_T2_T3_T4_T6_E12temp_storage+128];
	add.s64 	%rd373, %rd371, %rd372;
	ld.shared.u64 	%rd374, [_ZZN3cub18CUB_300001_SM_10006detail6reduce28DeviceReduceSingleTileKernelINS2_10policy_hubIlyN4cuda3std3__44plusIlEEE10Policy1000EN6thrust24THRUST_300001_SM_1000_NS18transform_iteratorI7isValidNSD_6detail15normal_iteratorINSD_10device_ptrIiEEEEllEEPlyS9_llNS7_10__identityEEEvT0_T1_T2_T3_T4_T6_E12temp_storage+136];
	add.s64 	%rd402, %rd373, %rd374;
	bra.uni 	$L__BB12_49;
$L__BB12_24:
	// begin inline asm
	mov.u32 %r195, %laneid;
	// end inline asm
	and.b32  	%r246, %r2, 992;
	add.s32 	%r247, %r246, 32;
	setp.gt.u32 	%p108, %r247, %r1;
	not.b32 	%r248, %r246;
	add.s32 	%r249, %r1, %r248;
	selp.b32 	%r244, %r249, 31, %p108;
	mov.b64 	{%r197, %r202}, %rd386;
	mov.b32 	%r203, 1;
	mov.b32 	%r245, -1;
	// begin inline asm
	shfl.sync.down.b32 %r196, %r197, %r203, %r244, %r245;
	// end inline asm
	// begin inline asm
	shfl.sync.down.b32 %r201, %r202, %r203, %r244, %r245;
	// end inline asm
	mov.b64 	%rd274, {%r196, %r201};
	setp.lt.s32 	%p109, %r195, %r244;
	selp.b64 	%rd275, %rd274, 0, %p109;
	add.s64 	%rd276, %rd275, %rd386;
	mov.b64 	{%r207, %r212}, %rd276;
	mov.b32 	%r213, 2;
	// begin inline asm
	shfl.sync.down.b32 %r206, %r207, %r213, %r244, %r245;
	// end inline asm
	// begin inline asm
	shfl.sync.down.b32 %r211, %r212, %r213, %r244, %r245;
	// end inline asm
	mov.b64 	%rd277, {%r206, %r211};
	add.s32 	%r250, %r195, 2;
	setp.gt.s32 	%p110, %r250, %r244;
	selp.b64 	%rd278, 0, %rd277, %p110;
	add.s64 	%rd279, %rd278, %rd276;
	mov.b64 	{%r217, %r222}, %rd279;
	mov.b32 	%r223, 4;
	// begin inline asm
	shfl.sync.down.b32 %r216, %r217, %r223, %r244, %r245;
	// end inline asm
	// begin inline asm
	shfl.sync.down.b32 %r221, %r222, %r223, %r244, %r245;
	// end inline asm
	mov.b64 	%rd280, {%r216, %r221};
	add.s32 	%r251, %r195, 4;
	setp.gt.s32 	%p111, %r251, %r244;
	selp.b64 	%rd281, 0, %rd280, %p111;
	add.s64 	%rd282, %rd281, %rd279;
	mov.b64 	{%r227, %r232}, %rd282;
	mov.b32 	%r233, 8;
	// begin inline asm
	shfl.sync.down.b32 %r226, %r227, %r233, %r244, %r245;
	// end inline asm
	// begin inline asm
	shfl.sync.down.b32 %r231, %r232, %r233, %r244, %r245;
	// end inline asm
	mov.b64 	%rd283, {%r226, %r231};
	add.s32 	%r252, %r195, 8;
	setp.gt.s32 	%p112, %r252, %r244;
	selp.b64 	%rd284, 0, %rd283, %p112;
	add.s64 	%rd285, %rd284, %rd282;
	mov.b64 	{%r237, %r242}, %rd285;
	mov.b32 	%r243, 16;
	// begin inline asm
	shfl.sync.down.b32 %r236, %r237, %r243, %r244, %r245;
	// end inline asm
	// begin inline asm
	shfl.sync.down.b32 %r241, %r242, %r243, %r244, %r245;
	// end inline asm
	mov.b64 	%rd286, {%r236, %r241};
	add.s32 	%r253, %r195, 16;
	setp.gt.s32 	%p113, %r253, %r244;
	selp.b64 	%rd287, 0, %rd286, %p113;
	add.s64 	%rd402, %rd287, %rd285;
	setp.ne.s32 	%p114, %r195, 0;
	@%p114 bra 	$L__BB12_26;
	shr.u32 	%r254, %r2, 2;
	and.b32  	%r255, %r254, 248;
	mov.u32 	%r256, _ZZN3cub18CUB_300001_SM_10006detail6reduce28DeviceReduceSingleTileKernelINS2_10policy_hubIlyN4cuda3std3__44plusIlEEE10Policy1000EN6thrust24THRUST_300001_SM_1000_NS18transform_iteratorI7isValidNSD_6detail15normal_iteratorINSD_10device_ptrIiEEEEllEEPlyS9_llNS7_10__identityEEEvT0_T1_T2_T3_T4_T6_E12temp_storage;
	add.s32 	%r257, %r256, %r255;
	st.shared.u64 	[%r257+16], %rd402;
$L__BB12_26:
	bar.sync 	0;
	setp.ne.s32 	%p115, %r2, 0;
	@%p115 bra 	$L__BB12_49;
	setp.gt.u64 	%p116, %rd58, 32;
	ld.shared.u64 	%rd288, [_ZZN3cub18CUB_300001_SM_10006detail6reduce28DeviceReduceSingleTileKernelINS2_10policy_hubIlyN4cuda3std3__44plusIlEEE10Policy1000EN6thrust24THRUST_300001_SM_1000_NS18transform_iteratorI7isValidNSD_6detail15normal_iteratorINSD_10device_ptrIiEEEEllEEPlyS9_llNS7_10__identityEEEvT0_T1_T2_T3_T4_T6_E12temp_storage+24];
	selp.b64 	%rd289, %rd288, 0, %p116;
	add.s64 	%rd290, %rd289, %rd402;
	setp.gt.u64 	%p117, %rd58, 64;
	ld.shared.u64 	%rd291, [_ZZN3cub18CUB_300001_SM_10006detail6reduce28DeviceReduceSingleTileKernelINS2_10policy_hubIlyN4cuda3std3__44plusIlEEE10Policy1000EN6thrust24THRUST_300001_SM_1000_NS18transform_iteratorI7isValidNSD_6detail15normal_iteratorINSD_10device_ptrIiEEEEllEEPlyS9_llNS7_10__identityEEEvT0_T1_T2_T3_T4_T6_E12temp_storage+32];
	selp.b64 	%rd292, %rd291, 0, %p117;
	add.s64 	%rd293, %rd290, %rd292;
	setp.gt.u64 	%p118, %rd58, 96;
	ld.shared.u64 	%rd294, [_ZZN3cub18CUB_300001_SM_10006detail6reduce28DeviceReduceSingleTileKernelINS2_10policy_hubIlyN4cuda3std3__44plusIlEEE10Policy1000EN6thrust24THRUST_300001_SM_1000_NS18transform_iteratorI7isValidNSD_6detail15normal_iteratorINSD_10device_ptrIiEEEEllEEPlyS9_llNS7_10__identityEEEvT0_T1_T2_T3_T4_T6_E12temp_storage+40];
	selp.b64 	%rd295, %rd294, 0, %p118;
	add.s64 	%rd296, %rd293, %rd295;
	setp.gt.u64 	%p119, %rd58, 128;
	ld.shared.u64 	%rd297, [_ZZN3cub18CUB_300001_SM_10006detail6reduce28DeviceReduceSingleTileKernelINS2_10policy_hubIlyN4cuda3std3__44plusIlEEE10Policy1000EN6thrust24THRUST_300001_SM_1000_NS18transform_iteratorI7isValidNSD_6detail15normal_iteratorINSD_10device_ptrIiEEEEllEEPlyS9_llNS7_10__identityEEEvT0_T1_T2_T3_T4_T6_E12temp_storage+48];
	selp.b64 	%rd298, %rd297, 0, %p119;
	add.s64 	%rd299, %rd296, %rd298;
	setp.gt.u64 	%p120, %rd58, 160;
	ld.shared.u64 	%rd300, [_ZZN3cub18CUB_300001_SM_10006detail6reduce28DeviceReduceSingleTileKernelINS2_10policy_hubIlyN4cuda3std3__44plusIlEEE10Policy1000EN6thrust24THRUST_300001_SM_1000_NS18transform_iteratorI7isValidNSD_6detail15normal_iteratorINSD_10device_ptrIiEEEEllEEPlyS9_llNS7_10__identityEEEvT0_T1_T2_T3_T4_T6_E12temp_storage+56];
	selp.b64 	%rd301, %rd300, 0, %p120;
	add.s64 	%rd302, %rd299, %rd301;
	setp.gt.u64 	%p121, %rd58, 192;
	ld.shared.u64 	%rd303, [_ZZN3cub18CUB_300001_SM_10006detail6reduce28DeviceReduceSingleTileKernelINS2_10policy_hubIlyN4cuda3std3__44plusIlEEE10Policy1000EN6thrust24THRUST_300001_SM_1000_NS18transform_iteratorI7isValidNSD_6detail15normal_iteratorINSD_10device_ptrIiEEEEllEEPlyS9_llNS7_10__identityEEEvT0_T1_T2_T3_T4_T6_E12temp_storage+64];
	selp.b64 	%rd304, %rd303, 0, %p121;
	add.s64 	%rd305, %rd302, %rd304;
	setp.gt.u64 	%p122, %rd58, 224;
	ld.shared.u64 	%rd306, [_ZZN3cub18CUB_300001_SM_10006detail6reduce28DeviceReduceSingleTileKernelINS2_10policy_hubIlyN4cuda3std3__44plusIlEEE10Policy1000EN6thrust24THRUST_300001_SM_1000_NS18transform_iteratorI7isValidNSD_6detail15normal_iteratorINSD_10device_ptrIiEEEEllEEPlyS9_llNS7_10__identityEEEvT0_T1_T2_T3_T4_T6_E12temp_storage+72];
	selp.b64 	%rd307, %rd306, 0, %p122;
	add.s64 	%rd308, %rd305, %rd307;
	setp.gt.u64 	%p123, %rd58, 256;
	ld.shared.u64 	%rd309, [_ZZN3cub18CUB_300001_SM_10006detail6reduce28DeviceReduceSingleTileKernelINS2_10policy_hubIlyN4cuda3std3__44plusIlEEE10Policy1000EN6thrust24THRUST_300001_SM_1000_NS18transform_iteratorI7isValidNSD_6detail15normal_iteratorINSD_10device_ptrIiEEEEllEEPlyS9_llNS7_10__identityEEEvT0_T1_T2_T3_T4_T6_E12temp_storage+80];
	selp.b64 	%rd310, %rd309, 0, %p123;
	add.s64 	%rd311, %rd308, %rd310;
	setp.gt.u64 	%p124, %rd58, 288;
	ld.shared.u64 	%rd312, [_ZZN3cub18CUB_300001_SM_10006detail6reduce28DeviceReduceSingleTileKernelINS2_10policy_hubIlyN4cuda3std3__44plusIlEEE10Policy1000EN6thrust24THRUST_300001_SM_1000_NS18transform_iteratorI7isValidNSD_6detail15normal_iteratorINSD_10device_ptrIiEEEEllEEPlyS9_llNS7_10__identityEEEvT0_T1_T2_T3_T4_T6_E12temp_storage+88];
	selp.b64 	%rd313, %rd312, 0, %p124;
	add.s64 	%rd314, %rd311, %rd313;
	setp.gt.u64 	%p125, %rd58, 320;
	ld.shared.u64 	%rd315, [_ZZN3cub18CUB_300001_SM_10006detail6reduce28DeviceReduceSingleTileKernelINS2_10policy_hubIlyN4cuda3std3__44plusIlEEE10Policy1000EN6thrust24THRUST_300001_SM_1000_NS18transform_iteratorI7isValidNSD_6detail15normal_iteratorINSD_10device_ptrIiEEEEllEEPlyS9_llNS7_10__identityEEEvT0_T1_T2_T3_T4_T6_E12temp_storage+96];
	selp.b64 	%rd316, %rd315, 0, %p125;
	add.s64 	%rd317, %rd314, %rd316;
	setp.gt.u64 	%p126, %rd58, 352;
	ld.shared.u64 	%rd318, [_ZZN3cub18CUB_300001_SM_10006detail6reduce28DeviceReduceSingleTileKernelINS2_10policy_hubIlyN4cuda3std3__44plusIlEEE10Policy1000EN6thrust24THRUST_300001_SM_1000_NS18transform_iteratorI7isValidNSD_6detail15normal_iteratorINSD_10device_ptrIiEEEEllEEPlyS9_llNS7_10__identityEEEvT0_T1_T2_T3_T4_T6_E12temp_storage+104];
	selp.b64 	%rd319, %rd318, 0, %p126;
	add.s64 	%rd320, %rd317, %rd319;
	setp.gt.u64 	%p127, %rd58, 384;
	ld.shared.u64 	%rd321, [_ZZN3cub18CUB_300001_SM_10006detail6reduce28DeviceReduceSingleTileKernelINS2_10policy_hubIlyN4cuda3std3__44plusIlEEE10Policy1000EN6thrust24THRUST_300001_SM_1000_NS18transform_iteratorI7isValidNSD_6detail15normal_iteratorINSD_10device_ptrIiEEEEllEEPlyS9_llNS7_10__identityEEEvT0_T1_T2_T3_T4_T6_E12temp_storage+112];
	selp.b64 	%rd322, %rd321, 0, %p127;
	add.s64 	%rd323, %rd320, %rd322;
	setp.gt.u64 	%p128, %rd58, 416;
	ld.shared.u64 	%rd324, [_ZZN3cub18CUB_300001_SM_10006detail6reduce28DeviceReduceSingleTileKernelINS2_10policy_hubIlyN4cuda3std3__44plusIlEEE10Policy1000EN6thrust24THRUST_300001_SM_1000_NS18transform_iteratorI7isValidNSD_6detail15normal_iteratorINSD_10device_ptrIiEEEEllEEPlyS9_llNS7_10__identityEEEvT0_T1_T2_T3_T4_T6_E12temp_storage+120];
	selp.b64 	%rd325, %rd324, 0, %p128;
	add.s64 	%rd326, %rd323, %rd325;
	setp.gt.u64 	%p129, %rd58, 448;
	ld.shared.u64 	%rd327, [_ZZN3cub18CUB_300001_SM_10006detail6reduce28DeviceReduceSingleTileKernelINS2_10policy_hubIlyN4cuda3std3__44plusIlEEE10Policy1000EN6thrust24THRUST_300001_SM_1000_NS18transform_iteratorI7isValidNSD_6detail15normal_iteratorINSD_10device_ptrIiEEEEllEEPlyS9_llNS7_10__identityEEEvT0_T1_T2_T3_T4_T6_E12temp_storage+128];
	selp.b64 	%rd328, %rd327, 0, %p129;
	add.s64 	%rd329, %rd326, %rd328;
	setp.gt.u64 	%p130, %rd58, 480;
	ld.shared.u64 	%rd330, [_ZZN3cub18CUB_300001_SM_10006detail6reduce28DeviceReduceSingleTileKernelINS2_10policy_hubIlyN4cuda3std3__44plusIlEEE10Policy1000EN6thrust24THRUST_300001_SM_1000_NS18transform_iteratorI7isValidNSD_6detail15normal_iteratorINSD_10device_ptrIiEEEEllEEPlyS9_llNS7_10__identityEEEvT0_T1_T2_T3_T4_T6_E12temp_storage+136];
	selp.b64 	%rd331, %rd330, 0, %p130;
	add.s64 	%rd402, %rd329, %rd331;
	bra.uni 	$L__BB12_49;
$L__BB12_28:
	mov.u32 	%r24, %tid.x;
	cvt.u64.u32 	%rd25, %r24;
	mul.wide.u32 	%rd62, %r24, 4;
	add.s64 	%rd26, %rd2, %rd62;
	ld.global.u32 	%r52, [%rd26];
	setp.gt.s32 	%p3, %r52, -1;
	selp.u64 	%rd63, 1, 0, %p3;
	ld.global.u32 	%r53, [%rd26+2048];
	setp.gt.s32 	%p4, %r53, -1;
	selp.u64 	%rd64, 1, 0, %p4;
	ld.global.u32 	%r54, [%rd26+4096];
	setp.gt.s32 	%p5, %r54, -1;
	selp.u64 	%rd65, 1, 0, %p5;
	ld.global.u32 	%r55, [%rd26+6144];
	setp.gt.s32 	%p6, %r55, -1;
	selp.u64 	%rd66, 1, 0, %p6;
	ld.global.u32 	%r56, [%rd26+8192];
	setp.gt.s32 	%p7, %r56, -1;
	selp.u64 	%rd67, 1, 0, %p7;
	ld.global.u32 	%r57, [%rd26+10240];
	setp.gt.s32 	%p8, %r57, -1;
	selp.u64 	%rd68, 1, 0, %p8;
	ld.global.u32 	%r58, [%rd26+12288];
	setp.gt.s32 	%p9, %r58, -1;
	selp.u64 	%rd69, 1, 0, %p9;
	add.s64 	%rd70, %rd64, %rd63;
	add.s64 	%rd71, %rd70, %rd65;
	add.s64 	%rd72, %rd71, %rd66;
	add.s64 	%rd73, %rd72, %rd67;
	add.s64 	%rd74, %rd73, %rd68;
	add.s64 	%rd401, %rd74, %rd69;
	add.s64 	%rd28, %rd58, -3584;
	setp.lt.u64 	%p10, %rd28, 3584;
	mov.b64 	%rd389, 3584;
	@%p10 bra 	$L__BB12_32;
	mov.b64 	%rd389, 3584;
$L__BB12_30:
	shl.b64 	%rd76, %rd389, 2;
	add.s64 	%rd77, %rd26, %rd76;
	ld.global.u32 	%r59, [%rd77];
	setp.gt.s32 	%p11, %r59, -1;
	selp.u64 	%rd78, 1, 0, %p11;
	ld.global.u32 	%r60, [%rd77+2048];
	setp.gt.s32 	%p12, %r60, -1;
	selp.u64 	%rd79, 1, 0, %p12;
	ld.global.u32 	%r61, [%rd77+4096];
	setp.gt.s32 	%p13, %r61, -1;
	selp.u64 	%rd80, 1, 0, %p13;
	ld.global.u32 	%r62, [%rd77+6144];
	setp.gt.s32 	%p14, %r62, -1;
	selp.u64 	%rd81, 1, 0, %p14;
	ld.global.u32 	%r63, [%rd77+8192];
	setp.gt.s32 	%p15, %r63, -1;
	selp.u64 	%rd82, 1, 0, %p15;
	ld.global.u32 	%r64, [%rd77+10240];
	setp.gt.s32 	%p16, %r64, -1;
	selp.u64 	%rd83, 1, 0, %p16;
	ld.global.u32 	%r65, [%rd77+12288];
	setp.gt.s32 	%p17, %r65, -1;
	selp.u64 	%rd84, 1, 0, %p17;
	add.s64 	%rd85, %rd401, %rd78;
	add.s64 	%rd86, %rd85, %rd79;
	add.s64 	%rd87, %rd86, %rd80;
	add.s64 	%rd88, %rd87, %rd81;
	add.s64 	%rd89, %rd88, %rd82;
	add.s64 	%rd90, %rd89, %rd83;
	add.s64 	%rd401, %rd90, %rd84;
	sub.s64 	%rd91, %rd58, %rd389;
	setp.lt.u64 	%p18, %rd91, 3584;
	@%p18 bra 	$L__BB12_45;
	add.s64 	%rd389, %rd389, 3584;
	setp.le.u64 	%p19, %rd389, %rd28;
	@%p19 bra 	$L__BB12_30;
$L__BB12_32:
	setp.le.u64 	%p20, %rd58, %rd389;
	cvt.u32.u64 	%r66, %rd389;
	cvt.u32.u64 	%r67, %rd58;
	sub.s32 	%r68, %r67, %r66;
	setp.ge.s32 	%p21, %r24, %r68;
	or.pred  	%p22, %p20, %p21;
	@%p22 bra 	$L__BB12_45;
	not.b32 	%r71, %r24;
	add.s32 	%r72, %r71, %r67;
	sub.s32 	%r74, %r72, %r66;
	shr.u32 	%r75, %r74, 9;
	add.s32 	%r25, %r75, 1;
	and.b32  	%r26, %r25, 15;
	setp.lt.u32 	%p23, %r74, 7680;
	mov.u32 	%r325, %r24;
	@%p23 bra 	$L__BB12_36;
	and.b32  	%r76, %r25, 16777200;
	neg.s32 	%r323, %r76;
	add.s64 	%rd93, %rd389, %rd25;
	shl.b64 	%rd94, %rd93, 2;
	add.s64 	%rd95, %rd94, %rd2;
	add.s64 	%rd391, %rd95, 16384;
	mov.u32 	%r325, %r24;
$L__BB12_35:
	.pragma "nounroll";
	ld.global.u32 	%r77, [%rd391+-16384];
	setp.gt.s32 	%p24, %r77, -1;
	selp.u64 	%rd96, 1, 0, %p24;
	add.s64 	%rd97, %rd401, %rd96;
	ld.global.u32 	%r78, [%rd391+-14336];
	setp.gt.s32 	%p25, %r78, -1;
	selp.u64 	%rd98, 1, 0, %p25;
	add.s64 	%rd99, %rd97, %rd98;
	ld.global.u32 	%r79, [%rd391+-12288];
	setp.gt.s32 	%p26, %r79, -1;
	selp.u64 	%rd100, 1, 0, %p26;
	add.s64 	%rd101, %rd99, %rd100;
	ld.global.u32 	%r80, [%rd391+-10240];
	setp.gt.s32 	%p27, %r80, -1;
	selp.u64 	%rd102, 1, 0, %p27;
	add.s64 	%rd103, %rd101, %rd102;
	ld.global.u32 	%r81, [%rd391+-8192];
	setp.gt.s32 	%p28, %r81, -1;
	selp.u64 	%rd104, 1, 0, %p28;
	add.s64 	%rd105, %rd103, %rd104;
	ld.global.u32 	%r82, [%rd391+-6144];
	setp.gt.s32 	%p29, %r82, -1;
	selp.u64 	%rd106, 1, 0, %p29;
	add.s64 	%rd107, %rd105, %rd106;
	ld.global.u32 	%r83, [%rd391+-4096];
	setp.gt.s32 	%p30, %r83, -1;
	selp.u64 	%rd108, 1, 0, %p30;
	add.s64 	%rd109, %rd107, %rd108;
	ld.global.u32 	%r84, [%rd391+-2048];
	setp.gt.s32 	%p31, %r84, -1;
	selp.u64 	%rd110, 1, 0, %p31;
	add.s64 	%rd111, %rd109, %rd110;
	ld.global.u32 	%r85, [%rd391];
	setp.gt.s32 	%p32, %r85, -1;
	selp.u64 	%rd112, 1, 0, %p32;
	add.s64 	%rd113, %rd111, %rd112;
	ld.global.u32 	%r86, [%rd391+2048];
	setp.gt.s32 	%p33, %r86, -1;
	selp.u64 	%rd114, 1, 0, %p33;
	add.s64 	%rd115, %rd113, %rd114;
	ld.global.u32 	%r87, [%rd391+4096];
	setp.gt.s32 	%p34, %r87, -1;
	selp.u64 	%rd116, 1, 0, %p34;
	add.s64 	%rd117, %rd115, %rd116;
	ld.global.u32 	%r88, [%rd391+6144];
	setp.gt.s32 	%p35, %r88, -1;
	selp.u64 	%rd118, 1, 0, %p35;
	add.s64 	%rd119, %rd117, %rd118;
	ld.global.u32 	%r89, [%rd391+8192];
	setp.gt.s32 	%p36, %r89, -1;
	selp.u64 	%rd120, 1, 0, %p36;
	add.s64 	%rd121, %rd119, %rd120;
	ld.global.u32 	%r90, [%rd391+10240];
	setp.gt.s32 	%p37, %r90, -1;
	selp.u64 	%rd122, 1, 0, %p37;
	add.s64 	%rd123, %rd121, %rd122;
	ld.global.u32 	%r91, [%rd391+12288];
	setp.gt.s32 	%p38, %r91, -1;
	selp.u64 	%rd124, 1, 0, %p38;
	add.s64 	%rd125, %rd123, %rd124;
	ld.global.u32 	%r92, [%rd391+14336];
	setp.gt.s32 	%p39, %r92, -1;
	selp.u64 	%rd126, 1, 0, %p39;
	add.s64 	%rd401, %rd125, %rd126;
	add.s32 	%r325, %r325, 8192;
	add.s32 	%r323, %r323, 16;
	add.s64 	%rd391, %rd391, 32768;
	setp.ne.s32 	%p40, %r323, 0;
	@%p40 bra 	$L__BB12_35;
$L__BB12_36:
	setp.eq.s32 	%p41, %r26, 0;
	@%p41 bra 	$L__BB12_45;
	and.b32  	%r33, %r25, 7;
	setp.lt.u32 	%p42, %r26, 8;
	@%p42 bra 	$L__BB12_39;
	cvt.u64.u32 	%rd128, %r325;
	add.s64 	%rd129, %rd389, %rd128;
	shl.b64 	%rd130, %rd129, 2;
	add.s64 	%rd131, %rd2, %rd130;
	ld.global.u32 	%r93, [%rd131];
	setp.gt.s32 	%p43, %r93, -1;
	selp.u64 	%rd132, 1, 0, %p43;
	add.s64 	%rd133, %rd401, %rd132;
	ld.global.u32 	%r94, [%rd131+2048];
	setp.gt.s32 	%p44, %r94, -1;
	selp.u64 	%rd134, 1, 0, %p44;
	add.s64 	%rd135, %rd133, %rd134;
	ld.global.u32 	%r95, [%rd131+4096];
	setp.gt.s32 	%p45, %r95, -1;
	selp.u64 	%rd136, 1, 0, %p45;
	add.s64 	%rd137, %rd135, %rd136;
	ld.global.u32 	%r96, [%rd131+6144];
	setp.gt.s32 	%p46, %r96, -1;
	selp.u64 	%rd138, 1, 0, %p46;
	add.s64 	%rd139, %rd137, %rd138;
	ld.global.u32 	%r97, [%rd131+8192];
	setp.gt.s32 	%p47, %r97, -1;
	selp.u64 	%rd140, 1, 0, %p47;
	add.s64 	%rd141, %rd139, %rd140;
	ld.global.u32 	%r98, [%rd131+10240];
	setp.gt.s32 	%p48, %r98, -1;
	selp.u64 	%rd142, 1, 0, %p48;
	add.s64 	%rd143, %rd141, %rd142;
	ld.global.u32 	%r99, [%rd131+12288];
	setp.gt.s32 	%p49, %r99, -1;
	selp.u64 	%rd144, 1, 0, %p49;
	add.s64 	%rd145, %rd143, %rd144;
	ld.global.u32 	%r100, [%rd131+14336];
	setp.gt.s32 	%p50, %r100, -1;
	selp.u64 	%rd146, 1, 0, %p50;
	add.s64 	%rd401, %rd145, %rd146;
	add.s32 	%r325, %r325, 4096;
$L__BB12_39:
	setp.eq.s32 	%p51, %r33, 0;
	@%p51 bra 	$L__BB12_45;
	and.b32  	%r36, %r25, 3;
	setp.lt.u32 	%p52, %r33, 4;
	@%p52 bra 	$L__BB12_42;
	cvt.u64.u32 	%rd148, %r325;
	add.s64 	%rd149, %rd389, %rd148;
	shl.b64 	%rd150, %rd149, 2;
	add.s64 	%rd151, %rd2, %rd150;
	ld.global.u32 	%r101, [%rd151];
	setp.gt.s32 	%p53, %r101, -1;
	selp.u64 	%rd152, 1, 0, %p53;
	add.s64 	%rd153, %rd401, %rd152;
	ld.global.u32 	%r102, [%rd151+2048];
	setp.gt.s32 	%p54, %r102, -1;
	selp.u64 	%rd154, 1, 0, %p54;
	add.s64 	%rd155, %rd153, %rd154;
	ld.global.u32 	%r103, [%rd151+4096];
	setp.gt.s32 	%p55, %r103, -1;
	selp.u64 	%rd156, 1, 0, %p55;
	add.s64 	%rd157, %rd155, %rd156;
	ld.global.u32 	%r104, [%rd151+6144];
	setp.gt.s32 	%p56, %r104, -1;
	selp.u64 	%rd158, 1, 0, %p56;
	add.s64 	%rd401, %rd157, %rd158;
	add.s32 	%r325, %r325, 2048;
$L__BB12_42:
	setp.eq.s32 	%p57, %r36, 0;
	@%p57 bra 	$L__BB12_45;
	cvt.u64.u32 	%rd159, %r325;
	add.s64 	%rd160, %rd389, %rd159;
	shl.b64 	%rd161, %rd160, 2;
	add.s64 	%rd399, %rd2, %rd161;
	neg.s32 	%r328, %r36;
$L__BB12_44:
	.pragma "nounroll";
	ld.global.u32 	%r105, [%rd399];
	setp.gt.s32 	%p58, %r105, -1;
	selp.u64 	%rd162, 1, 0, %p58;
	add.s64 	%rd401, %rd401, %rd162;
	add.s64 	%rd399, %rd399, 2048;
	add.s32 	%r328, %r328, 1;
	setp.ne.s32 	%p59, %r328, 0;
	@%p59 bra 	$L__BB12_44;
$L__BB12_45:
	// begin inline asm
	mov.u32 %r106, %laneid;
	// end inline asm
	mov.b64 	{%r108, %r113}, %rd401;
	mov.b32 	%r114, 1;
	mov.b32 	%r155, 31;
	mov.b32 	%r156, -1;
	// begin inline asm
	shfl.sync.down.b32 %r107, %r108, %r114, %r155, %r156;
	// end inline asm
	// begin inline asm
	shfl.sync.down.b32 %r112, %r113, %r114, %r155, %r156;
	// end inline asm
	mov.b64 	%rd163, {%r107, %r112};
	setp.gt.s32 	%p60, %r106, 30;
	selp.b64 	%rd164, 0, %rd163, %p60;
	add.s64 	%rd165, %rd164, %rd401;
	mov.b64 	{%r118, %r123}, %rd165;
	mov.b32 	%r124, 2;
	// begin inline asm
	shfl.sync.down.b32 %r117, %r118, %r124, %r155, %r156;
	// end inline asm
	// begin inline asm
	shfl.sync.down.b32 %r122, %r123, %r124, %r155, %r156;
	// end inline asm
	mov.b64 	%rd166, {%r117, %r122};
	setp.gt.s32 	%p61, %r106, 29;
	selp.b64 	%rd167, 0, %rd166, %p61;
	add.s64 	%rd168, %rd167, %rd165;
	mov.b64 	{%r128, %r133}, %rd168;
	mov.b32 	%r134, 4;
	// begin inline asm
	shfl.sync.down.b32 %r127, %r128, %r134, %r155, %r156;
	// end inline asm
	// begin inline asm
	shfl.sync.down.b32 %r132, %r133, %r134, %r155, %r156;
	// end inline asm
	mov.b64 	%rd169, {%r127, %r132};
	setp.gt.s32 	%p62, %r106, 27;
	selp.b64 	%rd170, 0, %rd169, %p62;
	add.s64 	%rd171, %rd170, %rd168;
	mov.b64 	{%r138, %r143}, %rd171;
	mov.b32 	%r144, 8;
	// begin inline asm
	shfl.sync.down.b32 %r137, %r138, %r144, %r155, %r156;
	// end inline asm
	// begin inline asm
	shfl.sync.down.b32 %r142, %r143, %r144, %r155, %r156;
	// end inline asm
	mov.b64 	%rd172, {%r137, %r142};
	setp.gt.s32 	%p63, %r106, 23;
	selp.b64 	%rd173, 0, %rd172, %p63;
	add.s64 	%rd174, %rd173, %rd171;
	mov.b64 	{%r148, %r153}, %rd174;
	mov.b32 	%r154, 16;
	// begin inline asm
	shfl.sync.down.b32 %r147, %r148, %r154, %r155, %r156;
	// end inline asm
	// begin inline asm
	shfl.sync.down.b32 %r152, %r153, %r154, %r155, %r156;
	// end inline asm
	mov.b64 	%rd175, {%r147, %r152};
	setp.gt.s32 	%p64, %r106, 15;
	selp.b64 	%rd176, 0, %rd175, %p64;
	add.s64 	%rd402, %rd176, %rd174;
	setp.ne.s32 	%p65, %r106, 0;
	@%p65 bra 	$L__BB12_47;
	shr.u32 	%r157, %r24, 2;
	and.b32  	%r158, %r157, 248;
	mov.u32 	%r159, _ZZN3cub18CUB_300001_SM_10006detail6reduce28DeviceReduceSingleTileKernelINS2_10policy_hubIlyN4cuda3std3__44plusIlEEE10Policy1000EN6thrust24THRUST_300001_SM_1000_NS18transform_iteratorI7isValidNSD_6detail15normal_iteratorINSD_10device_ptrIiEEEEllEEPlyS9_llNS7_10__identityEEEvT0_T1_T2_T3_T4_T6_E12temp_storage;
	add.s32 	%r160, %r159, %r158;
	st.shared.u64 	[%r160+16], %rd402;
$L__BB12_47:
	bar.sync 	0;
	setp.ne.s32 	%p66, %r24, 0;
	@%p66 bra 	$L__BB12_49;
	ld.shared.u64 	%rd177, [_ZZN3cub18CUB_300001_SM_10006detail6reduce28DeviceReduceSingleTileKernelINS2_10policy_hubIlyN4cuda3std3__44plusIlEEE10Policy1000EN6thrust24THRUST_300001_SM_1000_NS18transform_iteratorI7isValidNSD_6detail15normal_iteratorINSD_10device_ptrIiEEEEllEEPlyS9_llNS7_10__identityEEEvT0_T1_T2_T3_T4_T6_E12temp_storage+24];
	add.s64 	%rd178, %rd177, %rd402;
	ld.shared.u64 	%rd179, [_ZZN3cub18CUB_300001_SM_10006detail6reduce28DeviceReduceSingleTileKernelINS2_10policy_hubIlyN4cuda3std3__44plusIlEEE10Policy1000EN6thrust24THRUST_300001_SM_1000_NS18transform_iteratorI7isValidNSD_6detail15normal_iteratorINSD_10device_ptrIiEEEEllEEPlyS9_llNS7_10__identityEEEvT0_T1_T2_T3_T4_T6_E12temp_storage+32];
	add.s64 	%rd180, %rd178, %rd179;
	ld.shared.u64 	%rd181, [_ZZN3cub18CUB_300001_SM_10006detail6reduce28DeviceReduceSingleTileKernelINS2_10policy_hubIlyN4cuda3std3__44plusIlEEE10Policy1000EN6thrust24THRUST_300001_SM_1000_NS18transform_iteratorI7isValidNSD_6detail15normal_iteratorINSD_10device_ptrIiEEEEllEEPlyS9_llNS7_10__identityEEEvT0_T1_T2_T3_T4_T6_E12temp_storage+40];
	add.s64 	%rd182, %rd180, %rd181;
	ld.shared.u64 	%rd183, [_ZZN3cub18CUB_300001_SM_10006detail6reduce28DeviceReduceSingleTileKernelINS2_10policy_hubIlyN4cuda3std3__44plusIlEEE10Policy1000EN6thrust24THRUST_300001_SM_1000_NS18transform_iteratorI7isValidNSD_6detail15normal_iteratorINSD_10device_ptrIiEEEEllEEPlyS9_llNS7_10__identityEEEvT0_T1_T2_T3_T4_T6_E12temp_storage+48];
	add.s64 	%rd184, %rd182, %rd183;
	ld.shared.u64 	%rd185, [_ZZN3cub18CUB_300001_SM_10006detail6reduce28DeviceReduceSingleTileKernelINS2_10policy_hubIlyN4cuda3std3__44plusIlEEE10Policy1000EN6thrust24THRUST_300001_SM_1000_NS18transform_iteratorI7isValidNSD_6detail15normal_iteratorINSD_10device_ptrIiEEEEllEEPlyS9_llNS7_10__identityEEEvT0_T1_T2_T3_T4_T6_E12temp_storage+56];
	add.s64 	%rd186, %rd184, %rd185;
	ld.shared.u64 	%rd187, [_ZZN3cub18CUB_300001_SM_10006detail6reduce28DeviceReduceSingleTileKernelINS2_10policy_hubIlyN4cuda3std3__44plusIlEEE10Policy1000EN6thrust24THRUST_300001_SM_1000_NS18transform_iteratorI7isValidNSD_6detail15normal_iteratorINSD_10device_ptrIiEEEEllEEPlyS9_llNS7_10__identityEEEvT0_T1_T2_T3_T4_T6_E12temp_storage+64];
	add.s64 	%rd188, %rd186, %rd187;
	ld.shared.u64 	%rd189, [_ZZN3cub18CUB_300001_SM_10006detail6reduce28DeviceReduceSingleTileKernelINS2_10policy_hubIlyN4cuda3std3__44plusIlEEE10Policy1000EN6thrust24THRUST_300001_SM_1000_NS18transform_iteratorI7isValidNSD_6detail15normal_iteratorINSD_10device_ptrIiEEEEllEEPlyS9_llNS7_10__identityEEEvT0_T1_T2_T3_T4_T6_E12temp_storage+72];
	add.s64 	%rd190, %rd188, %rd189;
	ld.shared.u64 	%rd191, [_ZZN3cub18CUB_300001_SM_10006detail6reduce28DeviceReduceSingleTileKernelINS2_10policy_hubIlyN4cuda3std3__44plusIlEEE10Policy1000EN6thrust24THRUST_300001_SM_1000_NS18transform_iteratorI7isValidNSD_6detail15normal_iteratorINSD_10device_ptrIiEEEEllEEPlyS9_llNS7_10__identityEEEvT0_T1_T2_T3_T4_T6_E12temp_storage+80];
	add.s64 	%rd192, %rd190, %rd191;
	ld.shared.u64 	%rd193, [_ZZN3cub18CUB_300001_SM_10006detail6reduce28DeviceReduceSingleTileKernelINS2_10policy_hubIlyN4cuda3std3__44plusIlEEE10Policy1000EN6thrust24THRUST_300001_SM_1000_NS18transform_iteratorI7isValidNSD_6detail15normal_iteratorINSD_10device_ptrIiEEEEllEEPlyS9_llNS7_10__identityEEEvT0_T1_T2_T3_T4_T6_E12temp_storage+88];
	add.s64 	%rd194, %rd192, %rd193;
	ld.shared.u64 	%rd195, [_ZZN3cub18CUB_300001_SM_10006detail6reduce28DeviceReduceSingleTileKernelINS2_10policy_hubIlyN4cuda3std3__44plusIlEEE10Policy1000EN6thrust24THRUST_300001_SM_1000_NS18transform_iteratorI7isValidNSD_6detail15normal_iteratorINSD_10device_ptrIiEEEEllEEPlyS9_llNS7_10__identityEEEvT0_T1_T2_T3_T4_T6_E12temp_storage+96];
	add.s64 	%rd196, %rd194, %rd195;
	ld.shared.u64 	%rd197, [_ZZN3cub18CUB_300001_SM_10006detail6reduce28DeviceReduceSingleTileKernelINS2_10policy_hubIlyN4cuda3std3__44plusIlEEE10Policy1000EN6thrust24THRUST_300001_SM_1000_NS18transform_iteratorI7isValidNSD_6detail15normal_iteratorINSD_10device_ptrIiEEEEllEEPlyS9_llNS7_10__identityEEEvT0_T1_T2_T3_T4_T6_E12temp_storage+104];
	add.s64 	%rd198, %rd196, %rd197;
	ld.shared.u64 	%rd199, [_ZZN3cub18CUB_300001_SM_10006detail6reduce28DeviceReduceSingleTileKernelINS2_10policy_hubIlyN4cuda3std3__44plusIlEEE10Policy1000EN6thrust24THRUST_300001_SM_1000_NS18transform_iteratorI7isValidNSD_6detail15normal_iteratorINSD_10device_ptrIiEEEEllEEPlyS9_llNS7_10__identityEEEvT0_T1_T2_T3_T4_T6_E12temp_storage+112];
	add.s64 	%rd200, %rd198, %rd199;
	ld.shared.u64 	%rd201, [_ZZN3cub18CUB_300001_SM_10006detail6reduce28DeviceReduceSingleTileKernelINS2_10policy_hubIlyN4cuda3std3__44plusIlEEE10Policy1000EN6thrust24THRUST_300001_SM_1000_NS18transform_iteratorI7isValidNSD_6detail15normal_iteratorINSD_10device_ptrIiEEEEllEEPlyS9_llNS7_10__identityEEEvT0_T1_T2_T3_T4_T6_E12temp_storage+120];
	add.s64 	%rd202, %rd200, %rd201;
	ld.shared.u64 	%rd203, [_ZZN3cub18CUB_300001_SM_10006detail6reduce28DeviceReduceSingleTileKernelINS2_10policy_hubIlyN4cuda3std3__44plusIlEEE10Policy1000EN6thrust24THRUST_300001_SM_1000_NS18transform_iteratorI7isValidNSD_6detail15normal_iteratorINSD_10device_ptrIiEEEEllEEPlyS9_llNS7_10__identityEEEvT0_T1_T2_T3_T4_T6_E12temp_storage+128];
	add.s64 	%rd204, %rd202, %rd203;
	ld.shared.u64 	%rd205, [_ZZN3cub18CUB_300001_SM_10006detail6reduce28DeviceReduceSingleTileKernelINS2_10policy_hubIlyN4cuda3std3__44plusIlEEE10Policy1000EN6thrust24THRUST_300001_SM_1000_NS18transform_iteratorI7isValidNSD_6detail15normal_iteratorINSD_10device_ptrIiEEEEllEEPlyS9_llNS7_10__identityEEEvT0_T1_T2_T3_T4_T6_E12temp_storage+136];
	add.s64 	%rd402, %rd204, %rd205;
$L__BB12_49:
	mov.u32 	%r313, %tid.x;
	setp.ne.s32 	%p138, %r313, 0;
	@%p138 bra 	$L__BB12_51;
	add.s64 	%rd375, %rd402, %rd59;
	st.global.u64 	[%rd1], %rd375;
$L__BB12_51:
	ret;

}
	// .globl	_ZN3cub18CUB_300001_SM_10006detail6reduce18DeviceReduceKernelINS2_10policy_hubIlyN4cuda3std3__44plusIlEEE10Policy1000EN6thrust24THRUST_300001_SM_1000_NS18transform_iteratorI7isValidNSD_6detail15normal_iteratorINSD_10device_ptrIiEEEEllEEyS9_lNS7_10__identityEEEvT0_PT3_T1_NS0_13GridEvenShareISQ_EET2_T4_
.visible .entry _ZN3cub18CUB_300001_SM_10006detail6reduce18DeviceReduceKernelINS2_10policy_hubIlyN4cuda3std3__44plusIlEEE10Policy1000EN6thrust24THRUST_300001_SM_1000_NS18transform_iteratorI7isValidNSD_6detail15normal_iteratorINSD_10device_ptrIiEEEEllEEyS9_lNS7_10__identityEEEvT0_PT3_T1_NS0_13GridEvenShareISQ_EET2_T4_(
	.param .align 8 .b8 _ZN3cub18CUB_300001_SM_10006detail6reduce18DeviceReduceKernelINS2_10policy_hubIlyN4cuda3std3__44plusIlEEE10Policy1000EN6thrust24THRUST_300001_SM_1000_NS18transform_iteratorI7isValidNSD_6detail15normal_iteratorINSD_10device_ptrIiEEEEllEEyS9_lNS7_10__identityEEEvT0_PT3_T1_NS0_13GridEvenShareISQ_EET2_T4__param_0[16],
	.param .u64 .ptr .align 1 _ZN3cub18CUB_300001_SM_10006detail6reduce18DeviceReduceKernelINS2_10policy_hubIlyN4cuda3std3__44plusIlEEE10Policy1000EN6thrust24THRUST_300001_SM_1000_NS18transform_iteratorI7isValidNSD_6detail15normal_iteratorINSD_10device_ptrIiEEEEllEEyS9_lNS7_10__identityEEEvT0_PT3_T1_NS0_13GridEvenShareISQ_EET2_T4__param_1,
	.param .u64 _ZN3cub18CUB_300001_SM_10006detail6reduce18DeviceReduceKernelINS2_10policy_hubIlyN4cuda3std3__44plusIlEEE10Policy1000EN6thrust24THRUST_300001_SM_1000_NS18transform_iteratorI7isValidNSD_6detail15normal_iteratorINSD_10device_ptrIiEEEEllEEyS9_lNS7_10__identityEEEvT0_PT3_T1_NS0_13GridEvenShareISQ_EET2_T4__param_2,
	.param .align 8 .b8 _ZN3cub18CUB_300001_SM_10006detail6reduce18DeviceReduceKernelINS2_10policy_hubIlyN4cuda3std3__44plusIlEEE10Policy1000EN6thrust24THRUST_300001_SM_1000_NS18transform_iteratorI7isValidNSD_6detail15normal_iteratorINSD_10device_ptrIiEEEEllEEyS9_lNS7_10__identityEEEvT0_PT3_T1_NS0_13GridEvenShareISQ_EET2_T4__param_3[72],
	.param .align 1 .b8 _ZN3cub18CUB_300001_SM_10006detail6reduce18DeviceReduceKernelINS2_10policy_hubIlyN4cuda3std3__44plusIlEEE10Policy1000EN6thrust24THRUST_300001_SM_1000_NS18transform_iteratorI7isValidNSD_6detail15normal_iteratorINSD_10device_ptrIiEEEEllEEyS9_lNS7_10__identityEEEvT0_PT3_T1_NS0_13GridEvenShareISQ_EET2_T4__param_4[1],
	.param .align 1 .b8 _ZN3cub18CUB_300001_SM_10006detail6reduce18DeviceReduceKernelINS2_10policy_hubIlyN4cuda3std3__44plusIlEEE10Policy1000EN6thrust24THRUST_300001_SM_1000_NS18transform_iteratorI7isValidNSD_6detail15normal_iteratorINSD_10device_ptrIiEEEEllEEyS9_lNS7_10__identityEEEvT0_PT3_T1_NS0_13GridEvenShareISQ_EET2_T4__param_5[1]
)
.maxntid 512
{
	.reg .pred 	%p<138>;
	.reg .b16 	%rs<4>;
	.reg .b32 	%r<353>;
	.reg .b64 	%rd<420>;
	// demoted variable
	.shared .align 8 .b8 _ZZN3cub18CUB_300001_SM_10006detail6reduce18DeviceReduceKernelINS2_10policy_hubIlyN4cuda3std3__44plusIlEEE10Policy1000EN6thrust24THRUST_300001_SM_1000_NS18transform_iteratorI7isValidNSD_6detail15normal_iteratorINSD_10device_ptrIiEEEEllEEyS9_lNS7_10__identityEEEvT0_PT3_T1_NS0_13GridEvenShareISQ_EET2_T4_E12temp_storage[152];
	ld.param.u64 	%rd1, [_ZN3cub18CUB_300001_SM_10006detail6reduce18DeviceReduceKernelINS2_10policy_hubIlyN4cuda3std3__44plusIlEEE10Policy1000EN6thrust24THRUST_300001_SM_1000_NS18transform_iteratorI7isValidNSD_6detail15normal_iteratorINSD_10device_ptrIiEEEEllEEyS9_lNS7_10__identityEEEvT0_PT3_T1_NS0_13GridEvenShareISQ_EET2_T4__param_3+32];
	ld.param.u32 	%r1, [_ZN3cub18CUB_300001_SM_10006detail6reduce18DeviceReduceKernelINS2_10policy_hubIlyN4cuda3std3__44plusIlEEE10Policy1000EN6thrust24THRUST_300001_SM_1000_NS18transform_iteratorI7isValidNSD_6detail15normal_iteratorINSD_10device_ptrIiEEEEllEEyS9_lNS7_10__identityEEEvT0_PT3_T1_NS0_13GridEvenShareISQ_EET2_T4__param_3+40];
	ld.param.u64 	%rd64, [_ZN3cub18CUB_300001_SM_10006detail6reduce18DeviceReduceKernelINS2_10policy_hubIlyN4cuda3std3__44plusIlEEE10Policy1000EN6thrust24THRUST_300001_SM_1000_NS18transform_iteratorI7isValidNSD_6detail15normal_iteratorINSD_10device_ptrIiEEEEllEEyS9_lNS7_10__identityEEEvT0_PT3_T1_NS0_13GridEvenShareISQ_EET2_T4__param_0];
	cvta.to.global.u64 	%rd2, %rd64;
	mov.u32 	%r2, %ctaid.x;
	mul.lo.s32 	%r50, %r1, 3584;
	cvt.s64.s32 	%rd3, %r50;
	mul.lo.s32 	%r51, %r2, 3584;
	cvt.u64.u32 	%rd4, %r51;
	sub.s64 	%rd5, %rd1, %rd4;
	setp.gt.u64 	%p1, %rd5, 3583;
	@%p1 bra 	$L__BB13_25;
	cvt.u32.u64 	%r179, %rd4;
	cvt.u32.u64 	%r3, %rd1;
	sub.s32 	%r4, %r3, %r179;
	mov.u32 	%r5, %tid.x;
	setp.ge.s32 	%p66, %r5, %r4;
	mov.b64 	%rd403, 0;
	mov.u32 	%r340, %r5;
	@%p66 bra 	$L__BB13_3;
	add.s32 	%r181, %r179, %r5;
	mul.wide.u32 	%rd214, %r181, 4;
	add.s64 	%rd215, %rd2, %rd214;
	ld.global.u32 	%r182, [%rd215];
	setp.gt.s32 	%p67, %r182, -1;
	selp.u64 	%rd403, 1, 0, %p67;
	add.s32 	%r340, %r5, 512;
$L__BB13_3:
	setp.ge.s32 	%p68, %r340, %r4;
	@%p68 bra 	$L__BB13_16;
	not.b32 	%r184, %r340;
	add.s32 	%r185, %r184, %r3;
	sub.s32 	%r186, %r185, %r179;
	shr.u32 	%r187, %r186, 9;
	add.s32 	%r8, %r187, 1;
	and.b32  	%r9, %r8, 15;
	setp.lt.u32 	%p69, %r186, 7680;
	@%p69 bra 	$L__BB13_7;
	and.b32  	%r188, %r8, 16777200;
	neg.s32 	%r338, %r188;
	mul.wide.u32 	%rd217, %r2, 14336;
	mul.wide.u32 	%rd218, %r340, 4;
	add.s64 	%rd219, %rd217, %rd218;
	add.s64 	%rd220, %rd219, %rd2;
	add.s64 	%rd394, %rd220, 16384;
$L__BB13_6:
	.pragma "nounroll";
	ld.global.u32 	%r189, [%rd394+-16384];
	setp.gt.s32 	%p70, %r189, -1;
	selp.u64 	%rd221, 1, 0, %p70;
	add.s64 	%rd222, %rd403, %rd221;
	ld.global.u32 	%r190, [%rd394+-14336];
	setp.gt.s32 	%p71, %r190, -1;
	selp.u64 	%rd223, 1, 0, %p71;
	add.s64 	%rd224, %rd222, %rd223;
	ld.global.u32 	%r191, [%rd394+-12288];
	setp.gt.s32 	%p72, %r191, -1;
	selp.u64 	%rd225, 1, 0, %p72;
	add.s64 	%rd226, %rd224, %rd225;
	ld.global.u32 	%r192, [%rd394+-10240];
	setp.gt.s32 	%p73, %r192, -1;
	selp.u64 	%rd227, 1, 0, %p73;
	add.s64 	%rd228, %rd226, %rd227;
	ld.global.u32 	%r193, [%rd394+-8192];
	setp.gt.s32 	%p74, %r193, -1;
	selp.u64 	%rd229, 1, 0, %p74;
	add.s64 	%rd230, %rd228, %rd229;
	ld.global.u32 	%r194, [%rd394+-6144];
	setp.gt.s32 	%p75, %r194, -1;
	selp.u64 	%rd231, 1, 0, %p75;
	add.s64 	%rd232, %rd230, %rd231;
	ld.global.u32 	%r195, [%rd394+-4096];
	setp.gt.s32 	%p76, %r195, -1;
	selp.u64 	%rd233, 1, 0, %p76;
	add.s64 	%rd234, %rd232, %rd233;
	ld.global.u32 	%r196, [%rd394+-2048];
	setp.gt.s32 	%p77, %r196, -1;
	selp.u64 	%rd235, 1, 0, %p77;
	add.s64 	%rd236, %rd234, %rd235;
	ld.global.u32 	%r197, [%rd394];
	setp.gt.s32 	%p78, %r197, -1;
	selp.u64 	%rd237, 1, 0, %p78;
	add.s64 	%rd238, %rd236, %rd237;
	ld.global.u32 	%r198, [%rd394+2048];
	setp.gt.s32 	%p79, %r198, -1;
	selp.u64 	%rd239, 1, 0, %p79;
	add.s64 	%rd240, %rd238, %rd239;
	ld.global.u32 	%r199, [%rd394+4096];
	setp.gt.s32 	%p80, %r199, -1;
	selp.u64 	%rd241, 1, 0, %p80;
	add.s64 	%rd242, %rd240, %rd241;
	ld.global.u32 	%r200, [%rd394+6144];
	setp.gt.s32 	%p81, %r200, -1;
	selp.u64 	%rd243, 1, 0, %p81;
	add.s64 	%rd244, %rd242, %rd243;
	ld.global.u32 	%r201, [%rd394+8192];
	setp.gt.s32 	%p82, %r201, -1;
	selp.u64 	%rd245, 1, 0, %p82;
	add.s64 	%rd246, %rd244, %rd245;
	ld.global.u32 	%r202, [%rd394+10240];
	setp.gt.s32 	%p83, %r202, -1;
	selp.u64 	%rd247, 1, 0, %p83;
	add.s64 	%rd248, %rd246, %rd247;
	ld.global.u32 	%r203, [%rd394+12288];
	setp.gt.s32 	%p84, %r203, -1;
	selp.u64 	%rd249, 1, 0, %p84;
	add.s64 	%rd250, %rd248, %rd249;
	ld.global.u32 	%r204, [%rd394+14336];
	setp.gt.s32 	%p85, %r204, -1;
	selp.u64 	%rd251, 1, 0, %p85;
	add.s64 	%rd403, %rd250, %rd251;
	add.s32 	%r340, %r340, 8192;
	add.s32 	%r338, %r338, 16;
	add.s64 	%rd394, %rd394, 32768;
	setp.ne.s32 	%p86, %r338, 0;
	@%p86 bra 	$L__BB13_6;
$L__BB13_7:
	setp.eq.s32 	%p87, %r9, 0;
	@%p87 bra 	$L__BB13_16;
	and.b32  	%r16, %r8, 7;
	setp.lt.u32 	%p88, %r9, 8;
	@%p88 bra 	$L__BB13_10;
	cvt.s64.s32 	%rd253, %r340;
	add.s64 	%rd254, %rd253, %rd4;
	shl.b64 	%rd255, %rd254, 2;
	add.s64 	%rd256, %rd2, %rd255;
	ld.global.u32 	%r205, [%rd256];
	setp.gt.s32 	%p89, %r205, -1;
	selp.u64 	%rd257, 1, 0, %p89;
	add.s64 	%rd258, %rd403, %rd257;
	ld.global.u32 	%r206, [%rd256+2048];
	setp.gt.s32 	%p90, %r206, -1;
	selp.u64 	%rd259, 1, 0, %p90;
	add.s64 	%rd260, %rd258, %rd259;
	ld.global.u32 	%r207, [%rd256+4096];
	setp.gt.s32 	%p91, %r207, -1;
	selp.u64 	%rd261, 1, 0, %p91;
	add.s64 	%rd262, %rd260, %rd261;
	ld.global.u32 	%r208, [%rd256+6144];
	setp.gt.s32 	%p92, %r208, -1;
	selp.u64 	%rd263, 1, 0, %p92;
	add.s64 	%rd264, %rd262, %rd263;
	ld.global.u32 	%r209, [%rd256+8192];
	setp.gt.s32 	%p93, %r209, -1;
	selp.u64 	%rd265, 1, 0, %p93;
	add.s64 	%rd266, %rd264, %rd265;
	ld.global.u32 	%r210, [%rd256+10240];
	setp.gt.s32 	%p94, %r210, -1;
	selp.u64 	%rd267, 1, 0, %p94;
	add.s64 	%rd268, %rd266, %rd267;
	ld.global.u32 	%r211, [%rd256+12288];
	setp.gt.s32 	%p95, %r211, -1;
	selp.u64 	%rd269, 1, 0, %p95;
	add.s64 	%rd270, %rd268, %rd269;
	ld.global.u32 	%r212, [%rd256+14336];
	setp.gt.s32 	%p96, %r212, -1;
	selp.u64 	%rd271, 1, 0, %p96;
	add.s64 	%rd403, %rd270, %rd271;
	add.s32 	%r340, %r340, 4096;
$L__BB13_10:
	setp.eq.s32 	%p97, %r16, 0;
	@%p97 bra 	$L__BB13_16;
	and.b32  	%r19, %r8, 3;
	setp.lt.u32 	%p98, %r16, 4;
	@%p98 bra 	$L__BB13_13;
	cvt.s64.s32 	%rd273, %r340;
	add.s64 	%rd274, %rd273, %rd4;
	shl.b64 	%rd275, %rd274, 2;
	add.s64 	%rd276, %rd2, %rd275;
	ld.global.u32 	%r213, [%rd276];
	setp.gt.s32 	%p99, %r213, -1;
	selp.u64 	%rd277, 1, 0, %p99;
	add.s64 	%rd278, %rd403, %rd277;
	ld.global.u32 	%r214, [%rd276+2048];
	setp.gt.s32 	%p100, %r214, -1;
	selp.u64 	%rd279, 1, 0, %p100;
	add.s64 	%rd280, %rd278, %rd279;
	ld.global.u32 	%r215, [%rd276+4096];
	setp.gt.s32 	%p101, %r215, -1;
	selp.u64 	%rd281, 1, 0, %p101;
	add.s64 	%rd282, %rd280, %rd281;
	ld.global.u32 	%r216, [%rd276+6144];
	setp.gt.s32 	%p102, %r216, -1;
	selp.u64 	%rd283, 1, 0, %p102;
	add.s64 	%rd403, %rd282, %rd283;
	add.s32 	%r340, %r340, 2048;
$L__BB13_13:
	setp.eq.s32 	%p103, %r19, 0;
	@%p103 bra 	$L__BB13_16;
	mul.wide.u32 	%rd284, %r2, 14336;
	add.s64 	%rd21, %rd2, %rd284;
	neg.s32 	%r343, %r19;
$L__BB13_15:
	.pragma "nounroll";
	mul.wide.s32 	%rd285, %r340, 4;
	add.s64 	%rd286, %rd21, %rd285;
	ld.global.u32 	%r217, [%rd286];
	setp.gt.s32 	%p104, %r217, -1;
	selp.u64 	%rd287, 1, 0, %p104;
	add.s64 	%rd403, %rd403, %rd287;
	add.s32 	%r340, %r340, 512;
	add.s32 	%r343, %r343, 1;
	setp.ne.s32 	%p105, %r343, 0;
	@%p105 bra 	$L__BB13_15;
$L__BB13_16:
	setp.lt.s32 	%p106, %r4, 512;
	@%p106 bra 	$L__BB13_21;
	// begin inline asm
	mov.u32 %r281, %laneid;
	// end inline asm
	mov.b64 	{%r283, %r288}, %rd403;
	mov.b32 	%r289, 1;
	mov.b32 	%r330, 31;
	mov.b32 	%r331, -1;
	// begin inline asm
	shfl.sync.down.b32 %r282, %r283, %r289, %r330, %r331;
	// end inline asm
	// begin inline asm
	shfl.sync.down.b32 %r287, %r288, %r289, %r330, %r331;
	// end inline asm
	mov.b64 	%rd346, {%r282, %r287};
	setp.gt.s32 	%p130, %r281, 30;
	selp.b64 	%rd347, 0, %rd346, %p130;
	add.s64 	%rd348, %rd347, %rd403;
	mov.b64 	{%r293, %r298}, %rd348;
	mov.b32 	%r299, 2;
	// begin inline asm
	shfl.sync.down.b32 %r292, %r293, %r299, %r330, %r331;
	// end inline asm
	// begin inline asm
	shfl.sync.down.b32 %r297, %r298, %r299, %r330, %r331;
	// end inline asm
	mov.b64 	%rd349, {%r292, %r297};
	setp.gt.s32 	%p131, %r281, 29;
	selp.b64 	%rd350, 0, %rd349, %p131;
	add.s64 	%rd351, %rd350, %rd348;
	mov.b64 	{%r303, %r308}, %rd351;
	mov.b32 	%r309, 4;
	// begin inline asm
	shfl.sync.down.b32 %r302, %r303, %r309, %r330, %r331;
	// end inline asm
	// begin inline asm
	shfl.sync.down.b32 %r307, %r308, %r309, %r330, %r331;
	// end inline asm
	mov.b64 	%rd352, {%r302, %r307};
	setp.gt.s32 	%p132, %r281, 27;
	selp.b64 	%rd353, 0, %rd352, %p132;
	add.s64 	%rd354, %rd353, %rd351;
	mov.b64 	{%r313, %r318}, %rd354;
	mov.b32 	%r319, 8;
	// begin inline asm
	shfl.sync.down.b32 %r312, %r313, %r319, %r330, %r331;
	// end inline asm
	// begin inline asm
	shfl.sync.down.b32 %r317, %r318, %r319, %r330, %r331;
	// end inline asm
	mov.b64 	%rd355, {%r312, %r317};
	setp.gt.s32 	%p133, %r281, 23;
	selp.b64 	%rd356, 0, %rd355, %p133;
	add.s64 	%rd357, %rd356, %rd354;
	mov.b64 	{%r323, %r328}, %rd357;
	mov.b32 	%r329, 16;
	// begin inline asm
	shfl.sync.down.b32 %r322, %r323, %r329, %r330, %r331;
	// end inline asm
	// begin inline asm
	shfl.sync.down.b32 %r327, %r328, %r329, %r330, %r331;
	// end inline asm
	mov.b64 	%rd358, {%r322, %r327};
	setp.gt.s32 	%p134, %r281, 15;
	selp.b64 	%rd359, 0, %rd358, %p134;
	add.s64 	%rd419, %rd359, %rd357;
	setp.ne.s32 	%p135, %r281, 0;
	@%p135 bra 	$L__BB13_19;
	shr.u32 	%r332, %r5, 2;
	and.b32  	%r333, %r332, 248;
	mov.u32 	%r334, _ZZN3cub18CUB_300001_SM_10006detail6reduce18DeviceReduceKernelINS2_10policy_hubIlyN4cuda3std3__44plusIlEEE10Policy1000EN6thrust24THRUST_300001_SM_1000_NS18transform_iteratorI7isValidNSD_6detail15normal_iteratorINSD_10device_ptrIiEEEEllEEyS9_lNS7_10__identityEEEvT0_PT3_T1_NS0_13GridEvenShareISQ_EET2_T4_E12temp_storage;
	add.s32 	%r335, %r334, %r333;
	st.shared.u64 	[%r335+16], %rd419;
$L__BB13_19:
	bar.sync 	0;
	setp.ne.s32 	%p136, %r5, 0;
	@%p136 bra 	$L__BB13_46;
	ld.shared.u64 	%rd360, [_ZZN3cub18CUB_300001_SM_10006detail6reduce18DeviceReduceKernelINS2_10policy_hubIlyN4cuda3std3__44plusIlEEE10Policy1000EN6thrust24THRUST_300001_SM_1000_NS18transform_iteratorI7isValidNSD_6detail15normal_iteratorINSD_10device_ptrIiEEEEllEEyS9_lNS7_10__identityEEEvT0_PT3_T1_NS0_13GridEvenShareISQ_EET2_T4_E12temp_storage+24];
	add.s64 	%rd361, %rd360, %rd419;
	ld.shared.u64 	%rd362, [_ZZN3cub18CUB_300001_SM_10006detail6reduce18DeviceReduceKernelINS2_10policy_hubIlyN4cuda3std3__44plusIlEEE10Policy1000EN6thrust24THRUST_300001_SM_1000_NS18transform_iteratorI7isValidNSD_6detail15normal_iteratorINSD_10device_ptrIiEEEEllEEyS9_lNS7_10__identityEEEvT0_PT3_T1_NS0_13GridEvenShareISQ_EET2_T4_E12temp_storage+32];
	add.s64 	%rd363, %rd361, %rd362;
	ld.shared.u64 	%rd364, [_ZZN3cub18CUB_300001_SM_10006detail6reduce18DeviceReduceKernelINS2_10policy_hubIlyN4cuda3std3__44plusIlEEE10Policy1000EN6thrust24THRUST_300001_SM_1000_NS18transform_iteratorI7isValidNSD_6detail15normal_iteratorINSD_10device_ptrIiEEEEllEEyS9_lNS7_10__identityEEEvT0_PT3_T1_NS0_13GridEvenShareISQ_EET2_T4_E12temp_storage+40];
	add.s64 	%rd365, %rd363, %rd364;
	ld.shared.u64 	%rd366, [_ZZN3cub18CUB_300001_SM_10006detail6reduce18DeviceReduceKernelINS2_10policy_hubIlyN4cuda3std3__44plusIlEEE10Policy1000EN6thrust24THRUST_300001_SM_1000_NS18transform_iteratorI7isValidNSD_6detail15normal_iteratorINSD_10device_ptrIiEEEEllEEyS9_lNS7_10__identityEEEvT0_PT3_T1_NS0_13GridEvenShareISQ_EET2_T4_E12temp_storage+48];
	add.s64 	%rd367, %rd365, %rd366;
	ld.shared.u64 	%rd368, [_ZZN3cub18CUB_300001_SM_10006detail6reduce18DeviceReduceKernelINS2_10policy_hubIlyN4cuda3std3__44plusIlEEE10Policy1000EN6thrust24THRUST_300001_SM_1000_NS18transform_iteratorI7isValidNSD_6detail15normal_iteratorINSD_10device_ptrIiEEEEllEEyS9_lNS7_10__identityEEEvT0_PT3_T1_NS0_13GridEvenShareISQ_EET2_T4_E12temp_storage+56];
	add.s64 	%rd369, %rd367, %rd368;
	ld.shared.u64 	%rd370, [_ZZN3cub18CUB_300001_SM_10006detail6reduce18DeviceReduceKernelINS2_10policy_hubIlyN4cuda3std3__44plusIlEEE10Policy1000EN6thrust24THRUST_300001_SM_1000_NS18transform_iteratorI7isValidNSD_6detail15normal_iteratorINSD_10device_ptrIiEEEEllEEyS9_lNS7_10__identityEEEvT0_PT3_T1_NS0_13GridEvenShareISQ_EET2_T4_E12temp_storage+64];
	add.s64 	%rd371, %rd369, %rd370;
	ld.shared.u64 	%rd372, [_ZZN3cub18CUB_300001_SM_10006detail6reduce18DeviceReduceKernelINS2_10policy_hubIlyN4cuda3std3__44plusIlEEE10Policy1000EN6thrust24THRUST_300001_SM_1000_NS18transform_iteratorI7isValidNSD_6detail15normal_iteratorINSD_10device_ptrIiEEEEllEEyS9_lNS7_10__identityEEEvT0_PT3_T1_NS0_13GridEvenShareISQ_EET2_T4_E12temp_storage+72];
	add.s64 	%rd373, %rd371, %rd372;
	ld.shared.u64 	%rd374, [_ZZN3cub18CUB_300001_SM_10006detail6reduce18DeviceReduceKernelINS2_10policy_hubIlyN4cuda3std3__44plusIlEEE10Policy1000EN6thrust24THRUST_300001_SM_1000_NS18transform_iteratorI7isValidNSD_6detail15normal_iteratorINSD_10device_ptrIiEEEEllEEyS9_lNS7_10__identityEEEvT0_PT3_T1_NS0_13GridEvenShareISQ_EET2_T4_E12temp_storage+80];
	add.s64 	%rd375, %rd373, %rd374;
	ld.shared.u64 	%rd376, [_ZZN3cub18CUB_300001_SM_10006detail6reduce18DeviceReduceKernelINS2_10policy_hubIlyN4cuda3std3__44plusIlEEE10Policy1000EN6thrust24THRUST_300001_SM_1000_NS18transform_iteratorI7isValidNSD_6detail15normal_iteratorINSD_10device_ptrIiEEEEllEEyS9_lNS7_10__identityEEEvT0_PT3_T1_NS0_13GridEvenShareISQ_EET2_T4_E12temp_storage+88];
	add.s64 	%rd377, %rd375, %rd376;
	ld.shared.u64 	%rd378, [_ZZN3cub18CUB_300001_SM_10006detail6reduce18DeviceReduceKernelINS2_10policy_hubIlyN4cuda3std3__44plusIlEEE10Policy1000EN6thrust24THRUST_300001_SM_1000_NS18transform_iteratorI7isValidNSD_6detail15normal_iteratorINSD_10device_ptrIiEEEEllEEyS9_lNS7_10__identityEEEvT0_PT3_T1_NS0_13GridEvenShareISQ_EET2_T4_E12temp_storage+96];
	add.s64 	%rd379, %rd377, %rd378;
	ld.shared.u64 	%rd380, [_ZZN3cub18CUB_300001_SM_10006detail6reduce18DeviceReduceKernelINS2_10policy_hubIlyN4cuda3std3__44plusIlEEE10Policy1000EN6thrust24THRUST_300001_SM_1000_NS18transform_iteratorI7isValidNSD_6detail15normal_iteratorINSD_10device_ptrIiEEEEllEEyS9_lNS7_10__identityEEEvT0_PT3_T1_NS0_13GridEvenShareISQ_EET2_T4_E12temp_storage+104];
	add.s64 	%rd381, %rd379, %rd380;
	ld.shared.u64 	%rd382, [_ZZN3cub18CUB_300001_SM_10006detail6reduce18DeviceReduceKernelINS2_10policy_hubIlyN4cuda3std3__44plusIlEEE10Policy1000EN6thrust24THRUST_300001_SM_1000_NS18transform_iteratorI7isValidNSD_6detail15normal_iteratorINSD_10device_ptrIiEEEEllEEyS9_lNS7_10__identityEEEvT0_PT3_T1_NS0_13GridEvenShareISQ_EET2_T4_E12temp_storage+112];
	add.s64 	%rd383, %rd381, %rd382;
	ld.shared.u64 	%rd384, [_ZZN3cub18CUB_300001_SM_10006detail6reduce18DeviceReduceKernelINS2_10policy_hubIlyN4cuda3std3__44plusIlEEE10Policy1000EN6thrust24THRUST_300001_SM_1000_NS18transform_iteratorI7isValidNSD_6detail15normal_iteratorINSD_10device_ptrIiEEEEllEEyS9_lNS7_10__identityEEEvT0_PT3_T1_NS0_13GridEvenShareISQ_EET2_T4_E12temp_storage+120];
	add.s64 	%rd385, %rd383, %rd384;
	ld.shared.u64 	%rd386, [_ZZN3cub18CUB_300001_SM_10006detail6reduce18DeviceReduceKernelINS2_10policy_hubIlyN4cuda3std3__44plusIlEEE10Policy1000EN6thrust24THRUST_300001_SM_1000_NS18transform_iteratorI7isValidNSD_6detail15normal_iteratorINSD_10device_ptrIiEEEEllEEyS9_lNS7_10__identityEEEvT0_PT3_T1_NS0_13GridEvenShareISQ_EET2_T4_E12temp_storage+128];
	add.s64 	%rd387, %rd385, %rd386;
	ld.shared.u64 	%rd388, [_ZZN3cub18CUB_300001_SM_10006detail6reduce18DeviceReduceKernelINS2_10policy_hubIlyN4cuda3std3__44plusIlEEE10Policy1000EN6thrust24THRUST_300001_SM_1000_NS18transform_iteratorI7isValidNSD_6detail15normal_iteratorINSD_10device_ptrIiEEEEllEEyS9_lNS7_10__identityEEEvT0_PT3_T1_NS0_13GridEvenShareISQ_EET2_T4_E12temp_storage+136];
	add.s64 	%rd419, %rd387, %rd388;
	bra.uni 	$L__BB13_46;
$L__BB13_21:
	// begin inline asm
	mov.u32 %r218, %laneid;
	// end inline asm
	and.b32  	%r269, %r5, 992;
	add.s32 	%r270, %r269, 32;
	setp.gt.s32 	%p107, %r270, %r4;
	not.b32 	%r271, %r269;
	add.s32 	%r272, %r4, %r271;
	selp.b32 	%r267, %r272, 31, %p107;
	mov.b64 	{%r220, %r225}, %rd403;
	mov.b32 	%r226, 1;
	mov.b32 	%r268, -1;
	// begin inline asm
	shfl.sync.down.b32 %r219, %r220, %r226, %r267, %r268;
	// end inline asm
	// begin inline asm
	shfl.sync.down.b32 %r224, %r225, %r226, %r267, %r268;
	// end inline asm
	mov.b64 	%rd288, {%r219, %r224};
	setp.lt.s32 	%p108, %r218, %r267;
	selp.b64 	%rd289, %rd288, 0, %p108;
	add.s64 	%rd290, %rd289, %rd403;
	mov.b64 	{%r230, %r235}, %rd290;
	mov.b32 	%r236, 2;
	// begin inline asm
	shfl.sync.down.b32 %r229, %r230, %r236, %r267, %r268;
	// end inline asm
	// begin inline asm
	shfl.sync.down.b32 %r234, %r235, %r236, %r267, %r268;
	// end inline asm
	mov.b64 	%rd291, {%r229, %r234};
	add.s32 	%r273, %r218, 2;
	setp.gt.s32 	%p109, %r273, %r267;
	selp.b64 	%rd292, 0, %rd291, %p109;
	add.s64 	%rd293, %rd292, %rd290;
	mov.b64 	{%r240, %r245}, %rd293;
	mov.b32 	%r246, 4;
	// begin inline asm
	shfl.sync.down.b32 %r239, %r240, %r246, %r267, %r268;
	// end inline asm
	// begin inline asm
	shfl.sync.down.b32 %r244, %r245, %r246, %r267, %r268;
	// end inline asm
	mov.b64 	%rd294, {%r239, %r244};
	add.s32 	%r274, %r218, 4;
	setp.gt.s32 	%p110, %r274, %r267;
	selp.b64 	%rd295, 0, %rd294, %p110;
	add.s64 	%rd296, %rd295, %rd293;
	mov.b64 	{%r250, %r255}, %rd296;
	mov.b32 	%r256, 8;
	// begin inline asm
	shfl.sync.down.b32 %r249, %r250, %r256, %r267, %r268;
	// end inline asm
	// begin inline asm
	shfl.sync.down.b32 %r254, %r255, %r256, %r267, %r268;
	// end inline asm
	mov.b64 	%rd297, {%r249, %r254};
	add.s32 	%r275, %r218, 8;
	setp.gt.s32 	%p111, %r275, %r267;
	selp.b64 	%rd298, 0, %rd297, %p111;
	add.s64 	%rd299, %rd298, %rd296;
	mov.b64 	{%r260, %r265}, %rd299;
	mov.b32 	%r266, 16;
	// begin inline asm
	shfl.sync.down.b32 %r259, %r260, %r266, %r267, %r268;
	// end inline asm
	// begin inline asm
	shfl.sync.down.b32 %r264, %r265, %r266, %r267, %r268;
	// end inline asm
	mov.b64 	%rd300, {%r259, %r264};
	add.s32 	%r276, %r218, 16;
	setp.gt.s32 	%p112, %r276, %r267;
	selp.b64 	%rd301, 0, %rd300, %p112;
	add.s64 	%rd419, %rd301, %rd299;
	setp.ne.s32 	%p113, %r218, 0;
	@%p113 bra 	$L__BB13_23;
	shr.u32 	%r277, %r5, 2;
	and.b32  	%r278, %r277, 248;
	mov.u32 	%r279, _ZZN3cub18CUB_300001_SM_10006detail6reduce18DeviceReduceKernelINS2_10policy_hubIlyN4cuda3std3__44plusIlEEE10Policy1000EN6thrust24THRUST_300001_SM_1000_NS18transform_iteratorI7isValidNSD_6detail15normal_iteratorINSD_10device_ptrIiEEEEllEEyS9_lNS7_10__identityEEEvT0_PT3_T1_NS0_13GridEvenShareISQ_EET2_T4_E12temp_storage;
	add.s32 	%r280, %r279, %r278;
	st.shared.u64 	[%r280+16], %rd419;
$L__BB13_23:
	bar.sync 	0;
	setp.ne.s32 	%p114, %r5, 0;
	@%p114 bra 	$L__BB13_46;
	setp.gt.s32 	%p115, %r4, 32;
	ld.shared.u64 	%rd302, [_ZZN3cub18CUB_300001_SM_10006detail6reduce18DeviceReduceKernelINS2_10policy_hubIlyN4cuda3std3__44plusIlEEE10Policy1000EN6thrust24THRUST_300001_SM_1000_NS18transform_iteratorI7isValidNSD_6detail15normal_iteratorINSD_10device_ptrIiEEEEllEEyS9_lNS7_10__identityEEEvT0_PT3_T1_NS0_13GridEvenShareISQ_EET2_T4_E12temp_storage+24];
	selp.b64 	%rd303, %rd302, 0, %p115;
	add.s64 	%rd304, %rd303, %rd419;
	setp.gt.s32 	%p116, %r4, 64;
	ld.shared.u64 	%rd305, [_ZZN3cub18CUB_300001_SM_10006detail6reduce18DeviceReduceKernelINS2_10policy_hubIlyN4cuda3std3__44plusIlEEE10Policy1000EN6thrust24THRUST_300001_SM_1000_NS18transform_iteratorI7isValidNSD_6detail15normal_iteratorINSD_10device_ptrIiEEEEllEEyS9_lNS7_10__identityEEEvT0_PT3_T1_NS0_13GridEvenShareISQ_EET2_T4_E12temp_storage+32];
	selp.b64 	%rd306, %rd305, 0, %p116;
	add.s64 	%rd307, %rd304, %rd306;
	setp.gt.s32 	%p117, %r4, 96;
	ld.shared.u64 	%rd308, [_ZZN3cub18CUB_300001_SM_10006detail6reduce18DeviceReduceKernelINS2_10policy_hubIlyN4cuda3std3__44plusIlEEE10Policy1000EN6thrust24THRUST_300001_SM_1000_NS18transform_iteratorI7isValidNSD_6detail15normal_iteratorINSD_10device_ptrIiEEEEllEEyS9_lNS7_10__identityEEEvT0_PT3_T1_NS0_13GridEvenShareISQ_EET2_T4_E12temp_storage+40];
	selp.b64 	%rd309, %rd308, 0, %p117;
	add.s64 	%rd310, %rd307, %rd309;
	setp.gt.s32 	%p118, %r4, 128;
	ld.shared.u64 	%rd311, [_ZZN3cub18CUB_300001_SM_10006detail6reduce18DeviceReduceKernelINS2_10policy_hubIlyN4cuda3std3__44plusIlEEE10Policy1000EN6thrust24THRUST_300001_SM_1000_NS18transform_iteratorI7isValidNSD_6detail15normal_iteratorINSD_10device_ptrIiEEEEllEEyS9_lNS7_10__identityEEEvT0_PT3_T1_NS0_13GridEvenShareISQ_EET2_T4_E12temp_storage+48];
	selp.b64 	%rd312, %rd311, 0, %p118;
	add.s64 	%rd313, %rd310, %rd312;
	setp.gt.s32 	%p119, %r4, 160;
	ld.shared.u64 	%rd314, [_ZZN3cub18CUB_300001_SM_10006detail6reduce18DeviceReduceKernelINS2_10policy_hubIlyN4cuda3std3__44plusIlEEE10Policy1000EN6thrust24THRUST_300001_SM_1000_NS18transform_iteratorI7isValidNSD_6detail15normal_iteratorINSD_10device_ptrIiEEEEllEEyS9_lNS7_10__identityEEEvT0_PT3_T1_NS0_13GridEvenShareISQ_EET2_T4_E12temp_storage+56];
	selp.b64 	%rd315, %rd314, 0, %p119;
	add.s64 	%rd316, %rd313, %rd315;
	setp.gt.s32 	%p120, %r4, 192;
	ld.shared.u64 	%rd317, [_ZZN3cub18CUB_300001_SM_10006detail6reduce18DeviceReduceKernelINS2_10policy_hubIlyN4cuda3std3__44plusIlEEE10Policy1000EN6thrust24THRUST_300001_SM_1000_NS18transform_iteratorI7isValidNSD_6detail15normal_iteratorINSD_10device_ptrIiEEEEllEEyS9_lNS7_10__identityEEEvT0_PT3_T1_NS0_13GridEvenShareISQ_EET2_T4_E12temp_storage+64];
	selp.b64 	%rd318, %rd317, 0, %p120;
	add.s64 	%rd319, %rd316, %rd318;
	setp.gt.s32 	%p121, %r4, 224;
	ld.shared.u64 	%rd320, [_ZZN3cub18CUB_300001_SM_10006detail6reduce18DeviceReduceKernelINS2_10policy_hubIlyN4cuda3std3__44plusIlEEE10Policy1000EN6thrust24THRUST_300001_SM_1000_NS18transform_iteratorI7isValidNSD_6detail15normal_iteratorINSD_10device_ptrIiEEEEllEEyS9_lNS7_10__identityEEEvT0_PT3_T1_NS0_13GridEvenShareISQ_EET2_T4_E12temp_storage+72];
	selp.b64 	%rd321, %rd320, 0, %p121;
	add.s64 	%rd322, %rd319, %rd321;
	setp.gt.s32 	%p122, %r4, 256;
	ld.shared.u64 	%rd323, [_ZZN3cub18CUB_300001_SM_10006detail6reduce18DeviceReduceKernelINS2_10policy_hubIlyN4cuda3std3__44plusIlEEE10Policy1000EN6thrust24THRUST_300001_SM_1000_NS18transform_iteratorI7isValidNSD_6detail15normal_iteratorINSD_10device_ptrIiEEEEllEEyS9_lNS7_10__identityEEEvT0_PT3_T1_NS0_13GridEvenShareISQ_EET2_T4_E12temp_storage+80];
	selp.b64 	%rd324, %rd323, 0, %p122;
	add.s64 	%rd325, %rd322, %rd324;
	setp.gt.s32 	%p123, %r4, 288;
	ld.shared.u64 	%rd326, [_ZZN3cub18CUB_300001_SM_10006detail6reduce18DeviceReduceKernelINS2_10policy_hubIlyN4cuda3std3__44plusIlEEE10Policy1000EN6thrust24THRUST_300001_SM_1000_NS18transform_iteratorI7isValidNSD_6detail15normal_iteratorINSD_10device_ptrIiEEEEllEEyS9_lNS7_10__identityEEEvT0_PT3_T1_NS0_13GridEvenShareISQ_EET2_T4_E12temp_storage+88];
	selp.b64 	%rd327, %rd326, 0, %p123;
	add.s64 	%rd328, %rd325, %rd327;
	setp.gt.s32 	%p124, %r4, 320;
	ld.shared.u64 	%rd329, [_ZZN3cub18CUB_300001_SM_10006detail6reduce18DeviceReduceKernelINS2_10policy_hubIlyN4cuda3std3__44plusIlEEE10Policy1000EN6thrust24THRUST_300001_SM_1000_NS18transform_iteratorI7isValidNSD_6detail15normal_iteratorINSD_10device_ptrIiEEEEllEEyS9_lNS7_10__identityEEEvT0_PT3_T1_NS0_13GridEvenShareISQ_EET2_T4_E12temp_storage+96];
	selp.b64 	%rd330, %rd329, 0, %p124;
	add.s64 	%rd331, %rd328, %rd330;
	setp.gt.s32 	%p125, %r4, 352;
	ld.shared.u64 	%rd332, [_ZZN3cub18CUB_300001_SM_10006detail6reduce18DeviceReduceKernelINS2_10policy_hubIlyN4cuda3std3__44plusIlEEE10Policy1000EN6thrust24THRUST_300001_SM_1000_NS18transform_iteratorI7isValidNSD_6detail15normal_iteratorINSD_10device_ptrIiEEEEllEEyS9_lNS7_10__identityEEEvT0_PT3_T1_NS0_13GridEvenShareISQ_EET2_T4_E12temp_storage+104];
	selp.b64 	%rd333, %rd332, 0, %p125;
	add.s64 	%rd334, %rd331, %rd333;
	setp.gt.s32 	%p126, %r4, 384;
	ld.shared.u64 	%rd335, [_ZZN3cub18CUB_300001_SM_10006detail6reduce18DeviceReduceKernelINS2_10policy_hubIlyN4cuda3std3__44plusIlEEE10Policy1000EN6thrust24THRUST_300001_SM_1000_NS18transform_iteratorI7isValidNSD_6detail15normal_iteratorINSD_10device_ptrIiEEEEllEEyS9_lNS7_10__identityEEEvT0_PT3_T1_NS0_13GridEvenShareISQ_EET2_T4_E12temp_storage+112];
	selp.b64 	%rd336, %rd335, 0, %p126;
	add.s64 	%rd337, %rd334, %rd336;
	setp.gt.s32 	%p127, %r4, 416;
	ld.shared.u64 	%rd338, [_ZZN3cub18CUB_300001_SM_10006detail6reduce18DeviceReduceKernelINS2_10policy_hubIlyN4cuda3std3__44plusIlEEE10Policy1000EN6thrust24THRUST_300001_SM_1000_NS18transform_iteratorI7isValidNSD_6detail15normal_iteratorINSD_10device_ptrIiEEEEllEEyS9_lNS7_10__identityEEEvT0_PT3_T1_NS0_13GridEvenShareISQ_EET2_T4_E12temp_storage+120];
	selp.b64 	%rd339, %rd338, 0, %p127;
	add.s64 	%rd340, %rd337, %rd339;
	setp.gt.s32 	%p128, %r4, 448;
	ld.shared.u64 	%rd341, [_ZZN3cub18CUB_300001_SM_10006detail6reduce18DeviceReduceKernelINS2_10policy_hubIlyN4cuda3std3__44plusIlEEE10Policy1000EN6thrust24THRUST_300001_SM_1000_NS18transform_iteratorI7isValidNSD_6detail15normal_iteratorINSD_10device_ptrIiEEEEllEEyS9_lNS7_10__identityEEEvT0_PT3_T1_NS0_13GridEvenShareISQ_EET2_T4_E12temp_storage+128];
	selp.b64 	%rd342, %rd341, 0, %p128;
	add.s64 	%rd343, %rd340, %rd342;
	setp.gt.s32 	%p129, %r4, 480;
	ld.shared.u64 	%rd344, [_ZZN3cub18CUB_300001_SM_10006detail6reduce18DeviceReduceKernelINS2_10policy_hubIlyN4cuda3std3__44plusIlEEE10Policy1000EN6thrust24THRUST_300001_SM_1000_NS18transform_iteratorI7isValidNSD_6detail15normal_iteratorINSD_10device_ptrIiEEEEllEEyS9_lNS7_10__identityEEEvT0_PT3_T1_NS0_13GridEvenShareISQ_EET2_T4_E12temp_storage+136];
	selp.b64 	%rd345, %rd344, 0, %p129;
	add.s64 	%rd419, %rd343, %rd345;
	bra.uni 	$L__BB13_46;
$L__BB13_25:
	cvt.u32.u64 	%r52, %rd4;
	mov.u32 	%r27, %tid.x;
	add.s32 	%r53, %r52, %r27;
	mul.wide.u32 	%rd65, %r53, 4;
	add.s64 	%rd66, %rd2, %rd65;
	ld.global.u32 	%r54, [%rd66];
	setp.gt.s32 	%p2, %r54, -1;
	selp.u64 	%rd67, 1, 0, %p2;
	ld.global.u32 	%r55, [%rd66+2048];
	setp.gt.s32 	%p3, %r55, -1;
	selp.u64 	%rd68, 1, 0, %p3;
	ld.global.u32 	%r56, [%rd66+4096];
	setp.gt.s32 	%p4, %r56, -1;
	selp.u64 	%rd69, 1, 0, %p4;
	ld.global.u32 	%r57, [%rd66+6144];
	setp.gt.s32 	%p5, %r57, -1;
	selp.u64 	%rd70, 1, 0, %p5;
	ld.global.u32 	%r58, [%rd66+8192];
	setp.gt.s32 	%p6, %r58, -1;
	selp.u64 	%rd71, 1, 0, %p6;
	ld.global.u32 	%r59, [%rd66+10240];
	setp.gt.s32 	%p7, %r59, -1;
	selp.u64 	%rd72, 1, 0, %p7;
	ld.global.u32 	%r60, [%rd66+12288];
	setp.gt.s32 	%p8, %r60, -1;
	selp.u64 	%rd73, 1, 0, %p8;
	add.s64 	%rd74, %rd68, %rd67;
	add.s64 	%rd75, %rd74, %rd69;
	add.s64 	%rd76, %rd75, %rd70;
	add.s64 	%rd77, %rd76, %rd71;
	add.s64 	%rd78, %rd77, %rd72;
	add.s64 	%rd418, %rd78, %rd73;
	setp.lt.u64 	%p9, %rd5, %rd3;
	@%p9 bra 	$L__BB13_42;
	cvt.u32.u64 	%r62, %rd3;
	cvt.u64.u32 	%rd30, %r27;
	add.s64 	%rd405, %rd4, %rd3;
	cvt.u32.u64 	%r28, %rd1;
	not.b32 	%r64, %r27;
	add.s32 	%r65, %r64, %r28;
	sub.s32 	%r66, %r65, %r62;
	sub.s32 	%r345, %r66, %r52;
	add.s64 	%rd79, %rd405, %rd30;
	shl.b64 	%rd80, %rd79, 2;
	add.s64 	%rd81, %rd80, %rd2;
	add.s64 	%rd404, %rd81, 16384;
	mov.b32 	%r346, 0;
	mov.u64 	%rd406, %rd4;
$L__BB13_27:
	cvt.s64.s32 	%rd37, %r50;
	add.s64 	%rd406, %rd406, %rd37;
	add.s64 	%rd82, %rd1, -3584;
	setp.gt.u64 	%p10, %rd406, %rd82;
	@%p10 bra 	$L__BB13_29;
	mul.lo.s32 	%r68, %r1, 3584;
	cvt.s64.s32 	%rd83, %r68;
	add.s64 	%rd84, %rd406, %rd30;
	shl.b64 	%rd85, %rd84, 2;
	add.s64 	%rd86, %rd2, %rd85;
	ld.global.u32 	%r69, [%rd86];
	setp.gt.s32 	%p11, %r69, -1;
	selp.u64 	%rd87, 1, 0, %p11;
	ld.global.u32 	%r70, [%rd86+2048];
	setp.gt.s32 	%p12, %r70, -1;
	selp.u64 	%rd88, 1, 0, %p12;
	ld.global.u32 	%r71, [%rd86+4096];
	setp.gt.s32 	%p13, %r71, -1;
	selp.u64 	%rd89, 1, 0, %p13;
	ld.global.u32 	%r72, [%rd86+6144];
	setp.gt.s32 	%p14, %r72, -1;
	selp.u64 	%rd90, 1, 0, %p14;
	ld.global.u32 	%r73, [%rd86+8192];
	setp.gt.s32 	%p15, %r73, -1;
	selp.u64 	%rd91, 1, 0, %p15;
	ld.global.u32 	%r74, [%rd86+10240];
	setp.gt.s32 	%p16, %r74, -1;
	selp.u64 	%rd92, 1, 0, %p16;
	ld.global.u32 	%r75, [%rd86+12288];
	setp.gt.s32 	%p17, %r75, -1;
	selp.u64 	%rd93, 1, 0, %p17;
	add.s64 	%rd94, %rd418, %rd87;
	add.s64 	%rd95, %rd94, %rd88;
	add.s64 	%rd96, %rd95, %rd89;
	add.s64 	%rd97, %rd96, %rd90;
	add.s64 	%rd98, %rd97, %rd91;
	add.s64 	%rd99, %rd98, %rd92;
	add.s64 	%rd418, %rd99, %rd93;
	sub.s64 	%rd100, %rd1, %rd406;
	setp.lt.u64 	%p18, %rd100, %rd83;
	add.s32 	%r346, %r346, 1;
	add.s64 	%rd405, %rd405, %rd83;
	sub.s32 	%r345, %r345, %r68;
	mul.wide.s32 	%rd101, %r68, 4;
	add.s64 	%rd404, %rd404, %rd101;
	@%p18 bra 	$L__BB13_42;
	bra.uni 	$L__BB13_27;
$L__BB13_29:
	setp.le.u64 	%p19, %rd1, %rd406;
	cvt.u32.u64 	%r76, %rd406;
	cvt.u32.u64 	%r77, %rd1;
	sub.s32 	%r78, %r77, %r76;
	setp.ge.s32 	%p20, %r27, %r78;
	or.pred  	%p21, %p19, %p20;
	@%p21 bra 	$L__BB13_42;
	cvt.u32.u64 	%r80, %rd37;
	cvt.u32.u64 	%r81, %rd4;
	not.b32 	%r82, %r27;
	add.s32 	%r83, %r82, %r28;
	add.s32 	%r84, %r80, %r81;
	sub.s32 	%r85, %r83, %r84;
	mul.lo.s32 	%r86, %r1, %r346;
	mad.lo.s32 	%r87, %r86, -3584, %r85;
	shr.u32 	%r88, %r87, 9;
	add.s32 	%r34, %r88, 1;
	and.b32  	%r35, %r34, 15;
	setp.lt.u32 	%p22, %r87, 7680;
	mov.u32 	%r349, %r27;
	@%p22 bra 	$L__BB13_33;
	shr.u32 	%r89, %r345, 9;
	add.s32 	%r90, %r89, 1;
	and.b32  	%r91, %r90, 16777200;
	neg.s32 	%r347, %r91;
	mov.u32 	%r349, %r27;
$L__BB13_32:
	.pragma "nounroll";
	ld.global.u32 	%r92, [%rd404+-16384];
	setp.gt.s32 	%p23, %r92, -1;
	selp.u64 	%rd103, 1, 0, %p23;
	add.s64 	%rd104, %rd418, %rd103;
	ld.global.u32 	%r93, [%rd404+-14336];
	setp.gt.s32 	%p24, %r93, -1;
	selp.u64 	%rd105, 1, 0, %p24;
	add.s64 	%rd106, %rd104, %rd105;
	ld.global.u32 	%r94, [%rd404+-12288];
	setp.gt.s32 	%p25, %r94, -1;
	selp.u64 	%rd107, 1, 0, %p25;
	add.s64 	%rd108, %rd106, %rd107;
	ld.global.u32 	%r95, [%rd404+-10240];
	setp.gt.s32 	%p26, %r95, -1;
	selp.u64 	%rd109, 1, 0, %p26;
	add.s64 	%rd110, %rd108, %rd109;
	ld.global.u32 	%r96, [%rd404+-8192];
	setp.gt.s32 	%p27, %r96, -1;
	selp.u64 	%rd111, 1, 0, %p27;
	add.s64 	%rd112, %rd110, %rd111;
	ld.global.u32 	%r97, [%rd404+-6144];
	setp.gt.s32 	%p28, %r97, -1;
	selp.u64 	%rd113, 1, 0, %p28;
	add.s64 	%rd114, %rd112, %rd113;
	ld.global.u32 	%r98, [%rd404+-4096];
	setp.gt.s32 	%p29, %r98, -1;
	selp.u64 	%rd115, 1, 0, %p29;
	add.s64 	%rd116, %rd114, %rd115;
	ld.global.u32 	%r99, [%rd404+-2048];
	setp.gt.s32 	%p30, %r99, -1;
	selp.u64 	%rd117, 1, 0, %p30;
	add.s64 	%rd118, %rd116, %rd117;
	ld.global.u32 	%r100, [%rd404];
	setp.gt.s32 	%p31, %r100, -1;
	selp.u64 	%rd119, 1, 0, %p31;
	add.s64 	%rd120, %rd118, %rd119;
	ld.global.u32 	%r101, [%rd404+2048];
	setp.gt.s32 	%p32, %r101, -1;
	selp.u64 	%rd121, 1, 0, %p32;
	add.s64 	%rd122, %rd120, %rd121;
	ld.global.u32 	%r102, [%rd404+4096];
	setp.gt.s32 	%p33, %r102, -1;
	selp.u64 	%rd123, 1, 0, %p33;
	add.s64 	%rd124, %rd122, %rd123;
	ld.global.u32 	%r103, [%rd404+6144];
	setp.gt.s32 	%p34, %r103, -1;
	selp.u64 	%rd125, 1, 0, %p34;
	add.s64 	%rd126, %rd124, %rd125;
	ld.global.u32 	%r104, [%rd404+8192];
	setp.gt.s32 	%p35, %r104, -1;
	selp.u64 	%rd127, 1, 0, %p35;
	add.s64 	%rd128, %rd126, %rd127;
	ld.global.u32 	%r105, [%rd404+10240];
	setp.gt.s32 	%p36, %r105, -1;
	selp.u64 	%rd129, 1, 0, %p36;
	add.s64 	%rd130, %rd128, %rd129;
	ld.global.u32 	%r106, [%rd404+12288];
	setp.gt.s32 	%p37, %r106, -1;
	selp.u64 	%rd131, 1, 0, %p37;
	add.s64 	%rd132, %rd130, %rd131;
	ld.global.u32 	%r107, [%rd404+14336];
	setp.gt.s32 	%p38, %r107, -1;
	selp.u64 	%rd133, 1, 0, %p38;
	add.s64 	%rd418, %rd132, %rd133;
	add.s32 	%r349, %r349, 8192;
	add.s32 	%r347, %r347, 16;
	add.s64 	%rd404, %rd404, 32768;
	setp.ne.s32 	%p39, %r347, 0;
	@%p39 bra 	$L__BB13_32;
$L__BB13_33:
	setp.eq.s32 	%p40, %r35, 0;
	@%p40 bra 	$L__BB13_42;
	and.b32  	%r42, %r34, 7;
	setp.lt.u32 	%p41, %r35, 8;
	@%p41 bra 	$L__BB13_36;
	cvt.u64.u32 	%rd135, %r349;
	add.s64 	%rd136, %rd406, %rd135;
	shl.b64 	%rd137, %rd136, 2;
	add.s64 	%rd138, %rd2, %rd137;
	ld.global.u32 	%r108, [%rd138];
	setp.gt.s32 	%p42, %r108, -1;
	selp.u64 	%rd139, 1, 0, %p42;
	add.s64 	%rd140, %rd418, %rd139;
	ld.global.u32 	%r109, [%rd138+2048];
	setp.gt.s32 	%p43, %r109, -1;
	selp.u64 	%rd141, 1, 0, %p43;
	add.s64 	%rd142, %rd140, %rd141;
	ld.global.u32 	%r110, [%rd138+4096];
	setp.gt.s32 	%p44, %r110, -1;
	selp.u64 	%rd143, 1, 0, %p44;
	add.s64 	%rd144, %rd142, %rd143;
	ld.global.u32 	%r111, [%rd138+6144];
	setp.gt.s32 	%p45, %r111, -1;
	selp.u64 	%rd145, 1, 0, %p45;
	add.s64 	%rd146, %rd144, %rd145;
	ld.global.u32 	%r112, [%rd138+8192];
	setp.gt.s32 	%p46, %r112, -1;
	selp.u64 	%rd147, 1, 0, %p46;
	add.s64 	%rd148, %rd146, %rd147;
	ld.global.u32 	%r113, [%rd138+10240];
	setp.gt.s32 	%p47, %r113, -1;
	selp.u64 	%rd149, 1, 0, %p47;
	add.s64 	%rd150, %rd148, %rd149;
	ld.global.u32 	%r114, [%rd138+12288];
	setp.gt.s32 	%p48, %r114, -1;
	selp.u64 	%rd151, 1, 0, %p48;
	add.s64 	%rd152, %rd150, %rd151;
	ld.global.u32 	%r115, [%rd138+14336];
	setp.gt.s32 	%p49, %r115, -1;
	selp.u64 	%rd153, 1, 0, %p49;
	add.s64 	%rd418, %rd152, %rd153;
	add.s32 	%r349, %r349, 4096;
$L__BB13_36:
	setp.eq.s32 	%p50, %r42, 0;
	@%p50 bra 	$L__BB13_42;
	setp.lt.u32 	%p51, %r42, 4;
	@%p51 bra 	$L__BB13_39;
	cvt.u64.u32 	%rd155, %r349;
	add.s64 	%rd156, %rd406, %rd155;
	shl.b64 	%rd157, %rd156, 2;
	add.s64 	%rd158, %rd2, %rd157;
	ld.global.u32 	%r116, [%rd158];
	setp.gt.s32 	%p52, %r116, -1;
	selp.u64 	%rd159, 1, 0, %p52;
	add.s64 	%rd160, %rd418, %rd159;
	ld.global.u32 	%r117, [%rd158+2048];
	setp.gt.s32 	%p53, %r117, -1;
	selp.u64 	%rd161, 1, 0, %p53;
	add.s64 	%rd162, %rd160, %rd161;
	ld.global.u32 	%r118, [%rd158+4096];
	setp.gt.s32 	%p54, %r118, -1;
	selp.u64 	%rd163, 1, 0, %p54;
	add.s64 	%rd164, %rd162, %rd163;
	ld.global.u32 	%r119, [%rd158+6144];
	setp.gt.s32 	%p55, %r119, -1;
	selp.u64 	%rd165, 1, 0, %p55;
	add.s64 	%rd418, %rd164, %rd165;
	add.s32 	%r349, %r349, 2048;
$L__BB13_39:
	and.b32  	%r120, %r34, 3;
	setp.eq.s32 	%p56, %r120, 0;
	@%p56 bra 	$L__BB13_42;
	cvt.u64.u32 	%rd166, %r349;
	add.s64 	%rd167, %rd166, %rd405;
	shl.b64 	%rd168, %rd167, 2;
	add.s64 	%rd416, %rd2, %rd168;
	cvt.u16.u32 	%rs1, %r345;
	shr.u16 	%rs2, %rs1, 9;
	add.s16 	%rs3, %rs2, 1;
	cvt.u32.u16 	%r121, %rs3;
	and.b32  	%r122, %r121, 3;
	neg.s32 	%r352, %r122;
$L__BB13_41:
	.pragma "nounroll";
	ld.global.u32 	%r123, [%rd416];
	setp.gt.s32 	%p57, %r123, -1;
	selp.u64 	%rd169, 1, 0, %p57;
	add.s64 	%rd418, %rd418, %rd169;
	add.s64 	%rd416, %rd416, 2048;
	add.s32 	%r352, %r352, 1;
	setp.ne.s32 	%p58, %r352, 0;
	@%p58 bra 	$L__BB13_41;
$L__BB13_42:
	// begin inline asm
	mov.u32 %r124, %laneid;
	// end inline asm
	mov.b64 	{%r126, %r131}, %rd418;
	mov.b32 	%r132, 1;
	mov.b32 	%r173, 31;
	mov.b32 	%r174, -1;
	// begin inline asm
	shfl.sync.down.b32 %r125, %r126, %r132, %r173, %r174;
	// end inline asm
	// begin inline asm
	shfl.sync.down.b32 %r130, %r131, %r132, %r173, %r174;
	// end inline asm
	mov.b64 	%rd170, {%r125, %r130};
	setp.gt.s32 	%p59, %r124, 30;
	selp.b64 	%rd171, 0, %rd170, %p59;
	add.s64 	%rd172, %rd171, %rd418;
	mov.b64 	{%r136, %r141}, %rd172;
	mov.b32 	%r142, 2;
	// begin inline asm
	shfl.sync.down.b32 %r135, %r136, %r142, %r173, %r174;
	// end inline asm
	// begin inline asm
	shfl.sync.down.b32 %r140, %r141, %r142, %r173, %r174;
	// end inline asm
	mov.b64 	%rd173, {%r135, %r140};
	setp.gt.s32 	%p60, %r124, 29;
	selp.b64 	%rd174, 0, %rd173, %p60;
	add.s64 	%rd175, %rd174, %rd172;
	mov.b64 	{%r146, %r151}, %rd175;
	mov.b32 	%r152, 4;
	// begin inline asm
	shfl.sync.down.b32 %r145, %r146, %r152, %r173, %r174;
	// end inline asm
	// begin inline asm
	shfl.sync.down.b32 %r150, %r151, %r152, %r173, %r174;
	// end inline asm
	mov.b64 	%rd176, {%r145, %r150};
	setp.gt.s32 	%p61, %r124, 27;
	selp.b64 	%rd177, 0, %rd176, %p61;
	add.s64 	%rd178, %rd177, %rd175;
	mov.b64 	{%r156, %r161}, %rd178;
	mov.b32 	%r162, 8;
	// begin inline asm
	shfl.sync.down.b32 %r155, %r156, %r162, %r173, %r174;
	// end inline asm
	// begin inline asm
	shfl.sync.down.b32 %r160, %r161, %r162, %r173, %r174;
	// end inline asm
	mov.b64 	%rd179, {%r155, %r160};
	setp.gt.s32 	%p62, %r124, 23;
	selp.b64 	%rd180, 0, %rd179, %p62;
	add.s64 	%rd181, %rd180, %rd178;
	mov.b64 	{%r166, %r171}, %rd181;
	mov.b32 	%r172, 16;
	// begin inline asm
	shfl.sync.down.b32 %r165, %r166, %r172, %r173, %r174;
	// end inline asm
	// begin inline asm
	shfl.sync.down.b32 %r170, %r171, %r172, %r173, %r174;
	// end inline asm
	mov.b64 	%rd182, {%r165, %r170};
	setp.gt.s32 	%p63, %r124, 15;
	selp.b64 	%rd183, 0, %rd182, %p63;
	add.s64 	%rd419, %rd183, %rd181;
	setp.ne.s32 	%p64, %r124, 0;
	@%p64 bra 	$L__BB13_44;
	shr.u32 	%r175, %r27, 2;
	and.b32  	%r176, %r175, 248;
	mov.u32 	%r177, _ZZN3cub18CUB_300001_SM_10006detail6reduce18DeviceReduceKernelINS2_10policy_hubIlyN4cuda3std3__44plusIlEEE10Policy1000EN6thrust24THRUST_300001_SM_1000_NS18transform_iteratorI7isValidNSD_6detail15normal_iteratorINSD_10device_ptrIiEEEEllEEyS9_lNS7_10__identityEEEvT0_PT3_T1_NS0_13GridEvenShareISQ_EET2_T4_E12temp_storage;
	add.s32 	%r178, %r177, %r176;
	st.shared.u64 	[%r178+16], %rd419;
$L__BB13_44:
	bar.sync 	0;
	setp.ne.s32 	%p65, %r27, 0;
	@%p65 bra 	$L__BB13_46;
	ld.shared.u64 	%rd184, [_ZZN3cub18CUB_300001_SM_10006detail6reduce18DeviceReduceKernelINS2_10policy_hubIlyN4cuda3std3__44plusIlEEE10Policy1000EN6thrust24THRUST_300001_SM_1000_NS18transform_iteratorI7isValidNSD_6detail15normal_iteratorINSD_10device_ptrIiEEEEllEEyS9_lNS7_10__identityEEEvT0_PT3_T1_NS0_13GridEvenShareISQ_EET2_T4_E12temp_storage+24];
	add.s64 	%rd185, %rd184, %rd419;
	ld.shared.u64 	%rd186, [_ZZN3cub18CUB_300001_SM_10006detail6reduce18DeviceReduceKernelINS2_10policy_hubIlyN4cuda3std3__44plusIlEEE10Policy1000EN6thrust24THRUST_300001_SM_1000_NS18transform_iteratorI7isValidNSD_6detail15normal_iteratorINSD_10device_ptrIiEEEEllEEyS9_lNS7_10__identityEEEvT0_PT3_T1_NS0_13GridEvenShareISQ_EET2_T4_E12temp_storage+32];
	add.s64 	%rd187, %rd185, %rd186;
	ld.shared.u64 	%rd188, [_ZZN3cub18CUB_300001_SM_10006detail6reduce18DeviceReduceKernelINS2_10policy_hubIlyN4cuda3std3__44plusIlEEE10Policy1000EN6thrust24THRUST_300001_SM_1000_NS18transform_iteratorI7isValidNSD_6detail15normal_iteratorINSD_10device_ptrIiEEEEllEEyS9_lNS7_10__identityEEEvT0_PT3_T1_NS0_13GridEvenShareISQ_EET2_T4_E12temp_storage+40];
	add.s64 	%rd189, %rd187, %rd188;
	ld.shared.u64 	%rd190, [_ZZN3cub18CUB_300001_SM_10006detail6reduce18DeviceReduceKernelINS2_10policy_hubIlyN4cuda3std3__44plusIlEEE10Policy1000EN6thrust24THRUST_300001_SM_1000_NS18transform_iteratorI7isValidNSD_6detail15normal_iteratorINSD_10device_ptrIiEEEEllEEyS9_lNS7_10__identityEEEvT0_PT3_T1_NS0_13GridEvenShareISQ_EET2_T4_E12temp_storage+48];
	add.s64 	%rd191, %rd189, %rd190;
	ld.shared.u64 	%rd192, [_ZZN3cub18CUB_300001_SM_10006detail6reduce18DeviceReduceKernelINS2_10policy_hubIlyN4cuda3std3__44plusIlEEE10Policy1000EN6thrust24THRUST_300001_SM_1000_NS18transform_iteratorI7isValidNSD_6detail15normal_iteratorINSD_10device_ptrIiEEEEllEEyS9_lNS7_10__identityEEEvT0_PT3_T1_NS0_13GridEvenShareISQ_EET2_T4_E12temp_storage+56];
	add.s64 	%rd193, %rd191, %rd192;
	ld.shared.u64 	%rd194, [_ZZN3cub18CUB_300001_SM_10006detail6reduce18DeviceReduceKernelINS2_10policy_hubIlyN4cuda3std3__44plusIlEEE10Policy1000EN6thrust24THRUST_300001_SM_1000_NS18transform_iteratorI7isValidNSD_6detail15normal_iteratorINSD_10device_ptrIiEEEEllEEyS9_lNS7_10__identityEEEvT0_PT3_T1_NS0_13GridEvenShareISQ_EET2_T4_E12temp_storage+64];
	add.s64 	%rd195, %rd193, %rd194;
	ld.shared.u64 	%rd196, [_ZZN3cub18CUB_300001_SM_10006detail6reduce18DeviceReduceKernelINS2_10policy_hubIlyN4cuda3std3__44plusIlEEE10Policy1000EN6thrust24THRUST_300001_SM_1000_NS18transform_iteratorI7isValidNSD_6detail15normal_iteratorINSD_10device_ptrIiEEEEllEEyS9_lNS7_10__identityEEEvT0_PT3_T1_NS0_13GridEvenShareISQ_EET2_T4_E12temp_storage+72];
	add.s64 	%rd197, %rd195, %rd196;
	ld.shared.u64 	%rd198, [_ZZN3cub18CUB_300001_SM_10006detail6reduce18DeviceReduceKernelINS2_10policy_hubIlyN4cuda3std3__44plusIlEEE10Policy1000EN6thrust24THRUST_300001_SM_1000_NS18transform_iteratorI7isValidNSD_6detail15normal_iteratorINSD_10device_ptrIiEEEEllEEyS9_lNS7_10__identityEEEvT0_PT3_T1_NS0_13GridEvenShareISQ_EET2_T4_E12temp_storage+80];
	add.s64 	%rd199, %rd197, %rd198;
	ld.shared.u64 	%rd200, [_ZZN3cub18CUB_300001_SM_10006detail6reduce18DeviceReduceKernelINS2_10policy_hubIlyN4cuda3std3__44plusIlEEE10Policy1000EN6thrust24THRUST_300001_SM_1000_NS18transform_iteratorI7isValidNSD_6detail15normal_iteratorINSD_10device_ptrIiEEEEllEEyS9_lNS7_10__identityEEEvT0_PT3_T1_NS0_13GridEvenShareISQ_EET2_T4_E12temp_storage+88];
	add.s64 	%rd201, %rd199, %rd200;
	ld.shared.u64 	%rd202, [_ZZN3cub18CUB_300001_SM_10006detail6reduce18DeviceReduceKernelINS2_10policy_hubIlyN4cuda3std3__44plusIlEEE10Policy1000EN6thrust24THRUST_300001_SM_1000_NS18transform_iteratorI7isValidNSD_6detail15normal_iteratorINSD_10device_ptrIiEEEEllEEyS9_lNS7_10__identityEEEvT0_PT3_T1_NS0_13GridEvenShareISQ_EET2_T4_E12temp_storage+96];
	add.s64 	%rd203, %rd201, %rd202;
	ld.shared.u64 	%rd204, [_ZZN3cub18CUB_300001_SM_10006detail6reduce18DeviceReduceKernelINS2_10policy_hubIlyN4cuda3std3__44plusIlEEE10Policy1000EN6thrust24THRUST_300001_SM_1000_NS18transform_iteratorI7isValidNSD_6detail15normal_iteratorINSD_10device_ptrIiEEEEllEEyS9_lNS7_10__identityEEEvT0_PT3_T1_NS0_13GridEvenShareISQ_EET2_T4_E12temp_storage+104];
	add.s64 	%rd205, %rd203, %rd204;
	ld.shared.u64 	%rd206, [_ZZN3cub18CUB_300001_SM_10006detail6reduce18DeviceReduceKernelINS2_10policy_hubIlyN4cuda3std3__44plusIlEEE10Policy1000EN6thrust24THRUST_300001_SM_1000_NS18transform_iteratorI7isValidNSD_6detail15normal_iteratorINSD_10device_ptrIiEEEEllEEyS9_lNS7_10__identityEEEvT0_PT3_T1_NS0_13GridEvenShareISQ_EET2_T4_E12temp_storage+112];
	add.s64 	%rd207, %rd205, %rd206;
	ld.shared.u64 	%rd208, [_ZZN3cub18CUB_300001_SM_10006detail6reduce18DeviceReduceKernelINS2_10policy_hubIlyN4cuda3std3__44plusIlEEE10Policy1000EN6thrust24THRUST_300001_SM_1000_NS18transform_iteratorI7isValidNSD_6detail15normal_iteratorINSD_10device_ptrIiEEEEllEEyS9_lNS7_10__identityEEEvT0_PT3_T1_NS0_13GridEvenShareISQ_EET2_T4_E12temp_storage+120];
	add.s64 	%rd209, %rd207, %rd208;
	ld.shared.u64 	%rd210, [_ZZN3cub18CUB_300001_SM_10006detail6reduce18DeviceReduceKernelINS2_10policy_hubIlyN4cuda3std3__44plusIlEEE10Policy1000EN6thrust24THRUST_300001_SM_1000_NS18transform_iteratorI7isValidNSD_6detail15normal_iteratorINSD_10device_ptrIiEEEEllEEyS9_lNS7_10__identityEEEvT0_PT3_T1_NS0_13GridEvenShareISQ_EET2_T4_E12temp_storage+128];
	add.s64 	%rd211, %rd209, %rd210;
	ld.shared.u64 	%rd212, [_ZZN3cub18CUB_300001_SM_10006detail6reduce18DeviceReduceKernelINS2_10policy_hubIlyN4cuda3std3__44plusIlEEE10Policy1000EN6thrust24THRUST_300001_SM_1000_NS18transform_iteratorI7isValidNSD_6detail15normal_iteratorINSD_10device_ptrIiEEEEllEEyS9_lNS7_10__identityEEEvT0_PT3_T1_NS0_13GridEvenShareISQ_EET2_T4_E12temp_storage+136];
	add.s64 	%rd419, %rd211, %rd212;
$L__BB13_46:
	mov.u32 	%r336, %tid.x;
	setp.ne.s32 	%p137, %r336, 0;
	@%p137 bra 	$L__BB13_48;
	ld.param.u64 	%rd392, [_ZN3cub18CUB_300001_SM_10006detail6reduce18DeviceReduceKernelINS2_10policy_hubIlyN4cuda3std3__44plusIlEEE10Policy1000EN6thrust24THRUST_300001_SM_1000_NS18transform_iteratorI7isValidNSD_6detail15normal_iteratorINSD_10device_ptrIiEEEEllEEyS9_lNS7_10__identityEEEvT0_PT3_T1_NS0_13GridEvenShareISQ_EET2_T4__param_1];
	cvta.to.global.u64 	%rd389, %rd392;
	mul.wide.u32 	%rd390, %r2, 8;
	add.s64 	%rd391, %rd389, %rd390;
	st.global.u64 	[%rd391], %rd419;
$L__BB13_48:
	ret;

}
	// .globl	_ZN3cub18CUB_300001_SM_10006detail6reduce28DeviceReduceSingleTileKernelINS2_10policy_hubIlyN4cuda3std3__44plusIlEEE10Policy1000EPlSC_iS9_llNS7_10__identityEEEvT0_T1_T2_T3_T4_T6_
.visible .entry _ZN3cub18CUB_300001_SM_10006detail6reduce28DeviceReduceSingleTileKernelINS2_10policy_hubIlyN4cuda3std3__44plusIlEEE10Policy1000EPlSC_iS9_llNS7_10__identityEEEvT0_T1_T2_T3_T4_T6_(
	.param .u64 .ptr .align 1 _ZN3cub18CUB_300001_SM_10006detail6reduce28DeviceReduceSingleTileKernelINS2_10policy_hubIlyN4cuda3std3__44plusIlEEE10Policy1000EPlSC_iS9_llNS7_10__identityEEEvT0_T1_T2_T3_T4_T6__param_0,
	.param .u64 .ptr .align 1 _ZN3cub18CUB_300001_SM_10006detail6reduce28DeviceReduceSingleTileKernelINS2_10policy_hubIlyN4cuda3std3__44plusIlEEE10Policy1000EPlSC_iS9_llNS7_10__identityEEEvT0_T1_T2_T3_T4_T6__param_1,
	.param .u32 _ZN3cub18CUB_300001_SM_10006detail6reduce28DeviceReduceSingleTileKernelINS2_10policy_hubIlyN4cuda3std3__44plusIlEEE10Policy1000EPlSC_iS9_llNS7_10__identityEEEvT0_T1_T2_T3_T4_T6__param_2,
	.param .align 1 .b8 _ZN3cub18CUB_300001_SM_10006detail6reduce28DeviceReduceSingleTileKernelINS2_10policy_hubIlyN4cuda3std3__44plusIlEEE10Policy1000EPlSC_iS9_llNS7_10__identityEEEvT0_T1_T2_T3_T4_T6__param_3[1],
	.param .u64 _ZN3cub18CUB_300001_SM_10006detail6reduce28DeviceReduceSingleTileKernelINS2_10policy_hubIlyN4cuda3std3__44plusIlEEE10Policy1000EPlSC_iS9_llNS7_10__identityEEEvT0_T1_T2_T3_T4_T6__param_4,
	.param .align 1 .b8 _ZN3cub18CUB_300001_SM_10006detail6reduce28DeviceReduceSingleTileKernelINS2_10policy_hubIlyN4cuda3std3__44plusIlEEE10Policy1000EPlSC_iS9_llNS7_10__identityEEEvT0_T1_T2_T3_T4_T6__param_5[1]
)
.maxntid 512
.minnctapersm 1
{
	.reg .pred 	%p<58>;
	.reg .b32 	%r<238>;
	.reg .b64 	%rd<281>;
	// demoted variable
	.shared .align 8 .b8 _ZZN3cub18CUB_300001_SM_10006detail6reduce28DeviceReduceSingleTileKernelINS2_10policy_hubIlyN4cuda3std3__44plusIlEEE10Policy1000EPlSC_iS9_llNS7_10__identityEEEvT0_T1_T2_T3_T4_T6_E12temp_storage[152];
	ld.param.u64 	%rd35, [_ZN3cub18CUB_300001_SM_10006detail6reduce28DeviceReduceSingleTileKernelINS2_10policy_hubIlyN4cuda3std3__44plusIlEEE10Policy1000EPlSC_iS9_llNS7_10__identityEEEvT0_T1_T2_T3_T4_T6__param_0];
	ld.param.u64 	%rd37, [_ZN3cub18CUB_300001_SM_10006detail6reduce28DeviceReduceSingleTileKernelINS2_10policy_hubIlyN4cuda3std3__44plusIlEEE10Policy1000EPlSC_iS9_llNS7_10__identityEEEvT0_T1_T2_T3_T4_T6__param_1];
	ld.param.u32 	%r34, [_ZN3cub18CUB_300001_SM_10006detail6reduce28DeviceReduceSingleTileKernelINS2_10policy_hubIlyN4cuda3std3__44plusIlEEE10Policy1000EPlSC_iS9_llNS7_10__identityEEEvT0_T1_T2_T3_T4_T6__param_2];
	ld.param.u64 	%rd36, [_ZN3cub18CUB_300001_SM_10006detail6reduce28DeviceReduceSingleTileKernelINS2_10policy_hubIlyN4cuda3std3__44plusIlEEE10Policy1000EPlSC_iS9_llNS7_10__identityEEEvT0_T1_T2_T3_T4_T6__param_4];
	cvta.to.global.u64 	%rd1, %rd37;
	setp.ne.s32 	%p1, %r34, 0;
	@%p1 bra 	$L__BB14_3;
	mov.u32 	%r224, %tid.x;
	setp.ne.s32 	%p57, %r224, 0;
	@%p57 bra 	$L__BB14_39;
	st.global.u64 	[%rd1], %rd36;
	bra.uni 	$L__BB14_39;
$L__BB14_3:
	setp.gt.s32 	%p2, %r34, 3583;
	@%p2 bra 	$L__BB14_21;
	mov.u32 	%r1, %tid.x;
	setp.ge.s32 	%p19, %r1, %r34;
	mov.b64 	%rd271, 0;
	mov.u32 	%r228, %r1;
	@%p19 bra 	$L__BB14_6;
	mul.wide.u32 	%rd146, %r1, 8;
	add.s64 	%rd145, %rd35, %rd146;
	// begin inline asm
	ld.global.nc.u64 %rd271, [%rd145];
	// end inline asm
	add.s32 	%r228, %r1, 512;
$L__BB14_6:
	setp.ge.s32 	%p20, %r228, %r34;
	@%p20 bra 	$L__BB14_12;
	not.b32 	%r100, %r228;
	add.s32 	%r4, %r34, %r100;
	and.b32  	%r101, %r4, 1536;
	setp.eq.s32 	%p21, %r101, 1536;
	@%p21 bra 	$L__BB14_10;
	mul.wide.u32 	%rd148, %r228, 8;
	add.s64 	%rd266, %rd35, %rd148;
	shr.u32 	%r102, %r4, 9;
	add.s32 	%r103, %r102, 1;
	and.b32  	%r104, %r103, 3;
	neg.s32 	%r226, %r104;
$L__BB14_9:
	.pragma "nounroll";
	// begin inline asm
	ld.global.nc.u64 %rd149, [%rd266];
	// end inline asm
	add.s64 	%rd271, %rd149, %rd271;
	add.s32 	%r228, %r228, 512;
	add.s64 	%rd266, %rd266, 4096;
	add.s32 	%r226, %r226, 1;
	setp.ne.s32 	%p22, %r226, 0;
	@%p22 bra 	$L__BB14_9;
$L__BB14_10:
	setp.lt.u32 	%p23, %r4, 1536;
	@%p23 bra 	$L__BB14_12;
$L__BB14_11:
	mul.wide.s32 	%rd159, %r228, 8;
	add.s64 	%rd152, %rd35, %rd159;
	// begin inline asm
	ld.global.nc.u64 %rd151, [%rd152];
	// end inline asm
	add.s64 	%rd160, %rd151, %rd271;
	add.s64 	%rd154, %rd152, 4096;
	// begin inline asm
	ld.global.nc.u64 %rd153, [%rd154];
	// end inline asm
	add.s64 	%rd161, %rd153, %rd160;
	add.s64 	%rd156, %rd152, 8192;
	// begin inline asm
	ld.global.nc.u64 %rd155, [%rd156];
	// end inline asm
	add.s64 	%rd162, %rd155, %rd161;
	add.s64 	%rd158, %rd152, 12288;
	// begin inline asm
	ld.global.nc.u64 %rd157, [%rd158];
	// end inline asm
	add.s64 	%rd271, %rd157, %rd162;
	add.s32 	%r228, %r228, 2048;
	setp.lt.s32 	%p24, %r228, %r34;
	@%p24 bra 	$L__BB14_11;
$L__BB14_12:
	setp.lt.s32 	%p25, %r34, 512;
	@%p25 bra 	$L__BB14_17;
	// begin inline asm
	mov.u32 %r168, %laneid;
	// end inline asm
	mov.b64 	{%r170, %r175}, %rd271;
	mov.b32 	%r176, 1;
	mov.b32 	%r217, 31;
	mov.b32 	%r218, -1;
	// begin inline asm
	shfl.sync.down.b32 %r169, %r170, %r176, %r217, %r218;
	// end inline asm
	// begin inline asm
	shfl.sync.down.b32 %r174, %r175, %r176, %r217, %r218;
	// end inline asm
	mov.b64 	%rd221, {%r169, %r174};
	setp.gt.s32 	%p49, %r168, 30;
	selp.b64 	%rd222, 0, %rd221, %p49;
	add.s64 	%rd223, %rd222, %rd271;
	mov.b64 	{%r180, %r185}, %rd223;
	mov.b32 	%r186, 2;
	// begin inline asm
	shfl.sync.down.b32 %r179, %r180, %r186, %r217, %r218;
	// end inline asm
	// begin inline asm
	shfl.sync.down.b32 %r184, %r185, %r186, %r217, %r218;
	// end inline asm
	mov.b64 	%rd224, {%r179, %r184};
	setp.gt.s32 	%p50, %r168, 29;
	selp.b64 	%rd225, 0, %rd224, %p50;
	add.s64 	%rd226, %rd225, %rd223;
	mov.b64 	{%r190, %r195}, %rd226;
	mov.b32 	%r196, 4;
	// begin inline asm
	shfl.sync.down.b32 %r189, %r190, %r196, %r217, %r218;
	// end inline asm
	// begin inline asm
	shfl.sync.down.b32 %r194, %r195, %r196, %r217, %r218;
	// end inline asm
	mov.b64 	%rd227, {%r189, %r194};
	setp.gt.s32 	%p51, %r168, 27;
	selp.b64 	%rd228, 0, %rd227, %p51;
	add.s64 	%rd229, %rd228, %rd226;
	mov.b64 	{%r200, %r205}, %rd229;
	mov.b32 	%r206, 8;
	// begin inline asm
	shfl.sync.down.b32 %r199, %r200, %r206, %r217, %r218;
	// end inline asm
	// begin inline asm
	shfl.sync.down.b32 %r204, %r205, %r206, %r217, %r218;
	// end inline asm
	mov.b64 	%rd230, {%r199, %r204};
	setp.gt.s32 	%p52, %r168, 23;
	selp.b64 	%rd231, 0, %rd230, %p52;
	add.s64 	%rd232, %rd231, %rd229;
	mov.b64 	{%r210, %r215}, %rd232;
	mov.b32 	%r216, 16;
	// begin inline asm
	shfl.sync.down.b32 %r209, %r210, %r216, %r217, %r218;
	// end inline asm
	// begin inline asm
	shfl.sync.down.b32 %r214, %r215, %r216, %r217, %r218;
	// end inline asm
	mov.b64 	%rd233, {%r209, %r214};
	setp.gt.s32 	%p53, %r168, 15;
	selp.b64 	%rd234, 0, %rd233, %p53;
	add.s64 	%rd280, %rd234, %rd232;
	setp.ne.s32 	%p54, %r168, 0;
	@%p54 bra 	$L__BB14_15;
	shr.u32 	%r219, %r1, 2;
	and.b32  	%r220, %r219, 248;
	mov.u32 	%r221, _ZZN3cub18CUB_300001_SM_10006detail6reduce28DeviceReduceSingleTileKernelINS2_10policy_hubIlyN4cuda3std3__44plusIlEEE10Policy1000EPlSC_iS9_llNS7_10__identityEEEvT0_T1_T2_T3_T4_T6_E12temp_storage;
	add.s32 	%r222, %r221, %r220;
	st.shared.u64 	[%r222+16], %rd280;
$L__BB14_15:
	bar.sync 	0;
	setp.ne.s32 	%p55, %r1, 0;
	@%p55 bra 	$L__BB14_37;
	ld.shared.u64 	%rd235, [_ZZN3cub18CUB_300001_SM_10006detail6reduce28DeviceReduceSingleTileKernelINS2_10policy_hubIlyN4cuda3std3__44plusIlEEE10Policy1000EPlSC_iS9_llNS7_10__identityEEEvT0_T1_T2_T3_T4_T6_E12temp_storage+24];
	add.s64 	%rd236, %rd235, %rd280;
	ld.shared.u64 	%rd237, [_ZZN3cub18CUB_300001_SM_10006detail6reduce28DeviceReduceSingleTileKernelINS2_10policy_hubIlyN4cuda3std3__44plusIlEEE10Policy1000EPlSC_iS9_llNS7_10__identityEEEvT0_T1_T2_T3_T4_T6_E12temp_storage+32];
	add.s64 	%rd238, %rd236, %rd237;
	ld.shared.u64 	%rd239, [_ZZN3cub18CUB_300001_SM_10006detail6reduce28DeviceReduceSingleTileKernelINS2_10policy_hubIlyN4cuda3std3__44plusIlEEE10Policy1000EPlSC_iS9_llNS7_10__identityEEEvT0_T1_T2_T3_T4_T6_E12temp_storage+40];
	add.s64 	%rd240, %rd238, %rd239;
	ld.shared.u64 	%rd241, [_ZZN3cub18CUB_300001_SM_10006detail6reduce28DeviceReduceSingleTileKernelINS2_10policy_hubIlyN4cuda3std3__44plusIlEEE10Policy1000EPlSC_iS9_llNS7_10__identityEEEvT0_T1_T2_T3_T4_T6_E12temp_storage+48];
	add.s64 	%rd242, %rd240, %rd241;
	ld.shared.u64 	%rd243, [_ZZN3cub18CUB_300001_SM_10006detail6reduce28DeviceReduceSingleTileKernelINS2_10policy_hubIlyN4cuda3std3__44plusIlEEE10Policy1000EPlSC_iS9_llNS7_10__identityEEEvT0_T1_T2_T3_T4_T6_E12temp_storage+56];
	add.s64 	%rd244, %rd242, %rd243;
	ld.shared.u64 	%rd245, [_ZZN3cub18CUB_300001_SM_10006detail6reduce28DeviceReduceSingleTileKernelINS2_10policy_hubIlyN4cuda3std3__44plusIlEEE10Policy1000EPlSC_iS9_llNS7_10__identityEEEvT0_T1_T2_T3_T4_T6_E12temp_storage+64];
	add.s64 	%rd246, %rd244, %rd245;
	ld.shared.u64 	%rd247, [_ZZN3cub18CUB_300001_SM_10006detail6reduce28DeviceReduceSingleTileKernelINS2_10policy_hubIlyN4cuda3std3__44plusIlEEE10Policy1000EPlSC_iS9_llNS7_10__identityEEEvT0_T1_T2_T3_T4_T6_E12temp_storage+72];
	add.s64 	%rd248, %rd246, %rd247;
	ld.shared.u64 	%rd249, [_ZZN3cub18CUB_300001_SM_10006detail6reduce28DeviceReduceSingleTileKernelINS2_10policy_hubIlyN4cuda3std3__44plusIlEEE10Policy1000EPlSC_iS9_llNS7_10__identityEEEvT0_T1_T2_T3_T4_T6_E12temp_storage+80];
	add.s64 	%rd250, %rd248, %rd249;
	ld.shared.u64 	%rd251, [_ZZN3cub18CUB_300001_SM_10006detail6reduce28DeviceReduceSingleTileKernelINS2_10policy_hubIlyN4cuda3std3__44plusIlEEE10Policy1000EPlSC_iS9_llNS7_10__identityEEEvT0_T1_T2_T3_T4_T6_E12temp_storage+88];
	add.s64 	%rd252, %rd250, %rd251;
	ld.shared.u64 	%rd253, [_ZZN3cub18CUB_300001_SM_10006detail6reduce28DeviceReduceSingleTileKernelINS2_10policy_hubIlyN4cuda3std3__44plusIlEEE10Policy1000EPlSC_iS9_llNS7_10__identityEEEvT0_T1_T2_T3_T4_T6_E12temp_storage+96];
	add.s64 	%rd254, %rd252, %rd253;
	ld.shared.u64 	%rd255, [_ZZN3cub18CUB_300001_SM_10006detail6reduce28DeviceReduceSingleTileKernelINS2_10policy_hubIlyN4cuda3std3__44plusIlEEE10Policy1000EPlSC_iS9_llNS7_10__identityEEEvT0_T1_T2_T3_T4_T6_E12temp_storage+104];
	add.s64 	%rd256, %rd254, %rd255;
	ld.shared.u64 	%rd257, [_ZZN3cub18CUB_300001_SM_10006detail6reduce28DeviceReduceSingleTileKernelINS2_10policy_hubIlyN4cuda3std3__44plusIlEEE10Policy1000EPlSC_iS9_llNS7_10__identityEEEvT0_T1_T2_T3_T4_T6_E12temp_storage+112];
	add.s64 	%rd258, %rd256, %rd257;
	ld.shared.u64 	%rd259, [_ZZN3cub18CUB_300001_SM_10006detail6reduce28DeviceReduceSingleTileKernelINS2_10policy_hubIlyN4cuda3std3__44plusIlEEE10Policy1000EPlSC_iS9_llNS7_10__identityEEEvT0_T1_T2_T3_T4_T6_E12temp_storage+120];
	add.s64 	%rd260, %rd258, %rd259;
	ld.shared.u64 	%rd261, [_ZZN3cub18CUB_300001_SM_10006detail6reduce28DeviceReduceSingleTileKernelINS2_10policy_hubIlyN4cuda3std3__44plusIlEEE10Policy1000EPlSC_iS9_llNS7_10__identityEEEvT0_T1_T2_T3_T4_T6_E12temp_storage+128];
	add.s64 	%rd262, %rd260, %rd261;
	ld.shared.u64 	%rd263, [_ZZN3cub18CUB_300001_SM_10006detail6reduce28DeviceReduceSingleTileKernelINS2_10policy_hubIlyN4cuda3std3__44plusIlEEE10Policy1000EPlSC_iS9_llNS7_10__identityEEEvT0_T1_T2_T3_T4_T6_E12temp_storage+136];
	add.s64 	%rd280, %rd262, %rd263;
	bra.uni 	$L__BB14_37;
$L__BB14_17:
	// begin inline asm
	mov.u32 %r105, %laneid;
	// end inline asm
	and.b32  	%r156, %r1, 992;
	add.s32 	%r157, %r156, 32;
	setp.gt.s32 	%p26, %r157, %r34;
	not.b32 	%r158, %r156;
	add.s32 	%r159, %r34, %r158;
	selp.b32 	%r154, %r159, 31, %p26;
	mov.b64 	{%r107, %r112}, %rd271;
	mov.b32 	%r113, 1;
	mov.b32 	%r155, -1;
	// begin inline asm
	shfl.sync.down.b32 %r106, %r107, %r113, %r154, %r155;
	// end inline asm
	// begin inline asm
	shfl.sync.down.b32 %r111, %r112, %r113, %r154, %r155;
	// end inline asm
	mov.b64 	%rd163, {%r106, %r111};
	setp.lt.s32 	%p27, %r105, %r154;
	selp.b64 	%rd164, %rd163, 0, %p27;
	add.s64 	%rd165, %rd164, %rd271;
	mov.b64 	{%r117, %r122}, %rd165;
	mov.b32 	%r123, 2;
	// begin inline asm
	shfl.sync.down.b32 %r116, %r117, %r123, %r154, %r155;
	// end inline asm
	// begin inline asm
	shfl.sync.down.b32 %r121, %r122, %r123, %r154, %r155;
	// end inline asm
	mov.b64 	%rd166, {%r116, %r121};
	add.s32 	%r160, %r105, 2;
	setp.gt.s32 	%p28, %r160, %r154;
	selp.b64 	%rd167, 0, %rd166, %p28;
	add.s64 	%rd168, %rd167, %rd165;
	mov.b64 	{%r127, %r132}, %rd168;
	mov.b32 	%r133, 4;
	// begin inline asm
	shfl.sync.down.b32 %r126, %r127, %r133, %r154, %r155;
	// end inline asm
	// begin inline asm
	shfl.sync.down.b32 %r131, %r132, %r133, %r154, %r155;
	// end inline asm
	mov.b64 	%rd169, {%r126, %r131};
	add.s32 	%r161, %r105, 4;
	setp.gt.s32 	%p29, %r161, %r154;
	selp.b64 	%rd170, 0, %rd169, %p29;
	add.s64 	%rd171, %rd170, %rd168;
	mov.b64 	{%r137, %r142}, %rd171;
	mov.b32 	%r143, 8;
	// begin inline asm
	shfl.sync.down.b32 %r136, %r137, %r143, %r154, %r155;
	// end inline asm
	// begin inline asm
	shfl.sync.down.b32 %r141, %r142, %r143, %r154, %r155;
	// end inline asm
	mov.b64 	%rd172, {%r136, %r141};
	add.s32 	%r162, %r105, 8;
	setp.gt.s32 	%p30, %r162, %r154;
	selp.b64 	%rd173, 0, %rd172, %p30;
	add.s64 	%rd174, %rd173, %rd171;
	mov.b64 	{%r147, %r152}, %rd174;
	mov.b32 	%r153, 16;
	// begin inline asm
	shfl.sync.down.b32 %r146, %r147, %r153, %r154, %r155;
	// end inline asm
	// begin inline asm
	shfl.sync.down.b32 %r151, %r152, %r153, %r154, %r155;
	// end inline asm
	mov.b64 	%rd175, {%r146, %r151};
	add.s32 	%r163, %r105, 16;
	setp.gt.s32 	%p31, %r163, %r154;
	selp.b64 	%rd176, 0, %rd175, %p31;
	add.s64 	%rd280, %rd176, %rd174;
	setp.ne.s32 	%p32, %r105, 0;
	@%p32 bra 	$L__BB14_19;
	shr.u32 	%r164, %r1, 2;
	and.b32  	%r165, %r164, 248;
	mov.u32 	%r166, _ZZN3cub18CUB_300001_SM_10006detail6reduce28DeviceReduceSingleTileKernelINS2_10policy_hubIlyN4cuda3std3__44plusIlEEE10Policy1000EPlSC_iS9_llNS7_10__identityEEEvT0_T1_T2_T3_T4_T6_E12temp_storage;
	add.s32 	%r167, %r166, %r165;
	st.shared.u64 	[%r167+16], %rd280;
$L__BB14_19:
	bar.sync 	0;
	setp.ne.s32 	%p33, %r1, 0;
	@%p33 bra 	$L__BB14_37;
	setp.gt.s32 	%p34, %r34, 32;
	ld.shared.u64 	%rd177, [_ZZN3cub18CUB_300001_SM_10006detail6reduce28DeviceReduceSingleTileKernelINS2_10policy_hubIlyN4cuda3std3__44plusIlEEE10Policy1000EPlSC_iS9_llNS7_10__identityEEEvT0_T1_T2_T3_T4_T6_E12temp_storage+24];
	selp.b64 	%rd178, %rd177, 0, %p34;
	add.s64 	%rd179, %rd178, %rd280;
	setp.gt.s32 	%p35, %r34, 64;
	ld.shared.u64 	%rd180, [_ZZN3cub18CUB_300001_SM_10006detail6reduce28DeviceReduceSingleTileKernelINS2_10policy_hubIlyN4cuda3std3__44plusIlEEE10Policy1000EPlSC_iS9_llNS7_10__identityEEEvT0_T1_T2_T3_T4_T6_E12temp_storage+32];
	selp.b64 	%rd181, %rd180, 0, %p35;
	add.s64 	%rd182, %rd179, %rd181;
	setp.gt.s32 	%p36, %r34, 96;
	ld.shared.u64 	%rd183, [_ZZN3cub18CUB_300001_SM_10006detail6reduce28DeviceReduceSingleTileKernelINS2_10policy_hubIlyN4cuda3std3__44plusIlEEE10Policy1000EPlSC_iS9_llNS7_10__identityEEEvT0_T1_T2_T3_T4_T6_E12temp_storage+40];
	selp.b64 	%rd184, %rd183, 0, %p36;
	add.s64 	%rd185, %rd182, %rd184;
	setp.gt.s32 	%p37, %r34, 128;
	ld.shared.u64 	%rd186, [_ZZN3cub18CUB_300001_SM_10006detail6reduce28DeviceReduceSingleTileKernelINS2_10policy_hubIlyN4cuda3std3__44plusIlEEE10Policy1000EPlSC_iS9_llNS7_10__identityEEEvT0_T1_T2_T3_T4_T6_E12temp_storage+48];
	selp.b64 	%rd187, %rd186, 0, %p37;
	add.s64 	%rd188, %rd185, %rd187;
	setp.gt.s32 	%p38, %r34, 160;
	ld.shared.u64 	%rd189, [_ZZN3cub18CUB_300001_SM_10006detail6reduce28DeviceReduceSingleTileKernelINS2_10policy_hubIlyN4cuda3std3__44plusIlEEE10Policy1000EPlSC_iS9_llNS7_10__identityEEEvT0_T1_T2_T3_T4_T6_E12temp_storage+56];
	selp.b64 	%rd190, %rd189, 0, %p38;
	add.s64 	%rd191, %rd188, %rd190;
	setp.gt.s32 	%p39, %r34, 192;
	ld.shared.u64 	%rd192, [_ZZN3cub18CUB_300001_SM_10006detail6reduce28DeviceReduceSingleTileKernelINS2_10policy_hubIlyN4cuda3std3__44plusIlEEE10Policy1000EPlSC_iS9_llNS7_10__identityEEEvT0_T1_T2_T3_T4_T6_E12temp_storage+64];
	selp.b64 	%rd193, %rd192, 0, %p39;
	add.s64 	%rd194, %rd191, %rd193;
	setp.gt.s32 	%p40, %r34, 224;
	ld.shared.u64 	%rd195, [_ZZN3cub18CUB_300001_SM_10006detail6reduce28DeviceReduceSingleTileKernelINS2_10policy_hubIlyN4cuda3std3__44plusIlEEE10Policy1000EPlSC_iS9_llNS7_10__identityEEEvT0_T1_T2_T3_T4_T6_E12temp_storage+72];
	selp.b64 	%rd196, %rd195, 0, %p40;
	add.s64 	%rd197, %rd194, %rd196;
	setp.gt.s32 	%p41, %r34, 256;
	ld.shared.u64 	%rd198, [_ZZN3cub18CUB_300001_SM_10006detail6reduce28DeviceReduceSingleTileKernelINS2_10policy_hubIlyN4cuda3std3__44plusIlEEE10Policy1000EPlSC_iS9_llNS7_10__identityEEEvT0_T1_T2_T3_T4_T6_E12temp_storage+80];
	selp.b64 	%rd199, %rd198, 0, %p41;
	add.s64 	%rd200, %rd197, %rd199;
	setp.gt.s32 	%p42, %r34, 288;
	ld.shared.u64 	%rd201, [_ZZN3cub18CUB_300001_SM_10006detail6reduce28DeviceReduceSingleTileKernelINS2_10policy_hubIlyN4cuda3std3__44plusIlEEE10Policy1000EPlSC_iS9_llNS7_10__identityEEEvT0_T1_T2_T3_T4_T6_E12temp_storage+88];
	selp.b64 	%rd202, %rd201, 0, %p42;
	add.s64 	%rd203, %rd200, %rd202;
	setp.gt.s32 	%p43, %r34, 320;
	ld.shared.u64 	%rd204, [_ZZN3cub18CUB_300001_SM_10006detail6reduce28DeviceReduceSingleTileKernelINS2_10policy_hubIlyN4cuda3std3__44plusIlEEE10Policy1000EPlSC_iS9_llNS7_10__identityEEEvT0_T1_T2_T3_T4_T6_E12temp_storage+96];
	selp.b64 	%rd205, %rd204, 0, %p43;
	add.s64 	%rd206, %rd203, %rd205;
	setp.gt.s32 	%p44, %r34, 352;
	ld.shared.u64 	%rd207, [_ZZN3cub18CUB_300001_SM_10006detail6reduce28DeviceReduceSingleTileKernelINS2_10policy_hubIlyN4cuda3std3__44plusIlEEE10Policy1000EPlSC_iS9_llNS7_10__identityEEEvT0_T1_T2_T3_T4_T6_E12temp_storage+104];
	selp.b64 	%rd208, %rd207, 0, %p44;
	add.s64 	%rd209, %rd206, %rd208;
	setp.gt.s32 	%p45, %r34, 384;
	ld.shared.u64 	%rd210, [_ZZN3cub18CUB_300001_SM_10006detail6reduce28DeviceReduceSingleTileKernelINS2_10policy_hubIlyN4cuda3std3__44plusIlEEE10Policy1000EPlSC_iS9_llNS7_10__identityEEEvT0_T1_T2_T3_T4_T6_E12temp_storage+112];
	selp.b64 	%rd211, %rd210, 0, %p45;
	add.s64 	%rd212, %rd209, %rd211;
	setp.gt.s32 	%p46, %r34, 416;
	ld.shared.u64 	%rd213, [_ZZN3cub18CUB_300001_SM_10006detail6reduce28DeviceReduceSingleTileKernelINS2_10policy_hubIlyN4cuda3std3__44plusIlEEE10Policy1000EPlSC_iS9_llNS7_10__identityEEEvT0_T1_T2_T3_T4_T6_E12temp_storage+120];
	selp.b64 	%rd214, %rd213, 0, %p46;
	add.s64 	%rd215, %rd212, %rd214;
	setp.gt.s32 	%p47, %r34, 448;
	ld.shared.u64 	%rd216, [_ZZN3cub18CUB_300001_SM_10006detail6reduce28DeviceReduceSingleTileKernelINS2_10policy_hubIlyN4cuda3std3__44plusIlEEE10Policy1000EPlSC_iS9_llNS7_10__identityEEEvT0_T1_T2_T3_T4_T6_E12temp_storage+128];
	selp.b64 	%rd217, %rd216, 0, %p47;
	add.s64 	%rd218, %rd215, %rd217;
	setp.gt.s32 	%p48, %r34, 480;
	ld.shared.u64 	%rd219, [_ZZN3cub18CUB_300001_SM_10006detail6reduce28DeviceReduceSingleTileKernelINS2_10policy_hubIlyN4cuda3std3__44plusIlEEE10Policy1000EPlSC_iS9_llNS7_10__identityEEEvT0_T1_T2_T3_T4_T6_E12temp_storage+136];
	selp.b64 	%rd220, %rd219, 0, %p48;
	add.s64 	%rd280, %rd218, %rd220;
	bra.uni 	$L__BB14_37;
$L__BB14_21:
	mov.u32 	%r13, %tid.x;
	mul.wide.u32 	%rd52, %r13, 8;
	add.s64 	%rd39, %rd35, %rd52;
	// begin inline asm
	ld.global.nc.u64 %rd38, [%rd39];
	// end inline asm
	add.s64 	%rd41, %rd39, 4096;
	// begin inline asm
	ld.global.nc.u64 %rd40, [%rd41];
	// end inline asm
	add.s64 	%rd43, %rd39, 8192;
	// begin inline asm
	ld.global.nc.u64 %rd42, [%rd43];
	// end inline asm
	add.s64 	%rd45, %rd39, 12288;
	// begin inline asm
	ld.global.nc.u64 %rd44, [%rd45];
	// end inline asm
	add.s64 	%rd47, %rd39, 16384;
	// begin inline asm
	ld.global.nc.u64 %rd46, [%rd47];
	// end inline asm
	add.s64 	%rd49, %rd39, 20480;
	// begin inline asm
	ld.global.nc.u64 %rd48, [%rd49];
	// end inline asm
	add.s64 	%rd51, %rd39, 24576;
	// begin inline asm
	ld.global.nc.u64 %rd50, [%rd51];
	// end inline asm
	add.s64 	%rd53, %rd40, %rd38;
	add.s64 	%rd54, %rd42, %rd53;
	add.s64 	%rd55, %rd44, %rd54;
	add.s64 	%rd56, %rd46, %rd55;
	add.s64 	%rd57, %rd48, %rd56;
	add.s64 	%rd279, %rd50, %rd57;
	setp.lt.u32 	%p3, %r34, 7168;
	mov.b32 	%r231, 3584;
	@%p3 bra 	$L__BB14_25;
	add.s32 	%r14, %r34, -3584;
	mov.b32 	%r231, 3584;
$L__BB14_23:
	add.s32 	%r37, %r231, %r13;
	mul.wide.u32 	%rd72, %r37, 8;
	add.s64 	%rd59, %rd35, %rd72;
	// begin inline asm
	ld.global.nc.u64 %rd58, [%rd59];
	// end inline asm
	add.s64 	%rd61, %rd59, 4096;
	// begin inline asm
	ld.global.nc.u64 %rd60, [%rd61];
	// end inline asm
	add.s64 	%rd63, %rd59, 8192;
	// begin inline asm
	ld.global.nc.u64 %rd62, [%rd63];
	// end inline asm
	add.s64 	%rd65, %rd59, 12288;
	// begin inline asm
	ld.global.nc.u64 %rd64, [%rd65];
	// end inline asm
	add.s64 	%rd67, %rd59, 16384;
	// begin inline asm
	ld.global.nc.u64 %rd66, [%rd67];
	// end inline asm
	add.s64 	%rd69, %rd59, 20480;
	// begin inline asm
	ld.global.nc.u64 %rd68, [%rd69];
	// end inline asm
	add.s64 	%rd71, %rd59, 24576;
	// begin inline asm
	ld.global.nc.u64 %rd70, [%rd71];
	// end inline asm
	add.s64 	%rd73, %rd58, %rd279;
	add.s64 	%rd74, %rd60, %rd73;
	add.s64 	%rd75, %rd62, %rd74;
	add.s64 	%rd76, %rd64, %rd75;
	add.s64 	%rd77, %rd66, %rd76;
	add.s64 	%rd78, %rd68, %rd77;
	add.s64 	%rd279, %rd70, %rd78;
	sub.s32 	%r38, %r34, %r231;
	setp.lt.s32 	%p4, %r38, 3584;
	@%p4 bra 	$L__BB14_33;
	add.s32 	%r231, %r231, 3584;
	setp.le.s32 	%p5, %r231, %r14;
	@%p5 bra 	$L__BB14_23;
$L__BB14_25:
	setp.le.s32 	%p6, %r34, %r231;
	@%p6 bra 	$L__BB14_33;
	sub.s32 	%r18, %r34, %r231;
	setp.ge.s32 	%p7, %r13, %r18;
	@%p7 bra 	$L__BB14_33;
	not.b32 	%r39, %r13;
	add.s32 	%r40, %r34, %r39;
	sub.s32 	%r19, %r40, %r231;
	and.b32  	%r41, %r19, 1536;
	setp.eq.s32 	%p8, %r41, 1536;
	mov.u32 	%r235, %r13;
	@%p8 bra 	$L__BB14_30;
	add.s32 	%r233, %r13, %r231;
	shr.u32 	%r42, %r19, 9;
	add.s32 	%r43, %r42, 1;
	and.b32  	%r44, %r43, 3;
	neg.s32 	%r232, %r44;
	mov.u32 	%r235, %r13;
$L__BB14_29:
	.pragma "nounroll";
	mul.wide.u32 	%rd82, %r233, 8;
	add.s64 	%rd81, %rd35, %rd82;
	// begin inline asm
	ld.global.nc.u64 %rd80, [%rd81];
	// end inline asm
	add.s64 	%rd279, %rd80, %rd279;
	add.s32 	%r235, %r235, 512;
	add.s32 	%r233, %r233, 512;
	add.s32 	%r232, %r232, 1;
	setp.ne.s32 	%p9, %r232, 0;
	@%p9 bra 	$L__BB14_29;
$L__BB14_30:
	setp.lt.u32 	%p10, %r19, 1536;
	@%p10 bra 	$L__BB14_33;
	cvt.u64.u32 	%rd83, %r235;
	cvt.u64.u32 	%rd84, %r231;
	add.s64 	%rd85, %rd83, %rd84;
	shl.b64 	%rd86, %rd85, 3;
	add.s64 	%rd87, %rd86, %rd35;
	add.s64 	%rd277, %rd87, 8192;
	add.s32 	%r236, %r235, %r231;
$L__BB14_32:
	mul.wide.u32 	%rd96, %r236, 8;
	add.s64 	%rd89, %rd35, %rd96;
	// begin inline asm
	ld.global.nc.u64 %rd88, [%rd89];
	// end inline asm
	add.s64 	%rd97, %rd88, %rd279;
	add.s64 	%rd91, %rd277, -4096;
	// begin inline asm
	ld.global.nc.u64 %rd90, [%rd91];
	// end inline asm
	add.s64 	%rd98, %rd90, %rd97;
	// begin inline asm
	ld.global.nc.u64 %rd92, [%rd277];
	// end inline asm
	add.s64 	%rd99, %rd92, %rd98;
	add.s64 	%rd95, %rd277, 4096;
	// begin inline asm
	ld.global.nc.u64 %rd94, [%rd95];
	// end inline asm
	add.s64 	%rd279, %rd94, %rd99;
	add.s32 	%r235, %r235, 2048;
	add.s64 	%rd277, %rd277, 16384;
	add.s32 	%r236, %r236, 2048;
	setp.lt.s32 	%p11, %r235, %r18;
	@%p11 bra 	$L__BB14_32;
$L__BB14_33:
	// begin inline asm
	mov.u32 %r45, %laneid;
	// end inline asm
	mov.b64 	{%r47, %r52}, %rd279;
	mov.b32 	%r53, 1;
	mov.b32 	%r94, 31;
	mov.b32 	%r95, -1;
	// begin inline asm
	shfl.sync.down.b32 %r46, %r47, %r53, %r94, %r95;
	// end inline asm
	// begin inline asm
	shfl.sync.down.b32 %r51, %r52, %r53, %r94, %r95;
	// end inline asm
	mov.b64 	%rd100, {%r46, %r51};
	setp.gt.s32 	%p12, %r45, 30;
	selp.b64 	%rd101, 0, %rd100, %p12;
	add.s64 	%rd102, %rd101, %rd279;
	mov.b64 	{%r57, %r62}, %rd102;
	mov.b32 	%r63, 2;
	// begin inline asm
	shfl.sync.down.b32 %r56, %r57, %r63, %r94, %r95;
	// end inline asm
	// begin inline asm
	shfl.sync.down.b32 %r61, %r62, %r63, %r94, %r95;
	// end inline asm
	mov.b64 	%rd103, {%r56, %r61};
	setp.gt.s32 	%p13, %r45, 29;
	selp.b64 	%rd104, 0, %rd103, %p13;
	add.s64 	%rd105, %rd104, %rd102;
	mov.b64 	{%r67, %r72}, %rd105;
	mov.b32 	%r73, 4;
	// begin inline asm
	shfl.sync.down.b32 %r66, %r67, %r73, %r94, %r95;
	// end inline asm
	// begin inline asm
	shfl.sync.down.b32 %r71, %r72, %r73, %r94, %r95;
	// end inline asm
	mov.b64 	%rd106, {%r66, %r71};
	setp.gt.s32 	%p14, %r45, 27;
	selp.b64 	%rd107, 0, %rd106, %p14;
	add.s64 	%rd108, %rd107, %rd105;
	mov.b64 	{%r77, %r82}, %rd108;
	mov.b32 	%r83, 8;
	// begin inline asm
	shfl.sync.down.b32 %r76, %r77, %r83, %r94, %r95;
	// end inline asm
	// begin inline asm
	shfl.sync.down.b32 %r81, %r82, %r83, %r94, %r95;
	// end inline asm
	mov.b64 	%rd109, {%r76, %r81};
	setp.gt.s32 	%p15, %r45, 23;
	selp.b64 	%rd110, 0, %rd109, %p15;
	add.s64 	%rd111, %rd110, %rd108;
	mov.b64 	{%r87, %r92}, %rd111;
	mov.b32 	%r93, 16;
	// begin inline asm
	shfl.sync.down.b32 %r86, %r87, %r93, %r94, %r95;
	// end inline asm
	// begin inline asm
	shfl.sync.down.b32 %r91, %r92, %r93, %r94, %r95;
	// end inline asm
	mov.b64 	%rd112, {%r86, %r91};
	setp.gt.s32 	%p16, %r45, 15;
	selp.b64 	%rd113, 0, %rd112, %p16;
	add.s64 	%rd280, %rd113, %rd111;
	setp.ne.s32 	%p17, %r45, 0;
	@%p17 bra 	$L__BB14_35;
	shr.u32 	%r96, %r13, 2;
	and.b32  	%r97, %r96, 248;
	mov.u32 	%r98, _ZZN3cub18CUB_300001_SM_10006detail6reduce28DeviceReduceSingleTileKernelINS2_10policy_hubIlyN4cuda3std3__44plusIlEEE10Policy1000EPlSC_iS9_llNS7_10__identityEEEvT0_T1_T2_T3_T4_T6_E12temp_storage;
	add.s32 	%r99, %r98, %r97;
	st.shared.u64 	[%r99+16], %rd280;
$L__BB14_35:
	bar.sync 	0;
	setp.ne.s32 	%p18, %r13, 0;
	@%p18 bra 	$L__BB14_37;
	ld.shared.u64 	%rd114, [_ZZN3cub18CUB_300001_SM_10006detail6reduce28DeviceReduceSingleTileKernelINS2_10policy_hubIlyN4cuda3std3__44plusIlEEE10Policy1000EPlSC_iS9_llNS7_10__identityEEEvT0_T1_T2_T3_T4_T6_E12temp_storage+24];
	add.s64 	%rd115, %rd114, %rd280;
	ld.shared.u64 	%rd116, [_ZZN3cub18CUB_300001_SM_10006detail6reduce28DeviceReduceSingleTileKernelINS2_10policy_hubIlyN4cuda3std3__44plusIlEEE10Policy1000EPlSC_iS9_llNS7_10__identityEEEvT0_T1_T2_T3_T4_T6_E12temp_storage+32];
	add.s64 	%rd117, %rd115, %rd116;
	ld.shared.u64 	%rd118, [_ZZN3cub18CUB_300001_SM_10006detail6reduce28DeviceReduceSingleTileKernelINS2_10policy_hubIlyN4cuda3std3__44plusIlEEE10Policy1000EPlSC_iS9_llNS7_10__identityEEEvT0_T1_T2_T3_T4_T6_E12temp_storage+40];
	add.s64 	%rd119, %rd117, %rd118;
	ld.shared.u64 	%rd120, [_ZZN3cub18CUB_300001_SM_10006detail6reduce28DeviceReduceSingleTileKernelINS2_10policy_hubIlyN4cuda3std3__44plusIlEEE10Policy1000EPlSC_iS9_llNS7_10__identityEEEvT0_T1_T2_T3_T4_T6_E12temp_storage+48];
	add.s64 	%rd121, %rd119, %rd120;
	ld.shared.u64 	%rd122, [_ZZN3cub18CUB_300001_SM_10006detail6reduce28DeviceReduceSingleTileKernelINS2_10policy_hubIlyN4cuda3std3__44plusIlEEE10Policy1000EPlSC_iS9_llNS7_10__identityEEEvT0_T1_T2_T3_T4_T6_E12temp_storage+56];
	add.s64 	%rd123, %rd121, %rd122;
	ld.shared.u64 	%rd124, [_ZZN3cub18CUB_300001_SM_10006detail6reduce28DeviceReduceSingleTileKernelINS2_10policy_hubIlyN4cuda3std3__44plusIlEEE10Policy1000EPlSC_iS9_llNS7_10__identityEEEvT0_T1_T2_T3_T4_T6_E12temp_storage+64];
	add.s64 	%rd125, %rd123, %rd124;
	ld.shared.u64 	%rd126, [_ZZN3cub18CUB_300001_SM_10006detail6reduce28DeviceReduceSingleTileKernelINS2_10policy_hubIlyN4cuda3std3__44plusIlEEE10Policy1000EPlSC_iS9_llNS7_10__identityEEEvT0_T1_T2_T3_T4_T6_E12temp_storage+72];
	add.s64 	%rd127, %rd125, %rd126;
	ld.shared.u64 	%rd128, [_ZZN3cub18CUB_300001_SM_10006detail6reduce28DeviceReduceSingleTileKernelINS2_10policy_hubIlyN4cuda3std3__44plusIlEEE10Policy1000EPlSC_iS9_llNS7_10__identityEEEvT0_T1_T2_T3_T4_T6_E12temp_storage+80];
	add.s64 	%rd129, %rd127, %rd128;
	ld.shared.u64 	%rd130, [_ZZN3cub18CUB_300001_SM_10006detail6reduce28DeviceReduceSingleTileKernelINS2_10policy_hubIlyN4cuda3std3__44plusIlEEE10Policy1000EPlSC_iS9_llNS7_10__identityEEEvT0_T1_T2_T3_T4_T6_E12temp_storage+88];
	add.s64 	%rd131, %rd129, %rd130;
	ld.shared.u64 	%rd132, [_ZZN3cub18CUB_300001_SM_10006detail6reduce28DeviceReduceSingleTileKernelINS2_10policy_hubIlyN4cuda3std3__44plusIlEEE10Policy1000EPlSC_iS9_llNS7_10__identityEEEvT0_T1_T2_T3_T4_T6_E12temp_storage+96];
	add.s64 	%rd133, %rd131, %rd132;
	ld.shared.u64 	%rd134, [_ZZN3cub18CUB_300001_SM_10006detail6reduce28DeviceReduceSingleTileKernelINS2_10policy_hubIlyN4cuda3std3__44plusIlEEE10Policy1000EPlSC_iS9_llNS7_10__identityEEEvT0_T1_T2_T3_T4_T6_E12temp_storage+104];
	add.s64 	%rd135, %rd133, %rd134;
	ld.shared.u64 	%rd136, [_ZZN3cub18CUB_300001_SM_10006detail6reduce28DeviceReduceSingleTileKernelINS2_10policy_hubIlyN4cuda3std3__44plusIlEEE10Policy1000EPlSC_iS9_llNS7_10__identityEEEvT0_T1_T2_T3_T4_T6_E12temp_storage+112];
	add.s64 	%rd137, %rd135, %rd136;
	ld.shared.u64 	%rd138, [_ZZN3cub18CUB_300001_SM_10006detail6reduce28DeviceReduceSingleTileKernelINS2_10policy_hubIlyN4cuda3std3__44plusIlEEE10Policy1000EPlSC_iS9_llNS7_10__identityEEEvT0_T1_T2_T3_T4_T6_E12temp_storage+120];
	add.s64 	%rd139, %rd137, %rd138;
	ld.shared.u64 	%rd140, [_ZZN3cub18CUB_300001_SM_10006detail6reduce28DeviceReduceSingleTileKernelINS2_10policy_hubIlyN4cuda3std3__44plusIlEEE10Policy1000EPlSC_iS9_llNS7_10__identityEEEvT0_T1_T2_T3_T4_T6_E12temp_storage+128];
	add.s64 	%rd141, %rd139, %rd140;
	ld.shared.u64 	%rd142, [_ZZN3cub18CUB_300001_SM_10006detail6reduce28DeviceReduceSingleTileKernelINS2_10policy_hubIlyN4cuda3std3__44plusIlEEE10Policy1000EPlSC_iS9_llNS7_10__identityEEEvT0_T1_T2_T3_T4_T6_E12temp_storage+136];
	add.s64 	%rd280, %rd141, %rd142;
$L__BB14_37:
	mov.u32 	%r223, %tid.x;
	setp.ne.s32 	%p56, %r223, 0;
	@%p56 bra 	$L__BB14_39;
	add.s64 	%rd264, %rd280, %rd36;
	st.global.u64 	[%rd1], %rd264;
$L__BB14_39:
	ret;

}
	// .globl	_ZN3cub18CUB_300001_SM_10006detail10radix_sort31DeviceRadixSortSingleTileKernelINS1_5radix10policy_hubIfiyE10Policy1000ELNS0_9SortOrderE0EfiyNS1_21identity_decomposer_tEEEvPKT1_PSA_PKT2_PSE_T3_iiT4_
.visible .entry _ZN3cub18CUB_300001_SM_10006detail10radix_sort31DeviceRadixSortSingleTileKernelINS1_5radix10policy_hubIfiyE10Policy1000ELNS0_9SortOrderE0EfiyNS1_21identity_decomposer_tEEEvPKT1_PSA_PKT2_PSE_T3_iiT4_(
	.param .u64 .ptr .align 1 _ZN3cub18CUB_300001_SM_10006detail10radix_sort31DeviceRadixSortSingleTileKernelINS1_5radix10policy_hubIfiyE10Policy1000ELNS0_9SortOrderE0EfiyNS1_21identity_decomposer_tEEEvPKT1_PSA_PKT2_PSE_T3_iiT4__param_0,
	.param .u64 .ptr .align 1 _ZN3cub18CUB_300001_SM_10006detail10radix_sort31DeviceRadixSortSingleTileKernelINS1_5radix10policy_hubIfiyE10Policy1000ELNS0_9SortOrderE0EfiyNS1_21identity_decomposer_tEEEvPKT1_PSA_PKT2_PSE_T3_iiT4__param_1,
	.param .u64 .ptr .align 1 _ZN3cub18CUB_300001_SM_10006detail10radix_sort31DeviceRadixSortSingleTileKernelINS1_5radix10policy_hubIfiyE10Policy1000ELNS0_9SortOrderE0EfiyNS1_21identity_decomposer_tEEEvPKT1_PSA_PKT2_PSE_T3_iiT4__param_2,
	.param .u64 .ptr .align 1 _ZN3cub18CUB_300001_SM_10006detail10radix_sort31DeviceRadixSortSingleTileKernelINS1_5radix10policy_hubIfiyE10Policy1000ELNS0_9SortOrderE0EfiyNS1_21identity_decomposer_tEEEvPKT1_PSA_PKT2_PSE_T3_iiT4__param_3,
	.param .u64 _ZN3cub18CUB_300001_SM_10006detail10radix_sort31DeviceRadixSortSingleTileKernelINS1_5radix10policy_hubIfiyE10Policy1000ELNS0_9SortOrderE0EfiyNS1_21identity_decomposer_tEEEvPKT1_PSA_PKT2_PSE_T3_iiT4__param_4,
	.param .u32 _ZN3cub18CUB_300001_SM_10006detail10radix_sort31DeviceRadixSortSingleTileKernelINS1_5radix10policy_hubIfiyE10Policy1000ELNS0_9SortOrderE0EfiyNS1_21identity_decomposer_tEEEvPKT1_PSA_PKT2_PSE_T3_iiT4__param_5,
	.param .u32 _ZN3cub18CUB_300001_SM_10006detail10radix_sort31DeviceRadixSortSingleTileKernelINS1_5radix10policy_hubIfiyE10Policy1000ELNS0_9SortOrderE0EfiyNS1_21identity_decomposer_tEEEvPKT1_PSA_PKT2_PSE_T3_iiT4__param_6,
	.param .align 1 .b8 _ZN3cub18CUB_300001_SM_10006detail10radix_sort31DeviceRadixSortSingleTileKernelINS1_5radix10policy_hubIfiyE10Policy1000ELNS0_9SortOrderE0EfiyNS1_21identity_decomposer_tEEEvPKT1_PSA_PKT2_PSE_T3_iiT4__param_7[1]
)
.maxntid 256
.minnctapersm 1
{
	.reg .pred 	%p<130>;
	.reg .b16 	%rs<39>;
	.reg .b32 	%r<938>;
	.reg .b64 	%rd<37>;
	// demoted variable
	.shared .align 16 .b8 _ZZN3cub18CUB_300001_SM_10006detail10radix_sort31DeviceRadixSortSingleTileKernelINS1_5radix10policy_hubIfiyE10Policy1000ELNS0_9SortOrderE0EfiyNS1_21identity_decomposer_tEEEvPKT1_PSA_PKT2_PSE_T3_iiT4_E12temp_storage[33856];
	ld.param.u64 	%rd10, [_ZN3cub18CUB_300001_SM_10006detail10radix_sort31DeviceRadixSortSingleTileKernelINS1_5radix10policy_hubIfiyE10Policy1000ELNS0_9SortOrderE0EfiyNS1_21identity_decomposer_tEEEvPKT1_PSA_PKT2_PSE_T3_iiT4__param_0];
	ld.param.u64 	%rd6, [_ZN3cub18CUB_300001_SM_10006detail10radix_sort31DeviceRadixSortSingleTileKernelINS1_5radix10policy_hubIfiyE10Policy1000ELNS0_9SortOrderE0EfiyNS1_21identity_decomposer_tEEEvPKT1_PSA_PKT2_PSE_T3_iiT4__param_1];
	ld.param.u64 	%rd7, [_ZN3cub18CUB_300001_SM_10006detail10radix_sort31DeviceRadixSortSingleTileKernelINS1_5radix10policy_hubIfiyE10Policy1000ELNS0_9SortOrderE0EfiyNS1_21identity_decomposer_tEEEvPKT1_PSA_PKT2_PSE_T3_iiT4__param_2];
	ld.param.u64 	%rd8, [_ZN3cub18CUB_300001_SM_10006detail10radix_sort31DeviceRadixSortSingleTileKernelINS1_5radix10policy_hubIfiyE10Policy1000ELNS0_9SortOrderE0EfiyNS1_21identity_decomposer_tEEEvPKT1_PSA_PKT2_PSE_T3_iiT4__param_3];
	ld.param.u64 	%rd9, [_ZN3cub18CUB_300001_SM_10006detail10radix_sort31DeviceRadixSortSingleTileKernelINS1_5radix10policy_hubIfiyE10Policy1000ELNS0_9SortOrderE0EfiyNS1_21identity_decomposer_tEEEvPKT1_PSA_PKT2_PSE_T3_iiT4__param_4];
	ld.param.u32 	%r322, [_ZN3cub18CUB_300001_SM_10006detail10radix_sort31DeviceRadixSortSingleTileKernelINS1_5radix10policy_hubIfiyE10Policy1000ELNS0_9SortOrderE0EfiyNS1_21identity_decomposer_tEEEvPKT1_PSA_PKT2_PSE_T3_iiT4__param_5];
	ld.param.u32 	%r323, [_ZN3cub18CUB_300001_SM_10006detail10radix_sort31DeviceRadixSortSingleTileKernelINS1_5radix10policy_hubIfiyE10Policy1000ELNS0_9SortOrderE0EfiyNS1_21identity_decomposer_tEEEvPKT1_PSA_PKT2_PSE_T3_iiT4__param_6];
	cvta.to.global.u64 	%rd11, %rd10;
	cvt.u32.u64 	%r1, %rd9;
	mov.u32 	%r2, %tid.x;
	mul.lo.s32 	%r3, %r2, 19;
	setp.ge.s32 	%p1, %r3, %r1;
	mul.wide.u32 	%rd12, %r3, 4;
	add.s64 	%rd1, %rd11, %rd12;
	mov.b32 	%r858, 2147483647;
	@%p1 bra 	$L__BB15_2;
	ld.global.u32 	%r858, [%rd1];
$L__BB15_2:
	add.s32 	%r6, %r3, 1;
	setp.ge.s32 	%p2, %r6, %r1;
	mov.b32 	%r859, 2147483647;
	@%p2 bra 	$L__BB15_4;
	ld.global.u32 	%r859, [%rd1+4];
$L__BB15_4:
	add.s32 	%r9, %r3, 2;
	setp.ge.s32 	%p3, %r9, %r1;
	mov.b32 	%r860, 2147483647;
	@%p3 bra 	$L__BB15_6;
	ld.global.u32 	%r860, [%rd1+8];
$L__BB15_6:
	add.s32 	%r12, %r3, 3;
	setp.ge.s32 	%p4, %r12, %r1;
	mov.b32 	%r861, 2147483647;
	@%p4 bra 	$L__BB15_8;
	ld.global.u32 	%r861, [%rd1+12];
$L__BB15_8:
	add.s32 	%r15, %r3, 4;
	setp.ge.s32 	%p5, %r15, %r1;
	mov.b32 	%r862, 2147483647;
	@%p5 bra 	$L__BB15_10;
	ld.global.u32 	%r862, [%rd1+16];
$L__BB15_10:
	add.s32 	%r18, %r3, 5;
	setp.ge.s32 	%p6, %r18, %r1;
	mov.b32 	%r863, 2147483647;
	@%p6 bra 	$L__BB15_12;
	ld.global.u32 	%r863, [%rd1+20];
$L__BB15_12:
	add.s32 	%r21, %r3, 6;
	setp.ge.s32 	%p7, %r21, %r1;
	mov.b32 	%r864, 2147483647;
	@%p7 bra 	$L__BB15_14;
	ld.global.u32 	%r864, [%rd1+24];
$L__BB15_14:
	add.s32 	%r24, %r3, 7;
	setp.ge.s32 	%p8, %r24, %r1;
	mov.b32 	%r865, 2147483647;
	@%p8 bra 	$L__BB15_16;
	ld.global.u32 	%r865, [%rd1+28];
$L__BB15_16:
	add.s32 	%r27, %r3, 8;
	setp.ge.s32 	%p9, %r27, %r1;
	mov.b32 	%r866, 2147483647;
	@%p9 bra 	$L__BB15_18;
	ld.global.u32 	%r866, [%rd1+32];
$L__BB15_18:
	add.s32 	%r30, %r3, 9;
	setp.ge.s32 	%p10, %r30, %r1;
	mov.b32 	%r867, 2147483647;
	@%p10 bra 	$L__BB15_20;
	ld.global.u32 	%r867, [%rd1+36];
$L__BB15_20:
	add.s32 	%r33, %r3, 10;
	setp.ge.s32 	%p11, %r33, %r1;
	mov.b32 	%r868, 2147483647;
	@%p11 bra 	$L__BB15_22;
	ld.global.u32 	%r868, [%rd1+40];
$L__BB15_22:
	add.s32 	%r36, %r3, 11;
	setp.ge.s32 	%p12, %r36, %r1;
	mov.b32 	%r869, 2147483647;
	@%p12 bra 	$L__BB15_24;
	ld.global.u32 	%r869, [%rd1+44];
$L__BB15_24:
	add.s32 	%r39, %r3, 12;
	setp.ge.s32 	%p13, %r39, %r1;
	mov.b32 	%r870, 2147483647;
	@%p13 bra 	$L__BB15_26;
	ld.global.u32 	%r870, [%rd1+48];
$L__BB15_26:
	add.s32 	%r42, %r3, 13;
	setp.ge.s32 	%p14, %r42, %r1;
	mov.b32 	%r871, 2147483647;
	@%p14 bra 	$L__BB15_28;
	ld.global.u32 	%r871, [%rd1+52];
$L__BB15_28:
	add.s32 	%r45, %r3, 14;
	setp.ge.s32 	%p15, %r45, %r1;
	mov.b32 	%r872, 2147483647;
	@%p15 bra 	$L__BB15_30;
	ld.global.u32 	%r872, [%rd1+56];
$L__BB15_30:
	add.s32 	%r48, %r3, 15;
	setp.ge.s32 	%p16, %r48, %r1;
	mov.b32 	%r873, 2147483647;
	@%p16 bra 	$L__BB15_32;
	ld.global.u32 	%r873, [%rd1+60];
$L__BB15_32:
	add.s32 	%r51, %r3, 16;
	setp.ge.s32 	%p17, %r51, %r1;
	mov.b32 	%r874, 2147483647;
	@%p17 bra 	$L__BB15_34;
	ld.global.u32 	%r874, [%rd1+64];
$L__BB15_34:
	add.s32 	%r54, %r3, 17;
	setp.ge.s32 	%p18, %r54, %r1;
	mov.b32 	%r875, 2147483647;
	@%p18 bra 	$L__BB15_36;
	ld.global.u32 	%r875, [%rd1+68];
$L__BB15_36:
	add.s32 	%r57, %r3, 18;
	setp.ge.s32 	%p19, %r57, %r1;
	mov.b32 	%r876, 2147483647;
	@%p19 bra 	$L__BB15_38;
	ld.global.u32 	%r876, [%rd1+72];
$L__BB15_38:
	bar.sync 	0;
	mov.b64 	{%r344, %r345}, %rd9;
	shfl.sync.idx.b32	%r60|%p20, %r344, 0, 31, -1;
	shfl.sync.idx.b32	%r346|%p21, %r345, 0, 31, -1;
	mov.b64 	%rd2, {%r60, %r346};
	setp.ge.s32 	%p22, %r3, %r60;
	cvta.to.global.u64 	%rd13, %rd7;
	add.s64 	%rd3, %rd13, %rd12;
	@%p22 bra 	$L__BB15_40;
	ld.global.u32 	%r935, [%rd3];
$L__BB15_40:
	setp.ge.s32 	%p23, %r6, %r60;
	@%p23 bra 	$L__BB15_42;
	ld.global.u32 	%r934, [%rd3+4];
$L__BB15_42:
	setp.ge.s32 	%p24, %r9, %r60;
	@%p24 bra 	$L__BB15_44;
	ld.global.u32 	%r933, [%rd3+8];
$L__BB15_44:
	setp.ge.s32 	%p25, %r12, %r60;
	@%p25 bra 	$L__BB15_46;
	ld.global.u32 	%r932, [%rd3+12];
$L__BB15_46:
	setp.ge.s32 	%p26, %r15, %r60;
	@%p26 bra 	$L__BB15_48;
	ld.global.u32 	%r931, [%rd3+16];
$L__BB15_48:
	setp.ge.s32 	%p27, %r18, %r60;
	@%p27 bra 	$L__BB15_50;
	ld.global.u32 	%r930, [%rd3+20];
$L__BB15_50:
	setp.ge.s32 	%p28, %r21, %r60;
	@%p28 bra 	$L__BB15_52;
	ld.global.u32 	%r929, [%rd3+24];
$L__BB15_52:
	setp.ge.s32 	%p29, %r24, %r60;
	@%p29 bra 	$L__BB15_54;
	ld.global.u32 	%r928, [%rd3+28];
$L__BB15_54:
	setp.ge.s32 	%p30, %r27, %r60;
	@%p30 bra 	$L__BB15_56;
	ld.global.u32 	%r927, [%rd3+32];
$L__BB15_56:
	setp.ge.s32 	%p31, %r30, %r60;
	@%p31 bra 	$L__BB15_58;
	ld.global.u32 	%r926, [%rd3+36];
$L__BB15_58:
	setp.ge.s32 	%p32, %r33, %r60;
	@%p32 bra 	$L__BB15_60;
	ld.global.u32 	%r925, [%rd3+40];
$L__BB15_60:
	setp.ge.s32 	%p33, %r36, %r60;
	@%p33 bra 	$L__BB15_62;
	ld.global.u32 	%r924, [%rd3+44];
$L__BB15_62:
	setp.ge.s32 	%p34, %r39, %r60;
	@%p34 bra 	$L__BB15_64;
	ld.global.u32 	%r923, [%rd3+48];
$L__BB15_64:
	setp.ge.s32 	%p35, %r42, %r60;
	@%p35 bra 	$L__BB15_66;
	ld.global.u32 	%r922, [%rd3+52];
$L__BB15_66:
	setp.ge.s32 	%p36, %r45, %r60;
	@%p36 bra 	$L__BB15_68;
	ld.global.u32 	%r921, [%rd3+56];
$L__BB15_68:
	setp.ge.s32 	%p37, %r48, %r60;
	@%p37 bra 	$L__BB15_70;
	ld.global.u32 	%r920, [%rd3+60];
$L__BB15_70:
	setp.ge.s32 	%p38, %r51, %r60;
	@%p38 bra 	$L__BB15_72;
	ld.global.u32 	%r919, [%rd3+64];
$L__BB15_72:
	setp.ge.s32 	%p39, %r54, %r60;
	@%p39 bra 	$L__BB15_74;
	ld.global.u32 	%r918, [%rd3+68];
$L__BB15_74:
	setp.ge.s32 	%p40, %r57, %r60;
	@%p40 bra 	$L__BB15_76;
	ld.global.u32 	%r917, [%rd3+72];
$L__BB15_76:
	bar.sync 	0;
	setp.gt.s32 	%p41, %r858, -1;
	selp.b32 	%r366, -2147483648, -1, %p41;
	xor.b32  	%r916, %r366, %r858;
	setp.gt.s32 	%p42, %r859, -1;
	selp.b32 	%r367, -2147483648, -1, %p42;
	xor.b32  	%r915, %r367, %r859;
	setp.gt.s32 	%p43, %r860, -1;
	selp.b32 	%r368, -2147483648, -1, %p43;
	xor.b32  	%r914, %r368, %r860;
	setp.gt.s32 	%p44, %r861, -1;
	selp.b32 	%r369, -2147483648, -1, %p44;
	xor.b32  	%r913, %r369, %r861;
	setp.gt.s32 	%p45, %r862, -1;
	selp.b32 	%r370, -2147483648, -1, %p45;
	xor.b32  	%r912, %r370, %r862;
	setp.gt.s32 	%p46, %r863, -1;
	selp.b32 	%r371, -2147483648, -1, %p46;
	xor.b32  	%r911, %r371, %r863;
	setp.gt.s32 	%p47, %r864, -1;
	selp.b32 	%r372, -2147483648, -1, %p47;
	xor.b32  	%r910, %r372, %r864;
	setp.gt.s32 	%p48, %r865, -1;
	selp.b32 	%r373, -2147483648, -1, %p48;
	xor.b32  	%r909, %r373, %r865;
	setp.gt.s32 	%p49, %r866, -1;
	selp.b32 	%r374, -2147483648, -1, %p49;
	xor.b32  	%r908, %r374, %r866;
	setp.gt.s32 	%p50, %r867, -1;
	selp.b32 	%r375, -2147483648, -1, %p50;
	xor.b32  	%r907, %r375, %r867;
	setp.gt.s32 	%p51, %r868, -1;
	selp.b32 	%r376, -2147483648, -1, %p51;
	xor.b32  	%r906, %r376, %r868;
	setp.gt.s32 	%p52, %r869, -1;
	selp.b32 	%r377, -2147483648, -1, %p52;
	xor.b32  	%r905, %r377, %r869;
	setp.gt.s32 	%p53, %r870, -1;
	selp.b32 	%r378, -2147483648, -1, %p53;
	xor.b32  	%r904, %r378, %r870;
	setp.gt.s32 	%p54, %r871, -1;
	selp.b32 	%r379, -2147483648, -1, %p54;
	xor.b32  	%r903, %r379, %r871;
	setp.gt.s32 	%p55, %r872, -1;
	selp.b32 	%r380, -2147483648, -1, %p55;
	xor.b32  	%r902, %r380, %r872;
	setp.gt.s32 	%p56, %r873, -1;
	selp.b32 	%r381, -2147483648, -1, %p56;
	xor.b32  	%r901, %r381, %r873;
	setp.gt.s32 	%p57, %r874, -1;
	selp.b32 	%r382, -2147483648, -1, %p57;
	xor.b32  	%r900, %r382, %r874;
	setp.gt.s32 	%p58, %r875, -1;
	selp.b32 	%r383, -2147483648, -1, %p58;
	xor.b32  	%r899, %r383, %r875;
	setp.gt.s32 	%p59, %r876, -1;
	selp.b32 	%r384, -2147483648, -1, %p59;
	xor.b32  	%r898, %r384, %r876;
	shr.u32 	%r118, %r2, 5;
	shl.b32 	%r385, %r2, 2;
	mov.u32 	%r386, _ZZN3cub18CUB_300001_SM_10006detail10radix_sort31DeviceRadixSortSingleTileKernelINS1_5radix10policy_hubIfiyE10Policy1000ELNS0_9SortOrderE0EfiyNS1_21identity_decomposer_tEEEvPKT1_PSA_PKT2_PSE_T3_iiT4_E12temp_storage;
	add.s32 	%r119, %r386, %r385;
	shl.b32 	%r387, %r2, 7;
	add.s32 	%r120, %r119, %r387;
	shl.b32 	%r388, %r118, 2;
	add.s32 	%r389, %r386, %r388;
	add.s32 	%r121, %r389, 33792;
	mad.lo.s32 	%r122, %r2, -56, %r120;
	add.s32 	%r897, %r322, 6;
	sub.s32 	%r896, %r323, %r322;
$L__BB15_77:
	add.s32 	%r449, %r897, -6;
	min.s32 	%r392, %r896, 6;
	mov.b32 	%r478, 0;
	st.shared.u32 	[%r119], %r478;
	st.shared.u32 	[%r119+1024], %r478;
	st.shared.u32 	[%r119+2048], %r478;
	st.shared.u32 	[%r119+3072], %r478;
	st.shared.u32 	[%r119+4096], %r478;
	st.shared.u32 	[%r119+5120], %r478;
	st.shared.u32 	[%r119+6144], %r478;
	st.shared.u32 	[%r119+7168], %r478;
	st.shared.u32 	[%r119+8192], %r478;
	st.shared.u32 	[%r119+9216], %r478;
	st.shared.u32 	[%r119+10240], %r478;
	st.shared.u32 	[%r119+11264], %r478;
	st.shared.u32 	[%r119+12288], %r478;
	st.shared.u32 	[%r119+13312], %r478;
	st.shared.u32 	[%r119+14336], %r478;
	st.shared.u32 	[%r119+15360], %r478;
	st.shared.u32 	[%r119+16384], %r478;
	st.shared.u32 	[%r119+17408], %r478;
	st.shared.u32 	[%r119+18432], %r478;
	st.shared.u32 	[%r119+19456], %r478;
	st.shared.u32 	[%r119+20480], %r478;
	st.shared.u32 	[%r119+21504], %r478;
	st.shared.u32 	[%r119+22528], %r478;
	st.shared.u32 	[%r119+23552], %r478;
	st.shared.u32 	[%r119+24576], %r478;
	st.shared.u32 	[%r119+25600], %r478;
	st.shared.u32 	[%r119+26624], %r478;
	st.shared.u32 	[%r119+27648], %r478;
	st.shared.u32 	[%r119+28672], %r478;
	st.shared.u32 	[%r119+29696], %r478;
	st.shared.u32 	[%r119+30720], %r478;
	st.shared.u32 	[%r119+31744], %r478;
	st.shared.u32 	[%r119+32768], %r478;
	// begin inline asm
	bmsk.clamp.b32 %r390, %r478, %r392;
	// end inline asm
	setp.eq.s32 	%p60, %r916, 2147483647;
	selp.b32 	%r394, -2147483648, %r916, %p60;
	// begin inline asm
	shr.b32 %r393, %r394, %r449;
	// end inline asm
	and.b32  	%r481, %r390, %r393;
	shl.b32 	%r482, %r481, 10;
	and.b32  	%r483, %r482, 31744;
	add.s32 	%r484, %r119, %r483;
	shr.u32 	%r485, %r481, 4;
	and.b32  	%r486, %r485, 268435454;
	add.s32 	%r166, %r484, %r486;
	ld.shared.u16 	%rs1, [%r166];
	add.s16 	%rs20, %rs1, 1;
	st.shared.u16 	[%r166], %rs20;
	setp.eq.s32 	%p61, %r915, 2147483647;
	selp.b32 	%r397, -2147483648, %r915, %p61;
	// begin inline asm
	shr.b32 %r396, %r397, %r449;
	// end inline asm
	and.b32  	%r487, %r390, %r396;
	shl.b32 	%r488, %r487, 10;
	and.b32  	%r489, %r488, 31744;
	add.s32 	%r490, %r119, %r489;
	shr.u32 	%r491, %r487, 4;
	and.b32  	%r492, %r491, 268435454;
	add.s32 	%r167, %r490, %r492;
	ld.shared.u16 	%rs2, [%r167];
	add.s16 	%rs21, %rs2, 1;
	st.shared.u16 	[%r167], %rs21;
	setp.eq.s32 	%p62, %r914, 2147483647;
	selp.b32 	%r400, -2147483648, %r914, %p62;
	// begin inline asm
	shr.b32 %r399, %r400, %r449;
	// end inline asm
	and.b32  	%r493, %r390, %r399;
	shl.b32 	%r494, %r493, 10;
	and.b32  	%r495, %r494, 31744;
	add.s32 	%r496, %r119, %r495;
	shr.u32 	%r497, %r493, 4;
	and.b32  	%r498, %r497, 268435454;
	add.s32 	%r168, %r496, %r498;
	ld.shared.u16 	%rs3, [%r168];
	add.s16 	%rs22, %rs3, 1;
	st.shared.u16 	[%r168], %rs22;
	setp.eq.s32 	%p63, %r913, 2147483647;
	selp.b32 	%r403, -2147483648, %r913, %p63;
	// begin inline asm
	shr.b32 %r402, %r403, %r449;
	// end inline asm
	and.b32  	%r499, %r390, %r402;
	shl.b32 	%r500, %r499, 10;
	and.b32  	%r501, %r500, 31744;
	add.s32 	%r502, %r119, %r501;
	shr.u32 	%r503, %r499, 4;
	and.b32  	%r504, %r503, 268435454;
	add.s32 	%r169, %r502, %r504;
	ld.shared.u16 	%rs4, [%r169];
	add.s16 	%rs23, %rs4, 1;
	st.shared.u16 	[%r169], %rs23;
	setp.eq.s32 	%p64, %r912, 2147483647;
	selp.b32 	%r406, -2147483648, %r912, %p64;
	// begin inline asm
	shr.b32 %r405, %r406, %r449;
	// end inline asm
	and.b32  	%r505, %r390, %r405;
	shl.b32 	%r506, %r505, 10;
	and.b32  	%r507, %r506, 31744;
	add.s32 	%r508, %r119, %r507;
	shr.u32 	%r509, %r505, 4;
	and.b32  	%r510, %r509, 268435454;
	add.s32 	%r170, %r508, %r510;
	ld.shared.u16 	%rs5, [%r170];
	add.s16 	%rs24, %rs5, 1;
	st.shared.u16 	[%r170], %rs24;
	setp.eq.s32 	%p65, %r911, 2147483647;
	selp.b32 	%r409, -2147483648, %r911, %p65;
	// begin inline asm
	shr.b32 %r408, %r409, %r449;
	// end inline asm
	and.b32  	%r511, %r390, %r408;
	shl.b32 	%r512, %r511, 10;
	and.b32  	%r513, %r512, 31744;
	add.s32 	%r514, %r119, %r513;
	shr.u32 	%r515, %r511, 4;
	and.b32  	%r516, %r515, 268435454;
	add.s32 	%r171, %r514, %r516;
	ld.shared.u16 	%rs6, [%r171];
	add.s16 	%rs25, %rs6, 1;
	st.shared.u16 	[%r171], %rs25;
	setp.eq.s32 	%p66, %r910, 2147483647;
	selp.b32 	%r412, -2147483648, %r910, %p66;
	// begin inline asm
	shr.b32 %r411, %r412, %r449;
	// end inline asm
	and.b32  	%r517, %r390, %r411;
	shl.b32 	%r518, %r517, 10;
	and.b32  	%r519, %r518, 31744;
	add.s32 	%r520, %r119, %r519;
	shr.u32 	%r521, %r517, 4;
	and.b32  	%r522, %r521, 268435454;
	add.s32 	%r172, %r520, %r522;
	ld.shared.u16 	%rs7, [%r172];
	add.s16 	%rs26, %rs7, 1;
	st.shared.u16 	[%r172], %rs26;
	setp.eq.s32 	%p67, %r909, 2147483647;
	selp.b32 	%r415, -2147483648, %r909, %p67;
	// begin inline asm
	shr.b32 %r414, %r415, %r449;
	// end inline asm
	and.b32  	%r523, %r390, %r414;
	shl.b32 	%r524, %r523, 10;
	and.b32  	%r525, %r524, 31744;
	add.s32 	%r526, %r119, %r525;
	shr.u32 	%r527, %r523, 4;
	and.b32  	%r528, %r527, 268435454;
	add.s32 	%r173, %r526, %r528;
	ld.shared.u16 	%rs8, [%r173];
	add.s16 	%rs27, %rs8, 1;
	st.shared.u16 	[%r173], %rs27;
	setp.eq.s32 	%p68, %r908, 2147483647;
	selp.b32 	%r418, -2147483648, %r908, %p68;
	// begin inline asm
	shr.b32 %r417, %r418, %r449;
	// end inline asm
	and.b32  	%r529, %r390, %r417;
	shl.b32 	%r530, %r529, 10;
	and.b32  	%r531, %r530, 31744;
	add.s32 	%r532, %r119, %r531;
	shr.u32 	%r533, %r529, 4;
	and.b32  	%r534, %r533, 268435454;
	add.s32 	%r174, %r532, %r534;
	ld.shared.u16 	%rs9, [%r174];
	add.s16 	%rs28, %rs9, 1;
	st.shared.u16 	[%r174], %rs28;
	setp.eq.s32 	%p69, %r907, 2147483647;
	selp.b32 	%r421, -2147483648, %r907, %p69;
	// begin inline asm
	shr.b32 %r420, %r421, %r449;
	// end inline asm
	and.b32  	%r535, %r390, %r420;
	shl.b32 	%r536, %r535, 10;
	and.b32  	%r537, %r536, 31744;
	add.s32 	%r538, %r119, %r537;
	shr.u32 	%r539, %r535, 4;
	and.b32  	%r540, %r539, 268435454;
	add.s32 	%r175, %r538, %r540;
	ld.shared.u16 	%rs10, [%r175];
	add.s16 	%rs29, %rs10, 1;
	st.shared.u16 	[%r175], %rs29;
	setp.eq.s32 	%p70, %r906, 2147483647;
	selp.b32 	%r424, -2147483648, %r906, %p70;
	// begin inline asm
	shr.b32 %r423, %r424, %r449;
	// end inline asm
	and.b32  	%r541, %r390, %r423;
	shl.b32 	%r542, %r541, 10;
	and.b32  	%r543, %r542, 31744;
	add.s32 	%r544, %r119, %r543;
	shr.u32 	%r545, %r541, 4;
	and.b32  	%r546, %r545, 268435454;
	add.s32 	%r176, %r544, %r546;
	ld.shared.u16 	%rs11, [%r176];
	add.s16 	%rs30, %rs11, 1;
	st.shared.u16 	[%r176], %rs30;
	setp.eq.s32 	%p71, %r905, 2147483647;
	selp.b32 	%r427, -2147483648, %r905, %p71;
	// begin inline asm
	shr.b32 %r426, %r427, %r449;
	// end inline asm
	and.b32  	%r547, %r390, %r426;
	shl.b32 	%r548, %r547, 10;
	and.b32  	%r549, %r548, 31744;
	add.s32 	%r550, %r119, %r549;
	shr.u32 	%r551, %r547, 4;
	and.b32  	%r552, %r551, 268435454;
	add.s32 	%r177, %r550, %r552;
	ld.shared.u16 	%rs12, [%r177];
	add.s16 	%rs31, %rs12, 1;
	st.shared.u16 	[%r177], %rs31;
	setp.eq.s32 	%p72, %r904, 2147483647;
	selp.b32 	%r430, -2147483648, %r904, %p72;
	// begin inline asm
	shr.b32 %r429, %r430, %r449;
	// end inline asm
	and.b32  	%r553, %r390, %r429;
	shl.b32 	%r554, %r553, 10;
	and.b32  	%r555, %r554, 31744;
	add.s32 	%r556, %r119, %r555;
	shr.u32 	%r557, %r553, 4;
	and.b32  	%r558, %r557, 268435454;
	add.s32 	%r178, %r556, %r558;
	ld.shared.u16 	%rs13, [%r178];
	add.s16 	%rs32, %rs13, 1;
	st.shared.u16 	[%r178], %rs32;
	setp.eq.s32 	%p73, %r903, 2147483647;
	selp.b32 	%r433, -2147483648, %r903, %p73;
	// begin inline asm
	shr.b32 %r432, %r433, %r449;
	// end inline asm
	and.b32  	%r559, %r390, %r432;
	shl.b32 	%r560, %r559, 10;
	and.b32  	%r561, %r560, 31744;
	add.s32 	%r562, %r119, %r561;
	shr.u32 	%r563, %r559, 4;
	and.b32  	%r564, %r563, 268435454;
	add.s32 	%r179, %r562, %r564;
	ld.shared.u16 	%rs14, [%r179];
	add.s16 	%rs33, %rs14, 1;
	st.shared.u16 	[%r179], %rs33;
	setp.eq.s32 	%p74, %r902, 2147483647;
	selp.b32 	%r436, -2147483648, %r902, %p74;
	// begin inline asm
	shr.b32 %r435, %r436, %r449;
	// end inline asm
	and.b32  	%r565, %r390, %r435;
	shl.b32 	%r566, %r565, 10;
	and.b32  	%r567, %r566, 31744;
	add.s32 	%r568, %r119, %r567;
	shr.u32 	%r569, %r565, 4;
	and.b32  	%r570, %r569, 268435454;
	add.s32 	%r180, %r568, %r570;
	ld.shared.u16 	%rs15, [%r180];
	add.s16 	%rs34, %rs15, 1;
	st.shared.u16 	[%r180], %rs34;
	setp.eq.s32 	%p75, %r901, 2147483647;
	selp.b32 	%r439, -2147483648, %r901, %p75;
	// begin inline asm
	shr.b32 %r438, %r439, %r449;
	// end inline asm
	and.b32  	%r571, %r390, %r438;
	shl.b32 	%r572, %r571, 10;
	and.b32  	%r573, %r572, 31744;
	add.s32 	%r574, %r119, %r573;
	shr.u32 	%r575, %r571, 4;
	and.b32  	%r576, %r575, 268435454;
	add.s32 	%r181, %r574, %r576;
	ld.shared.u16 	%rs16, [%r181];
	add.s16 	%rs35, %rs16, 1;
	st.shared.u16 	[%r181], %rs35;
	setp.eq.s32 	%p76, %r900, 2147483647;
	selp.b32 	%r442, -2147483648, %r900, %p76;
	// begin inline asm
	shr.b32 %r441, %r442, %r449;
	// end inline asm
	and.b32  	%r577, %r390, %r441;
	shl.b32 	%r578, %r577, 10;
	and.b32  	%r579, %r578, 31744;
	add.s32 	%r580, %r119, %r579;
	shr.u32 	%r581, %r577, 4;
	and.b32  	%r582, %r581, 268435454;
	add.s32 	%r182, %r580, %r582;
	ld.shared.u16 	%rs17, [%r182];
	add.s16 	%rs36, %rs17, 1;
	st.shared.u16 	[%r182], %rs36;
	setp.eq.s32 	%p77, %r899, 2147483647;
	selp.b32 	%r445, -2147483648, %r899, %p77;
	// begin inline asm
	shr.b32 %r444, %r445, %r449;
	// end inline asm
	and.b32  	%r583, %r390, %r444;
	shl.b32 	%r584, %r583, 10;
	and.b32  	%r585, %r584, 31744;
	add.s32 	%r586, %r119, %r585;
	shr.u32 	%r587, %r583, 4;
	and.b32  	%r588, %r587, 268435454;
	add.s32 	%r183, %r586, %r588;
	ld.shared.u16 	%rs18, [%r183];
	add.s16 	%rs37, %rs18, 1;
	st.shared.u16 	[%r183], %rs37;
	setp.eq.s32 	%p78, %r898, 2147483647;
	selp.b32 	%r448, -2147483648, %r898, %p78;
	// begin inline asm
	shr.b32 %r447, %r448, %r449;
	// end inline asm
	and.b32  	%r589, %r390, %r447;
	shl.b32 	%r590, %r589, 10;
	and.b32  	%r591, %r590, 31744;
	add.s32 	%r592, %r119, %r591;
	shr.u32 	%r593, %r589, 4;
	and.b32  	%r594, %r593, 268435454;
	add.s32 	%r184, %r592, %r594;
	ld.shared.u16 	%rs19, [%r184];
	add.s16 	%rs38, %rs19, 1;
	st.shared.u16 	[%r184], %rs38;
	bar.sync 	0;
	ld.shared.u32 	%r185, [%r120];
	ld.shared.u32 	%r595, [%r120+4];
	ld.shared.u32 	%r596, [%r120+8];
	ld.shared.u32 	%r597, [%r120+12];
	ld.shared.u32 	%r598, [%r120+16];
	ld.shared.u32 	%r599, [%r120+20];
	ld.shared.u32 	%r600, [%r120+24];
	ld.shared.u32 	%r601, [%r120+28];
	ld.shared.u32 	%r602, [%r120+32];
	ld.shared.u32 	%r603, [%r120+36];
	ld.shared.u32 	%r604, [%r120+40];
	ld.shared.u32 	%r605, [%r120+44];
	ld.shared.u32 	%r606, [%r120+48];
	ld.shared.u32 	%r607, [%r120+52];
	ld.shared.u32 	%r608, [%r120+56];
	ld.shared.u32 	%r609, [%r120+60];
	ld.shared.u32 	%r610, [%r120+64];
	ld.shared.u32 	%r611, [%r120+68];
	ld.shared.u32 	%r612, [%r120+72];
	ld.shared.u32 	%r613, [%r120+76];
	ld.shared.u32 	%r614, [%r120+80];
	ld.shared.u32 	%r615, [%r120+84];
	ld.shared.u32 	%r616, [%r120+88];
	ld.shared.u32 	%r617, [%r120+92];
	ld.shared.u32 	%r618, [%r120+96];
	ld.shared.u32 	%r619, [%r120+100];
	ld.shared.u32 	%r620, [%r120+104];
	ld.shared.u32 	%r621, [%r120+108];
	ld.shared.u32 	%r622, [%r120+112];
	ld.shared.u32 	%r623, [%r120+116];
	ld.shared.u32 	%r624, [%r120+120];
	ld.shared.u32 	%r625, [%r120+124];
	ld.shared.u32 	%r626, [%r120+128];
	add.s32 	%r186, %r595, %r185;
	add.s32 	%r187, %r596, %r186;
	add.s32 	%r188, %r597, %r187;
	add.s32 	%r189, %r598, %r188;
	add.s32 	%r190, %r599, %r189;
	add.s32 	%r191, %r600, %r190;
	add.s32 	%r192, %r601, %r191;
	add.s32 	%r193, %r602, %r192;
	add.s32 	%r194, %r603, %r193;
	add.s32 	%r195, %r604, %r194;
	add.s32 	%r196, %r605, %r195;
	add.s32 	%r197, %r606, %r196;
	add.s32 	%r198, %r607, %r197;
	add.s32 	%r199, %r608, %r198;
	add.s32 	%r200, %r609, %r199;
	add.s32 	%r201, %r610, %r200;
	add.s32 	%r202, %r611, %r201;
	add.s32 	%r203, %r612, %r202;
	add.s32 	%r204, %r613, %r203;
	add.s32 	%r205, %r614, %r204;
	add.s32 	%r206, %r615, %r205;
	add.s32 	%r207, %r616, %r206;
	add.s32 	%r208, %r617, %r207;
	add.s32 	%r209, %r618, %r208;
	add.s32 	%r210, %r619, %r209;
	add.s32 	%r211, %r620, %r210;
	add.s32 	%r212, %r621, %r211;
	add.s32 	%r213, %r622, %r212;
	add.s32 	%r214, %r623, %r213;
	add.s32 	%r215, %r624, %r214;
	add.s32 	%r216, %r625, %r215;
	add.s32 	%r455, %r626, %r216;
	// begin inline asm
	mov.u32 %r450, %laneid;
	// end inline asm
	mov.b32 	%r453, 1;
	mov.b32 	%r480, -1;
	// begin inline asm
	{  .reg .u32 r0;  .reg .pred p;  shfl.sync.up.b32 r0|p, %r455, %r453, %r478, %r480;  @p add.u32 r0, r0, %r455;  mov.u32 %r451, r0;}
	// end inline asm
	mov.b32 	%r459, 2;
	// begin inline asm
	{  .reg .u32 r0;  .reg .pred p;  shfl.sync.up.b32 r0|p, %r451, %r459, %r478, %r480;  @p add.u32 r0, r0, %r451;  mov.u32 %r457, r0;}
	// end inline asm
	mov.b32 	%r465, 4;
	// begin inline asm
	{  .reg .u32 r0;  .reg .pred p;  shfl.sync.up.b32 r0|p, %r457, %r465, %r478, %r480;  @p add.u32 r0, r0, %r457;  mov.u32 %r463, r0;}
	// end inline asm
	mov.b32 	%r471, 8;
	// begin inline asm
	{  .reg .u32 r0;  .reg .pred p;  shfl.sync.up.b32 r0|p, %r463, %r471, %r478, %r480;  @p add.u32 r0, r0, %r463;  mov.u32 %r469, r0;}
	// end inline asm
	mov.b32 	%r477, 16;
	// begin inline asm
	{  .reg .u32 r0;  .reg .pred p;  shfl.sync.up.b32 r0|p, %r469, %r477, %r478, %r480;  @p add.u32 r0, r0, %r469;  mov.u32 %r475, r0;}
	// end inline asm
	setp.ne.s32 	%p79, %r450, 31;
	@%p79 bra 	$L__BB15_79;
	st.shared.u32 	[%r121], %r475;
$L__BB15_79:
	sub.s32 	%r627, %r475, %r455;
	setp.gt.u32 	%p80, %r2, 31;
	setp.eq.s32 	%p81, %r118, 7;
	setp.eq.s32 	%p82, %r118, 6;
	setp.eq.s32 	%p83, %r118, 5;
	setp.eq.s32 	%p84, %r118, 4;
	setp.eq.s32 	%p85, %r118, 3;
	setp.eq.s32 	%p86, %r118, 2;
	setp.eq.s32 	%p87, %r118, 1;
	bar.sync 	0;
	ld.shared.v4.u32 	{%r628, %r629, %r630, %r631}, [_ZZN3cub18CUB_300001_SM_10006detail10radix_sort31DeviceRadixSortSingleTileKernelINS1_5radix10policy_hubIfiyE10Policy1000ELNS0_9SortOrderE0EfiyNS1_21identity_decomposer_tEEEvPKT1_PSA_PKT2_PSE_T3_iiT4_E12temp_storage+33792];
	selp.b32 	%r632, %r628, %r936, %p87;
	add.s32 	%r633, %r629, %r628;
	selp.b32 	%r634, %r633, %r632, %p86;
	add.s32 	%r635, %r633, %r630;
	selp.b32 	%r636, %r635, %r634, %p85;
	add.s32 	%r637, %r635, %r631;
	selp.b32 	%r638, %r637, %r636, %p84;
	ld.shared.v4.u32 	{%r639, %r640, %r641, %r642}, [_ZZN3cub18CUB_300001_SM_10006detail10radix_sort31DeviceRadixSortSingleTileKernelINS1_5radix10policy_hubIfiyE10Policy1000ELNS0_9SortOrderE0EfiyNS1_21identity_decomposer_tEEEvPKT1_PSA_PKT2_PSE_T3_iiT4_E12temp_storage+33808];
	add.s32 	%r643, %r637, %r639;
	selp.b32 	%r644, %r643, %r638, %p83;
	add.s32 	%r645, %r643, %r640;
	selp.b32 	%r646, %r645, %r644, %p82;
	add.s32 	%r647, %r645, %r641;
	selp.b32 	%r936, %r647, %r646, %p81;
	add.s32 	%r221, %r647, %r642;
	setp.ne.s32 	%p88, %r450, 0;
	selp.b32 	%r648, %r627, 0, %p88;
	add.s32 	%r649, %r936, %r648;
	or.pred  	%p89, %p80, %p88;
	selp.b32 	%r937, %r649, %r627, %p80;
	@%p89 bra 	$L__BB15_81;
	shl.b32 	%r937, %r221, 16;
	st.shared.u32 	[_ZZN3cub18CUB_300001_SM_10006detail10radix_sort31DeviceRadixSortSingleTileKernelINS1_5radix10policy_hubIfiyE10Policy1000ELNS0_9SortOrderE0EfiyNS1_21identity_decomposer_tEEEvPKT1_PSA_PKT2_PSE_T3_iiT4_E12temp_storage+33832], %r937;
$L__BB15_81:
	setp.eq.s32 	%p90, %r2, 0;
	bar.sync 	0;
	ld.shared.u32 	%r650, [_ZZN3cub18CUB_300001_SM_10006detail10radix_sort31DeviceRadixSortSingleTileKernelINS1_5radix10policy_hubIfiyE10Policy1000ELNS0_9SortOrderE0EfiyNS1_21identity_decomposer_tEEEvPKT1_PSA_PKT2_PSE_T3_iiT4_E12temp_storage+33832];
	selp.b32 	%r651, 0, %r650, %p90;
	add.s32 	%r652, %r937, %r651;
	add.s32 	%r653, %r185, %r652;
	add.s32 	%r654, %r186, %r652;
	add.s32 	%r655, %r187, %r652;
	add.s32 	%r656, %r188, %r652;
	add.s32 	%r657, %r189, %r652;
	add.s32 	%r658, %r190, %r652;
	add.s32 	%r659, %r191, %r652;
	add.s32 	%r660, %r192, %r652;
	add.s32 	%r661, %r193, %r652;
	add.s32 	%r662, %r194, %r652;
	add.s32 	%r663, %r195, %r652;
	add.s32 	%r664, %r196, %r652;
	add.s32 	%r665, %r197, %r652;
	add.s32 	%r666, %r198, %r652;
	add.s32 	%r667, %r199, %r652;
	add.s32 	%r668, %r200, %r652;
	add.s32 	%r669, %r201, %r652;
	add.s32 	%r670, %r202, %r652;
	add.s32 	%r671, %r203, %r652;
	add.s32 	%r672, %r204, %r652;
	add.s32 	%r673, %r205, %r652;
	add.s32 	%r674, %r206, %r652;
	add.s32 	%r675, %r207, %r652;
	add.s32 	%r676, %r208, %r652;
	add.s32 	%r677, %r209, %r652;
	add.s32 	%r678, %r210, %r652;
	add.s32 	%r679, %r211, %r652;
	add.s32 	%r680, %r212, %r652;
	add.s32 	%r681, %r213, %r652;
	add.s32 	%r682, %r214, %r652;
	add.s32 	%r683, %r215, %r652;
	add.s32 	%r684, %r216, %r652;
	st.shared.u32 	[%r120], %r652;
	st.shared.u32 	[%r120+4], %r653;
	st.shared.u32 	[%r120+8], %r654;
	st.shared.u32 	[%r120+12], %r655;
	st.shared.u32 	[%r120+16], %r656;
	st.shared.u32 	[%r120+20], %r657;
	st.shared.u32 	[%r120+24], %r658;
	st.shared.u32 	[%r120+28], %r659;
	st.shared.u32 	[%r120+32], %r660;
	st.shared.u32 	[%r120+36], %r661;
	st.shared.u32 	[%r120+40], %r662;
	st.shared.u32 	[%r120+44], %r663;
	st.shared.u32 	[%r120+48], %r664;
	st.shared.u32 	[%r120+52], %r665;
	st.shared.u32 	[%r120+56], %r666;
	st.shared.u32 	[%r120+60], %r667;
	st.shared.u32 	[%r120+64], %r668;
	st.shared.u32 	[%r120+68], %r669;
	st.shared.u32 	[%r120+72], %r670;
	st.shared.u32 	[%r120+76], %r671;
	st.shared.u32 	[%r120+80], %r672;
	st.shared.u32 	[%r120+84], %r673;
	st.shared.u32 	[%r120+88], %r674;
	st.shared.u32 	[%r120+92], %r675;
	st.shared.u32 	[%r120+96], %r676;
	st.shared.u32 	[%r120+100], %r677;
	st.shared.u32 	[%r120+104], %r678;
	st.shared.u32 	[%r120+108], %r679;
	st.shared.u32 	[%r120+112], %r680;
	st.shared.u32 	[%r120+116], %r681;
	st.shared.u32 	[%r120+120], %r682;
	st.shared.u32 	[%r120+124], %r683;
	st.shared.u32 	[%r120+128], %r684;
	bar.sync 	0;
	cvt.u32.u16 	%r685, %rs1;
	ld.shared.u16 	%r686, [%r166];
	add.s32 	%r225, %r686, %r685;
	cvt.u32.u16 	%r687, %rs2;
	ld.shared.u16 	%r688, [%r167];
	add.s32 	%r226, %r688, %r687;
	cvt.u32.u16 	%r689, %rs3;
	ld.shared.u16 	%r690, [%r168];
	add.s32 	%r227, %r690, %r689;
	cvt.u32.u16 	%r691, %rs4;
	ld.shared.u16 	%r692, [%r169];
	add.s32 	%r228, %r692, %r691;
	cvt.u32.u16 	%r693, %rs5;
	ld.shared.u16 	%r694, [%r170];
	add.s32 	%r229, %r694, %r693;
	cvt.u32.u16 	%r695, %rs6;
	ld.shared.u16 	%r696, [%r171];
	add.s32 	%r230, %r696, %r695;
	cvt.u32.u16 	%r697, %rs7;
	ld.shared.u16 	%r698, [%r172];
	add.s32 	%r231, %r698, %r697;
	cvt.u32.u16 	%r699, %rs8;
	ld.shared.u16 	%r700, [%r173];
	add.s32 	%r232, %r700, %r699;
	cvt.u32.u16 	%r701, %rs9;
	ld.shared.u16 	%r702, [%r174];
	add.s32 	%r233, %r702, %r701;
	cvt.u32.u16 	%r703, %rs10;
	ld.shared.u16 	%r704, [%r175];
	add.s32 	%r234, %r704, %r703;
	cvt.u32.u16 	%r705, %rs11;
	ld.shared.u16 	%r706, [%r176];
	add.s32 	%r235, %r706, %r705;
	cvt.u32.u16 	%r707, %rs12;
	ld.shared.u16 	%r708, [%r177];
	add.s32 	%r236, %r708, %r707;
	cvt.u32.u16 	%r709, %rs13;
	ld.shared.u16 	%r710, [%r178];
	add.s32 	%r237, %r710, %r709;
	cvt.u32.u16 	%r711, %rs14;
	ld.shared.u16 	%r712, [%r179];
	add.s32 	%r238, %r712, %r711;
	cvt.u32.u16 	%r713, %rs15;
	ld.shared.u16 	%r714, [%r180];
	add.s32 	%r239, %r714, %r713;
	cvt.u32.u16 	%r715, %rs16;
	ld.shared.u16 	%r716, [%r181];
	add.s32 	%r240, %r716, %r715;
	cvt.u32.u16 	%r717, %rs17;
	ld.shared.u16 	%r718, [%r182];
	add.s32 	%r241, %r718, %r717;
	cvt.u32.u16 	%r719, %rs18;
	ld.shared.u16 	%r720, [%r183];
	add.s32 	%r242, %r720, %r719;
	cvt.u32.u16 	%r721, %rs19;
	ld.shared.u16 	%r722, [%r184];
	add.s32 	%r243, %r722, %r721;
	bar.sync 	0;
	setp.lt.s32 	%p91, %r897, %r323;
	@%p91 bra 	$L__BB15_121;
	cvt.u64.u32 	%rd15, %r2;
	shl.b32 	%r723, %r225, 2;
	mov.u32 	%r724, _ZZN3cub18CUB_300001_SM_10006detail10radix_sort31DeviceRadixSortSingleTileKernelINS1_5radix10policy_hubIfiyE10Policy1000ELNS0_9SortOrderE0EfiyNS1_21identity_decomposer_tEEEvPKT1_PSA_PKT2_PSE_T3_iiT4_E12temp_storage;
	add.s32 	%r725, %r724, %r723;
	st.shared.u32 	[%r725], %r916;
	shl.b32 	%r726, %r226, 2;
	add.s32 	%r727, %r724, %r726;
	st.shared.u32 	[%r727], %r915;
	shl.b32 	%r728, %r227, 2;
	add.s32 	%r729, %r724, %r728;
	st.shared.u32 	[%r729], %r914;
	shl.b32 	%r730, %r228, 2;
	add.s32 	%r731, %r724, %r730;
	st.shared.u32 	[%r731], %r913;
	shl.b32 	%r732, %r229, 2;
	add.s32 	%r733, %r724, %r732;
	st.shared.u32 	[%r733], %r912;
	shl.b32 	%r734, %r230, 2;
	add.s32 	%r735, %r724, %r734;
	st.shared.u32 	[%r735], %r911;
	shl.b32 	%r736, %r231, 2;
	add.s32 	%r737, %r724, %r736;
	st.shared.u32 	[%r737], %r910;
	shl.b32 	%r738, %r232, 2;
	add.s32 	%r739, %r724, %r738;
	st.shared.u32 	[%r739], %r909;
	shl.b32 	%r740, %r233, 2;
	add.s32 	%r741, %r724, %r740;
	st.shared.u32 	[%r741], %r908;
	shl.b32 	%r742, %r234, 2;
	add.s32 	%r743, %r724, %r742;
	st.shared.u32 	[%r743], %r907;
	shl.b32 	%r744, %r235, 2;
	add.s32 	%r745, %r724, %r744;
	st.shared.u32 	[%r745], %r906;
	shl.b32 	%r746, %r236, 2;
	add.s32 	%r747, %r724, %r746;
	st.shared.u32 	[%r747], %r905;
	shl.b32 	%r748, %r237, 2;
	add.s32 	%r749, %r724, %r748;
	st.shared.u32 	[%r749], %r904;
	shl.b32 	%r750, %r238, 2;
	add.s32 	%r751, %r724, %r750;
	st.shared.u32 	[%r751], %r903;
	shl.b32 	%r752, %r239, 2;
	add.s32 	%r753, %r724, %r752;
	st.shared.u32 	[%r753], %r902;
	shl.b32 	%r754, %r240, 2;
	add.s32 	%r755, %r724, %r754;
	st.shared.u32 	[%r755], %r901;
	shl.b32 	%r756, %r241, 2;
	add.s32 	%r757, %r724, %r756;
	st.shared.u32 	[%r757], %r900;
	shl.b32 	%r758, %r242, 2;
	add.s32 	%r759, %r724, %r758;
	st.shared.u32 	[%r759], %r899;
	shl.b32 	%r760, %r243, 2;
	add.s32 	%r761, %r724, %r760;
	st.shared.u32 	[%r761], %r898;
	bar.sync 	0;
	mad.lo.s32 	%r244, %r2, -72, %r122;
	ld.shared.u32 	%r245, [%r244];
	ld.shared.u32 	%r246, [%r244+1024];
	ld.shared.u32 	%r247, [%r244+2048];
	ld.shared.u32 	%r248, [%r244+3072];
	ld.shared.u32 	%r249, [%r244+4096];
	ld.shared.u32 	%r250, [%r244+5120];
	ld.shared.u32 	%r251, [%r244+6144];
	ld.shared.u32 	%r252, [%r244+7168];
	ld.shared.u32 	%r253, [%r244+8192];
	ld.shared.u32 	%r254, [%r244+9216];
	ld.shared.u32 	%r255, [%r244+10240];
	ld.shared.u32 	%r256, [%r244+11264];
	ld.shared.u32 	%r257, [%r244+12288];
	ld.shared.u32 	%r258, [%r244+13312];
	ld.shared.u32 	%r259, [%r244+14336];
	ld.shared.u32 	%r260, [%r244+15360];
	ld.shared.u32 	%r261, [%r244+16384];
	ld.shared.u32 	%r262, [%r244+17408];
	ld.shared.u32 	%r263, [%r244+18432];
	bar.sync 	0;
	st.shared.u32 	[%r725], %r935;
	st.shared.u32 	[%r727], %r934;
	st.shared.u32 	[%r729], %r933;
	st.shared.u32 	[%r731], %r932;
	st.shared.u32 	[%r733], %r931;
	st.shared.u32 	[%r735], %r930;
	st.shared.u32 	[%r737], %r929;
	st.shared.u32 	[%r739], %r928;
	st.shared.u32 	[%r741], %r927;
	st.shared.u32 	[%r743], %r926;
	st.shared.u32 	[%r745], %r925;
	st.shared.u32 	[%r747], %r924;
	st.shared.u32 	[%r749], %r923;
	st.shared.u32 	[%r751], %r922;
	st.shared.u32 	[%r753], %r921;
	st.shared.u32 	[%r755], %r920;
	st.shared.u32 	[%r757], %r919;
	st.shared.u32 	[%r759], %r918;
	st.shared.u32 	[%r761], %r917;
	bar.sync 	0;
	ld.shared.u32 	%r264, [%r244+1024];
	ld.shared.u32 	%r265, [%r244+2048];
	ld.shared.u32 	%r266, [%r244+3072];
	ld.shared.u32 	%r267, [%r244+4096];
	ld.shared.u32 	%r268, [%r244+5120];
	ld.shared.u32 	%r269, [%r244+6144];
	ld.shared.u32 	%r270, [%r244+7168];
	ld.shared.u32 	%r271, [%r244+8192];
	ld.shared.u32 	%r272, [%r244+9216];
	ld.shared.u32 	%r273, [%r244+10240];
	ld.shared.u32 	%r274, [%r244+11264];
	ld.shared.u32 	%r275, [%r244+12288];
	ld.shared.u32 	%r276, [%r244+13312];
	ld.shared.u32 	%r277, [%r244+14336];
	ld.shared.u32 	%r278, [%r244+15360];
	ld.shared.u32 	%r279, [%r244+16384];
	ld.shared.u32 	%r280, [%r244+17408];
	ld.shared.u32 	%r281, [%r244+18432];
	setp.gt.u64 	%p92, %rd2, %rd15;
	cvta.to.global.u64 	%rd16, %rd6;
	mul.wide.u32 	%rd17, %r2, 4;
	add.s64 	%rd4, %rd16, %rd17;
	cvta.to.global.u64 	%rd18, %rd8;
	add.s64 	%rd5, %rd18, %rd17;
	@%p92 bra 	$L__BB15_83;
	bra.uni 	$L__BB15_84;
$L__BB15_83:
	ld.shared.u32 	%r762, [%r244];
	setp.gt.s32 	%p93, %r245, -1;
	selp.b32 	%r763, -1, -2147483648, %p93;
	xor.b32  	%r764, %r763, %r245;
	st.global.u32 	[%rd4], %r764;
	st.global.u32 	[%rd5], %r762;
$L__BB15_84:
	add.s32 	%r765, %r2, 256;
	cvt.u64.u32 	%rd19, %r765;
	setp.le.u64 	%p94, %rd2, %rd19;
	@%p94 bra 	$L__BB15_86;
	setp.gt.s32 	%p95, %r246, -1;
	selp.b32 	%r766, -1, -2147483648, %p95;
	xor.b32  	%r767, %r766, %r246;
	st.global.u32 	[%rd4+1024], %r767;
	st.global.u32 	[%rd5+1024], %r264;
$L__BB15_86:
	add.s32 	%r768, %r2, 512;
	cvt.u64.u32 	%rd20, %r768;
	setp.le.u64 	%p96, %rd2, %rd20;
	@%p96 bra 	$L__BB15_88;
	setp.gt.s32 	%p97, %r247, -1;
	selp.b32 	%r769, -1, -2147483648, %p97;
	xor.b32  	%r770, %r769, %r247;
	st.global.u32 	[%rd4+2048], %r770;
	st.global.u32 	[%rd5+2048], %r265;
$L__BB15_88:
	add.s32 	%r771, %r2, 768;
	cvt.u64.u32 	%rd21, %r771;
	setp.le.u64 	%p98, %rd2, %rd21;
	@%p98 bra 	$L__BB15_90;
	setp.gt.s32 	%p99, %r248, -1;
	selp.b32 	%r772, -1, -2147483648, %p99;
	xor.b32  	%r773, %r772, %r248;
	st.global.u32 	[%rd4+3072], %r773;
	st.global.u32 	[%rd5+3072], %r266;
$L__BB15_90:
	or.b32  	%r774, %r2, 1024;
	cvt.u64.u32 	%rd22, %r774;
	setp.le.u64 	%p100, %rd2, %rd22;
	@%p100 bra 	$L__BB15_92;
	setp.gt.s32 	%p101, %r249, -1;
	selp.b32 	%r775, -1, -2147483648, %p101;
	xor.b32  	%r776, %r775, %r249;
	st.global.u32 	[%rd4+4096], %r776;
	st.global.u32 	[%rd5+4096], %r267;
$L__BB15_92:
	add.s32 	%r777, %r2, 1280;
	cvt.u64.u32 	%rd23, %r777;
	setp.le.u64 	%p102, %rd2, %rd23;
	@%p102 bra 	$L__BB15_94;
	setp.gt.s32 	%p103, %r250, -1;
	selp.b32 	%r778, -1, -2147483648, %p103;
	xor.b32  	%r779, %r778, %r250;
	st.global.u32 	[%rd4+5120], %r779;
	st.global.u32 	[%rd5+5120], %r268;
$L__BB15_94:
	add.s32 	%r780, %r2, 1536;
	cvt.u64.u32 	%rd24, %r780;
	setp.le.u64 	%p104, %rd2, %rd24;
	@%p104 bra 	$L__BB15_96;
	setp.gt.s32 	%p105, %r251, -1;
	selp.b32 	%r781, -1, -2147483648, %p105;
	xor.b32  	%r782, %r781, %r251;
	st.global.u32 	[%rd4+6144], %r782;
	st.global.u32 	[%rd5+6144], %r269;
$L__BB15_96:
	add.s32 	%r783, %r2, 1792;
	cvt.u64.u32 	%rd25, %r783;
	setp.le.u64 	%p106, %rd2, %rd25;
	@%p106 bra 	$L__BB15_98;
	setp.gt.s32 	%p107, %r252, -1;
	selp.b32 	%r784, -1, -2147483648, %p107;
	xor.b32  	%r785, %r784, %r252;
	st.global.u32 	[%rd4+7168], %r785;
	st.global.u32 	[%rd5+7168], %r270;
$L__BB15_98:
	or.b32  	%r786, %r2, 2048;
	cvt.u64.u32 	%rd26, %r786;
	setp.le.u64 	%p108, %rd2, %rd26;
	@%p108 bra 	$L__BB15_100;
	setp.gt.s32 	%p109, %r253, -1;
	selp.b32 	%r787, -1, -2147483648, %p109;
	xor.b32  	%r788, %r787, %r253;
	st.global.u32 	[%rd4+8192], %r788;
	st.global.u32 	[%rd5+8192], %r271;
$L__BB15_100:
	add.s32 	%r789, %r2, 2304;
	cvt.u64.u32 	%rd27, %r789;
	setp.le.u64 	%p110, %rd2, %rd27;
	@%p110 bra 	$L__BB15_102;
	setp.gt.s32 	%p111, %r254, -1;
	selp.b32 	%r790, -1, -2147483648, %p111;
	xor.b32  	%r791, %r790, %r254;
	st.global.u32 	[%rd4+9216], %r791;
	st.global.u32 	[%rd5+9216], %r272;
$L__BB15_102:
	add.s32 	%r792, %r2, 2560;
	cvt.u64.u32 	%rd28, %r792;
	setp.le.u64 	%p112, %rd2, %rd28;
	@%p112 bra 	$L__BB15_104;
	setp.gt.s32 	%p113, %r255, -1;
	selp.b32 	%r793, -1, -2147483648, %p113;
	xor.b32  	%r794, %r793, %r255;
	st.global.u32 	[%rd4+10240], %r794;
	st.global.u32 	[%rd5+10240], %r273;
$L__BB15_104:
	add.s32 	%r795, %r2, 2816;
	cvt.u64.u32 	%rd29, %r795;
	setp.le.u64 	%p114, %rd2, %rd29;
	@%p114 bra 	$L__BB15_106;
	setp.gt.s32 	%p115, %r256, -1;
	selp.b32 	%r796, -1, -2147483648, %p115;
	xor.b32  	%r797, %r796, %r256;
	st.global.u32 	[%rd4+11264], %r797;
	st.global.u32 	[%rd5+11264], %r274;
$L__BB15_106:
	or.b32  	%r798, %r2, 3072;
	cvt.u64.u32 	%rd30, %r798;
	setp.le.u64 	%p116, %rd2, %rd30;
	@%p116 bra 	$L__BB15_108;
	setp.gt.s32 	%p117, %r257, -1;
	selp.b32 	%r799, -1, -2147483648, %p117;
	xor.b32  	%r800, %r799, %r257;
	st.global.u32 	[%rd4+12288], %r800;
	st.global.u32 	[%rd5+12288], %r275;
$L__BB15_108:
	add.s32 	%r801, %r2, 3328;
	cvt.u64.u32 	%rd31, %r801;
	setp.le.u64 	%p118, %rd2, %rd31;
	@%p118 bra 	$L__BB15_110;
	setp.gt.s32 	%p119, %r258, -1;
	selp.b32 	%r802, -1, -2147483648, %p119;
	xor.b32  	%r803, %r802, %r258;
	st.global.u32 	[%rd4+13312], %r803;
	st.global.u32 	[%rd5+13312], %r276;
$L__BB15_110:
	add.s32 	%r804, %r2, 3584;
	cvt.u64.u32 	%rd32, %r804;
	setp.le.u64 	%p120, %rd2, %rd32;
	@%p120 bra 	$L__BB15_112;
	setp.gt.s32 	%p121, %r259, -1;
	selp.b32 	%r805, -1, -2147483648, %p121;
	xor.b32  	%r806, %r805, %r259;
	st.global.u32 	[%rd4+14336], %r806;
	st.global.u32 	[%rd5+14336], %r277;
$L__BB15_112:
	add.s32 	%r807, %r2, 3840;
	cvt.u64.u32 	%rd33, %r807;
	setp.le.u64 	%p122, %rd2, %rd33;
	@%p122 bra 	$L__BB15_114;
	setp.gt.s32 	%p123, %r260, -1;
	selp.b32 	%r808, -1, -2147483648, %p123;
	xor.b32  	%r809, %r808, %r260;
	st.global.u32 	[%rd4+15360], %r809;
	st.global.u32 	[%rd5+15360], %r278;
$L__BB15_114:
	or.b32  	%r810, %r2, 4096;
	cvt.u64.u32 	%rd34, %r810;
	setp.le.u64 	%p124, %rd2, %rd34;
	@%p124 bra 	$L__BB15_116;
	setp.gt.s32 	%p125, %r261, -1;
	selp.b32 	%r811, -1, -2147483648, %p125;
	xor.b32  	%r812, %r811, %r261;
	st.global.u32 	[%rd4+16384], %r812;
	st.global.u32 	[%rd5+16384], %r279;
$L__BB15_116:
	add.s32 	%r813, %r2, 4352;
	cvt.u64.u32 	%rd35, %r813;
	setp.le.u64 	%p126, %rd2, %rd35;
	@%p126 bra 	$L__BB15_118;
	setp.gt.s32 	%p127, %r262, -1;
	selp.b32 	%r814, -1, -2147483648, %p127;
	xor.b32  	%r815, %r814, %r262;
	st.global.u32 	[%rd4+17408], %r815;
	st.global.u32 	[%rd5+17408], %r280;
$L__BB15_118:
	add.s32 	%r816, %r2, 4608;
	cvt.u64.u32 	%rd36, %r816;
	setp.le.u64 	%p128, %rd2, %rd36;
	@%p128 bra 	$L__BB15_120;
	setp.gt.s32 	%p129, %r263, -1;
	selp.b32 	%r817, -1, -2147483648, %p129;
	xor.b32  	%r818, %r817, %r263;
	st.global.u32 	[%rd4+18432], %r818;
	st.global.u32 	[%rd5+18432], %r281;
$L__BB15_120:
	ret;
$L__BB15_121:
	shl.b32 	%r819, %r225, 2;
	mov.u32 	%r820, _ZZN3cub18CUB_300001_SM_10006detail10radix_sort31DeviceRadixSortSingleTileKernelINS1_5radix10policy_hubIfiyE10Policy1000ELNS0_9SortOrderE0EfiyNS1_21identity_decomposer_tEEEvPKT1_PSA_PKT2_PSE_T3_iiT4_E12temp_storage;
	add.s32 	%r821, %r820, %r819;
	st.shared.u32 	[%r821], %r916;
	shl.b32 	%r822, %r226, 2;
	add.s32 	%r823, %r820, %r822;
	st.shared.u32 	[%r823], %r915;
	shl.b32 	%r824, %r227, 2;
	add.s32 	%r825, %r820, %r824;
	st.shared.u32 	[%r825], %r914;
	shl.b32 	%r826, %r228, 2;
	add.s32 	%r827, %r820, %r826;
	st.shared.u32 	[%r827], %r913;
	shl.b32 	%r828, %r229, 2;
	add.s32 	%r829, %r820, %r828;
	st.shared.u32 	[%r829], %r912;
	shl.b32 	%r830, %r230, 2;
	add.s32 	%r831, %r820, %r830;
	st.shared.u32 	[%r831], %r911;
	shl.b32 	%r832, %r231, 2;
	add.s32 	%r833, %r820, %r832;
	st.shared.u32 	[%r833], %r910;
	shl.b32 	%r834, %r232, 2;
	add.s32 	%r835, %r820, %r834;
	st.shared.u32 	[%r835], %r909;
	shl.b32 	%r836, %r233, 2;
	add.s32 	%r837, %r820, %r836;
	st.shared.u32 	[%r837], %r908;
	shl.b32 	%r838, %r234, 2;
	add.s32 	%r839, %r820, %r838;
	st.shared.u32 	[%r839], %r907;
	shl.b32 	%r840, %r235, 2;
	add.s32 	%r841, %r820, %r840;
	st.shared.u32 	[%r841], %r906;
	shl.b32 	%r842, %r236, 2;
	add.s32 	%r843, %r820, %r842;
	st.shared.u32 	[%r843], %r905;
	shl.b32 	%r844, %r237, 2;
	add.s32 	%r845, %r820, %r844;
	st.shared.u32 	[%r845], %r904;
	shl.b32 	%r846, %r238, 2;
	add.s32 	%r847, %r820, %r846;
	st.shared.u32 	[%r847], %r903;
	shl.b32 	%r848, %r239, 2;
	add.s32 	%r849, %r820, %r848;
	st.shared.u32 	[%r849], %r902;
	shl.b32 	%r850, %r240, 2;
	add.s32 	%r851, %r820, %r850;
	st.shared.u32 	[%r851], %r901;
	shl.b32 	%r852, %r241, 2;
	add.s32 	%r853, %r820, %r852;
	st.shared.u32 	[%r853], %r900;
	shl.b32 	%r854, %r242, 2;
	add.s32 	%r855, %r820, %r854;
	st.shared.u32 	[%r855], %r899;
	shl.b32 	%r856, %r243, 2;
	add.s32 	%r857, %r820, %r856;
	st.shared.u32 	[%r857], %r898;
	bar.sync 	0;
	ld.shared.u32 	%r916, [%r122];
	ld.shared.u32 	%r915, [%r122+4];
	ld.shared.u32 	%r914, [%r122+8];
	ld.shared.u32 	%r913, [%r122+12];
	ld.shared.u32 	%r912, [%r122+16];
	ld.shared.u32 	%r911, [%r122+20];
	ld.shared.u32 	%r910, [%r122+24];
	ld.shared.u32 	%r909, [%r122+28];
	ld.shared.u32 	%r908, [%r122+32];
	ld.shared.u32 	%r907, [%r122+36];
	ld.shared.u32 	%r906, [%r122+40];
	ld.shared.u32 	%r905, [%r122+44];
	ld.shared.u32 	%r904, [%r122+48];
	ld.shared.u32 	%r903, [%r122+52];
	ld.shared.u32 	%r902, [%r122+56];
	ld.shared.u32 	%r901, [%r122+60];
	ld.shared.u32 	%r900, [%r122+64];
	ld.shared.u32 	%r899, [%r122+68];
	ld.shared.u32 	%r898, [%r122+72];
	bar.sync 	0;
	st.shared.u32 	[%r821], %r935;
	st.shared.u32 	[%r823], %r934;
	st.shared.u32 	[%r825], %r933;
	st.shared.u32 	[%r827], %r932;
	st.shared.u32 	[%r829], %r931;
	st.shared.u32 	[%r831], %r930;
	st.shared.u32 	[%r833], %r929;
	st.shared.u32 	[%r835], %r928;
	st.shared.u32 	[%r837], %r927;
	st.shared.u32 	[%r839], %r926;
	st.shared.u32 	[%r841], %r925;
	st.shared.u32 	[%r843], %r924;
	st.shared.u32 	[%r845], %r923;
	st.shared.u32 	[%r847], %r922;
	st.shared.u32 	[%r849], %r921;
	st.shared.u32 	[%r851], %r920;
	st.shared.u32 	[%r853], %r919;
	st.shared.u32 	[%r855], %r918;
	st.shared.u32 	[%r857], %r917;
	bar.sync 	0;
	ld.shared.u32 	%r935, [%r122];
	ld.shared.u32 	%r934, [%r122+4];
	ld.shared.u32 	%r933, [%r122+8];
	ld.shared.u32 	%r932, [%r122+12];
	ld.shared.u32 	%r931, [%r122+16];
	ld.shared.u32 	%r930, [%r122+20];
	ld.shared.u32 	%r929, [%r122+24];
	ld.shared.u32 	%r928, [%r122+28];
	ld.shared.u32 	%r927, [%r122+32];
	ld.shared.u32 	%r926, [%r122+36];
	ld.shared.u32 	%r925, [%r122+40];
	ld.shared.u32 	%r924, [%r122+44];
	ld.shared.u32 	%r923, [%r122+48];
	ld.shared.u32 	%r922, [%r122+52];
	ld.shared.u32 	%r921, [%r122+56];
	ld.shared.u32 	%r920, [%r122+60];
	ld.shared.u32 	%r919, [%r122+64];
	ld.shared.u32 	%r918, [%r122+68];
	ld.shared.u32 	%r917, [%r122+72];
	bar.sync 	0;
	add.s32 	%r897, %r897, 6;
	add.s32 	%r896, %r896, -6;
	bra.uni 	$L__BB15_77;

}
	// .globl	_ZN3cub18CUB_300001_SM_10006detail10radix_sort30DeviceRadixSortHistogramKernelINS1_5radix10policy_hubIfiyE10Policy1000ELNS0_9SortOrderE0EfyNS1_21identity_decomposer_tEEEvPT2_PKT1_SA_iiT3_
.visible .entry _ZN3cub18CUB_300001_SM_10006detail10radix_sort30DeviceRadixSortHistogramKernelINS1_5radix10policy_hubIfiyE10Policy1000ELNS0_9SortOrderE0EfyNS1_21identity_decomposer_tEEEvPT2_PKT1_SA_iiT3_(
	.param .u64 .ptr .align 1 _ZN3cub18CUB_300001_SM_10006detail10radix_sort30DeviceRadixSortHistogramKernelINS1_5radix10policy_hubIfiyE10Policy1000ELNS0_9SortOrderE0EfyNS1_21identity_decomposer_tEEEvPT2_PKT1_SA_iiT3__param_0,
	.param .u64 .ptr .align 1 _ZN3cub18CUB_300001_SM_10006detail10radix_sort30DeviceRadixSortHistogramKernelINS1_5radix10policy_hubIfiyE10Policy1000ELNS0_9SortOrderE0EfyNS1_21identity_decomposer_tEEEvPT2_PKT1_SA_iiT3__param_1,
	.param .u64 _ZN3cub18CUB_300001_SM_10006detail10radix_sort30DeviceRadixSortHistogramKernelINS1_5radix10policy_hubIfiyE10Policy1000ELNS0_9SortOrderE0EfyNS1_21identity_decomposer_tEEEvPT2_PKT1_SA_iiT3__param_2,
	.param .u32 _ZN3cub18CUB_300001_SM_10006detail10radix_sort30DeviceRadixSortHistogramKernelINS1_5radix10policy_hubIfiyE10Policy1000ELNS0_9SortOrderE0EfyNS1_21identity_decomposer_tEEEvPT2_PKT1_SA_iiT3__param_3,
	.param .u32 _ZN3cub18CUB_300001_SM_10006detail10radix_sort30DeviceRadixSortHistogramKernelINS1_5radix10policy_hubIfiyE10Policy1000ELNS0_9SortOrderE0EfyNS1_21identity_decomposer_tEEEvPT2_PKT1_SA_iiT3__param_4,
	.param .align 1 .b8 _ZN3cub18CUB_300001_SM_10006detail10radix_sort30DeviceRadixSortHistogramKernelINS1_5radix10policy_hubIfiyE10Policy1000ELNS0_9SortOrderE0EfyNS1_21identity_decomposer_tEEEvPT2_PKT1_SA_iiT3__param_5[1]
)
.maxntid 128
{
	.reg .pred 	%p<123>;
	.reg .b32 	%r<518>;
	.reg .b64 	%rd<137>;
	// demoted variable
	.shared .align 4 .b8 _ZZN3cub18CUB_300001_SM_10006detail10radix_sort30DeviceRadixSortHistogramKernelINS1_5radix10policy_hubIfiyE10Policy1000ELNS0_9SortOrderE0EfyNS1_21identity_decomposer_tEEEvPT2_PKT1_SA_iiT3_E12temp_storage[4096];
	ld.param.u64 	%rd18, [_ZN3cub18CUB_300001_SM_10006detail10radix_sort30DeviceRadixSortHistogramKernelINS1_5radix10policy_hubIfiyE10Policy1000ELNS0_9SortOrderE0EfyNS1_21identity_decomposer_tEEEvPT2_PKT1_SA_iiT3__param_0];
	ld.param.u64 	%rd19, [_ZN3cub18CUB_300001_SM_10006detail10radix_sort30DeviceRadixSortHistogramKernelINS1_5radix10policy_hubIfiyE10Policy1000ELNS0_9SortOrderE0EfyNS1_21identity_decomposer_tEEEvPT2_PKT1_SA_iiT3__param_1];
	ld.param.u64 	%rd17, [_ZN3cub18CUB_300001_SM_10006detail10radix_sort30DeviceRadixSortHistogramKernelINS1_5radix10policy_hubIfiyE10Policy1000ELNS0_9SortOrderE0EfyNS1_21identity_decomposer_tEEEvPT2_PKT1_SA_iiT3__param_2];
	ld.param.u32 	%r174, [_ZN3cub18CUB_300001_SM_10006detail10radix_sort30DeviceRadixSortHistogramKernelINS1_5radix10policy_hubIfiyE10Policy1000ELNS0_9SortOrderE0EfyNS1_21identity_decomposer_tEEEvPT2_PKT1_SA_iiT3__param_3];
	ld.param.u32 	%r175, [_ZN3cub18CUB_300001_SM_10006detail10radix_sort30DeviceRadixSortHistogramKernelINS1_5radix10policy_hubIfiyE10Policy1000ELNS0_9SortOrderE0EfyNS1_21identity_decomposer_tEEEvPT2_PKT1_SA_iiT3__param_4];
	cvta.to.global.u64 	%rd1, %rd19;
	cvta.to.global.u64 	%rd2, %rd18;
	setp.eq.s64 	%p2, %rd17, 0;
	@%p2 bra 	$L__BB16_153;
	sub.s32 	%r176, %r175, %r174;
	add.s32 	%r177, %r176, 7;
	shr.s32 	%r178, %r177, 31;
	shr.u32 	%r179, %r178, 29;
	add.s32 	%r180, %r177, %r179;
	shr.s32 	%r181, %r180, 3;
	mov.u32 	%r182, %tid.x;
	setp.gt.u32 	%p3, %r182, 255;
	setp.lt.s32 	%p4, %r177, 8;
	mov.u32 	%r183, %ctaid.x;
	shl.b32 	%r184, %r183, 11;
	cvt.u64.u32 	%rd3, %r184;
	mov.u32 	%r185, %nctaid.x;
	shl.b32 	%r186, %r185, 11;
	cvt.u64.u32 	%rd4, %r186;
	add.s32 	%r1, %r181, -1;
	and.b32  	%r2, %r181, 15;
	and.b32  	%r3, %r181, 7;
	add.s32 	%r4, %r3, -1;
	and.b32  	%r5, %r181, 3;
	or.pred  	%p1, %p3, %p4;
	shl.b32 	%r187, %r182, 2;
	mov.u32 	%r188, _ZZN3cub18CUB_300001_SM_10006detail10radix_sort30DeviceRadixSortHistogramKernelINS1_5radix10policy_hubIfiyE10Policy1000ELNS0_9SortOrderE0EfyNS1_21identity_decomposer_tEEEvPT2_PKT1_SA_iiT3_E12temp_storage;
	add.s32 	%r6, %r188, %r187;
	and.b32  	%r7, %r181, 268435440;
	cvt.u64.u32 	%rd5, %r182;
	add.s32 	%r8, %r182, 128;
	add.s32 	%r9, %r182, 256;
	add.s32 	%r10, %r182, 384;
	add.s32 	%r11, %r182, 512;
	add.s32 	%r12, %r182, 640;
	add.s32 	%r13, %r182, 768;
	or.b32  	%r14, %r182, 1024;
	add.s32 	%r15, %r182, 1920;
	and.b32  	%r16, %r181, 268435448;
	and.b32  	%r17, %r181, 1;
	neg.s32 	%r18, %r7;
	add.s32 	%r19, %r6, 8192;
	add.s64 	%rd21, %rd17, -1;
	shr.u64 	%rd22, %rd21, 30;
	add.s64 	%rd23, %rd22, 1;
	min.u64 	%rd6, %rd23, %rd17;
	mov.b64 	%rd135, 0;
$L__BB16_2:
	@%p1 bra 	$L__BB16_30;
	setp.lt.u32 	%p5, %r1, 15;
	mov.b32 	%r471, 0;
	@%p5 bra 	$L__BB16_6;
	mov.u32 	%r468, %r19;
	mov.u32 	%r469, %r18;
$L__BB16_5:
	.pragma "nounroll";
	mov.b32 	%r190, 0;
	st.shared.u32 	[%r468+-8192], %r190;
	st.shared.u32 	[%r468+-7168], %r190;
	st.shared.u32 	[%r468+-6144], %r190;
	st.shared.u32 	[%r468+-5120], %r190;
	st.shared.u32 	[%r468+-4096], %r190;
	st.shared.u32 	[%r468+-3072], %r190;
	st.shared.u32 	[%r468+-2048], %r190;
	st.shared.u32 	[%r468+-1024], %r190;
	st.shared.u32 	[%r468], %r190;
	st.shared.u32 	[%r468+1024], %r190;
	st.shared.u32 	[%r468+2048], %r190;
	st.shared.u32 	[%r468+3072], %r190;
	st.shared.u32 	[%r468+4096], %r190;
	st.shared.u32 	[%r468+5120], %r190;
	st.shared.u32 	[%r468+6144], %r190;
	st.shared.u32 	[%r468+7168], %r190;
	add.s32 	%r469, %r469, 16;
	add.s32 	%r468, %r468, 16384;
	setp.ne.s32 	%p6, %r469, 0;
	mov.u32 	%r471, %r7;
	@%p6 bra 	$L__BB16_5;
$L__BB16_6:
	add.s32 	%r25, %r2, -1;
	setp.eq.s32 	%p7, %r2, 0;
	@%p7 bra 	$L__BB16_16;
	setp.lt.u32 	%p8, %r25, 7;
	@%p8 bra 	$L__BB16_9;
	shl.b32 	%r191, %r471, 10;
	add.s32 	%r192, %r6, %r191;
	mov.b32 	%r193, 0;
	st.shared.u32 	[%r192], %r193;
	st.shared.u32 	[%r192+1024], %r193;
	st.shared.u32 	[%r192+2048], %r193;
	st.shared.u32 	[%r192+3072], %r193;
	st.shared.u32 	[%r192+4096], %r193;
	st.shared.u32 	[%r192+5120], %r193;
	st.shared.u32 	[%r192+6144], %r193;
	st.shared.u32 	[%r192+7168], %r193;
	add.s32 	%r471, %r471, 8;
$L__BB16_9:
	setp.eq.s32 	%p9, %r3, 0;
	@%p9 bra 	$L__BB16_16;
	setp.lt.u32 	%p10, %r4, 3;
	@%p10 bra 	$L__BB16_12;
	shl.b32 	%r194, %r471, 10;
	add.s32 	%r195, %r6, %r194;
	mov.b32 	%r196, 0;
	st.shared.u32 	[%r195], %r196;
	st.shared.u32 	[%r195+1024], %r196;
	st.shared.u32 	[%r195+2048], %r196;
	st.shared.u32 	[%r195+3072], %r196;
	add.s32 	%r471, %r471, 4;
$L__BB16_12:
	setp.eq.s32 	%p11, %r5, 0;
	@%p11 bra 	$L__BB16_16;
	setp.eq.s32 	%p12, %r5, 1;
	shl.b32 	%r197, %r471, 10;
	add.s32 	%r30, %r6, %r197;
	mov.b32 	%r198, 0;
	st.shared.u32 	[%r30], %r198;
	@%p12 bra 	$L__BB16_16;
	setp.eq.s32 	%p13, %r5, 2;
	mov.b32 	%r199, 0;
	st.shared.u32 	[%r30+1024], %r199;
	@%p13 bra 	$L__BB16_16;
	mov.b32 	%r200, 0;
	st.shared.u32 	[%r30+2048], %r200;
$L__BB16_16:
	cvt.u32.u64 	%r201, %rd5;
	setp.gt.u32 	%p14, %r201, 127;
	@%p14 bra 	$L__BB16_30;
	setp.lt.u32 	%p15, %r1, 15;
	mov.b32 	%r475, 0;
	@%p15 bra 	$L__BB16_20;
	mov.b32 	%r473, 0;
$L__BB16_19:
	.pragma "nounroll";
	shl.b32 	%r204, %r473, 10;
	add.s32 	%r205, %r6, %r204;
	mov.b32 	%r206, 0;
	st.shared.u32 	[%r205+512], %r206;
	st.shared.u32 	[%r205+1536], %r206;
	st.shared.u32 	[%r205+2560], %r206;
	st.shared.u32 	[%r205+3584], %r206;
	st.shared.u32 	[%r205+4608], %r206;
	st.shared.u32 	[%r205+5632], %r206;
	st.shared.u32 	[%r205+6656], %r206;
	st.shared.u32 	[%r205+7680], %r206;
	st.shared.u32 	[%r205+8704], %r206;
	st.shared.u32 	[%r205+9728], %r206;
	st.shared.u32 	[%r205+10752], %r206;
	st.shared.u32 	[%r205+11776], %r206;
	st.shared.u32 	[%r205+12800], %r206;
	st.shared.u32 	[%r205+13824], %r206;
	st.shared.u32 	[%r205+14848], %r206;
	st.shared.u32 	[%r205+15872], %r206;
	add.s32 	%r473, %r473, 16;
	setp.ne.s32 	%p16, %r473, %r7;
	mov.u32 	%r475, %r7;
	@%p16 bra 	$L__BB16_19;
$L__BB16_20:
	setp.eq.s32 	%p17, %r2, 0;
	@%p17 bra 	$L__BB16_30;
	setp.lt.u32 	%p18, %r25, 7;
	@%p18 bra 	$L__BB16_23;
	shl.b32 	%r207, %r475, 10;
	add.s32 	%r208, %r6, %r207;
	mov.b32 	%r209, 0;
	st.shared.u32 	[%r208+512], %r209;
	st.shared.u32 	[%r208+1536], %r209;
	st.shared.u32 	[%r208+2560], %r209;
	st.shared.u32 	[%r208+3584], %r209;
	st.shared.u32 	[%r208+4608], %r209;
	st.shared.u32 	[%r208+5632], %r209;
	st.shared.u32 	[%r208+6656], %r209;
	st.shared.u32 	[%r208+7680], %r209;
	add.s32 	%r475, %r475, 8;
$L__BB16_23:
	setp.eq.s32 	%p19, %r3, 0;
	@%p19 bra 	$L__BB16_30;
	setp.lt.u32 	%p20, %r4, 3;
	@%p20 bra 	$L__BB16_26;
	shl.b32 	%r210, %r475, 10;
	add.s32 	%r211, %r6, %r210;
	mov.b32 	%r212, 0;
	st.shared.u32 	[%r211+512], %r212;
	st.shared.u32 	[%r211+1536], %r212;
	st.shared.u32 	[%r211+2560], %r212;
	st.shared.u32 	[%r211+3584], %r212;
	add.s32 	%r475, %r475, 4;
$L__BB16_26:
	setp.eq.s32 	%p21, %r5, 0;
	@%p21 bra 	$L__BB16_30;
	setp.eq.s32 	%p22, %r5, 1;
	shl.b32 	%r213, %r475, 10;
	add.s32 	%r38, %r6, %r213;
	mov.b32 	%r214, 0;
	st.shared.u32 	[%r38+512], %r214;
	@%p22 bra 	$L__BB16_30;
	setp.eq.s32 	%p23, %r5, 2;
	mov.b32 	%r215, 0;
	st.shared.u32 	[%r38+1536], %r215;
	@%p23 bra 	$L__BB16_30;
	mov.b32 	%r216, 0;
	st.shared.u32 	[%r38+2560], %r216;
$L__BB16_30:
	bar.sync 	0;
	bar.sync 	0;
	shl.b64 	%rd8, %rd135, 30;
	sub.s64 	%rd24, %rd17, %rd8;
	min.u64 	%rd9, %rd24, 1073741824;
	setp.le.u64 	%p24, %rd9, %rd3;
	@%p24 bra 	$L__BB16_70;
	mov.u64 	%rd136, %rd3;
$L__BB16_32:
	add.s64 	%rd11, %rd136, %rd8;
	sub.s64 	%rd12, %rd17, %rd11;
	setp.lt.u64 	%p25, %rd12, 2048;
	@%p25 bra 	$L__BB16_34;
	add.s64 	%rd27, %rd11, %rd5;
	shl.b64 	%rd28, %rd27, 2;
	add.s64 	%rd29, %rd1, %rd28;
	ld.global.u32 	%r507, [%rd29];
	ld.global.u32 	%r506, [%rd29+512];
	ld.global.u32 	%r505, [%rd29+1024];
	ld.global.u32 	%r504, [%rd29+1536];
	ld.global.u32 	%r503, [%rd29+2048];
	ld.global.u32 	%r502, [%rd29+2560];
	ld.global.u32 	%r501, [%rd29+3072];
	ld.global.u32 	%r500, [%rd29+3584];
	ld.global.u32 	%r499, [%rd29+4096];
	ld.global.u32 	%r498, [%rd29+4608];
	ld.global.u32 	%r497, [%rd29+5120];
	ld.global.u32 	%r496, [%rd29+5632];
	ld.global.u32 	%r495, [%rd29+6144];
	ld.global.u32 	%r494, [%rd29+6656];
	ld.global.u32 	%r493, [%rd29+7168];
	ld.global.u32 	%r492, [%rd29+7680];
	bra.uni 	$L__BB16_66;
$L__BB16_34:
	cvt.u32.u64 	%r218, %rd5;
	cvt.u32.u64 	%r55, %rd12;
	setp.ge.s32 	%p26, %r218, %r55;
	add.s64 	%rd25, %rd11, %rd5;
	shl.b64 	%rd26, %rd25, 2;
	add.s64 	%rd13, %rd1, %rd26;
	mov.b32 	%r507, 2147483647;
	@%p26 bra 	$L__BB16_36;
	ld.global.u32 	%r507, [%rd13];
$L__BB16_36:
	setp.ge.s32 	%p27, %r8, %r55;
	mov.b32 	%r506, 2147483647;
	@%p27 bra 	$L__BB16_38;
	ld.global.u32 	%r506, [%rd13+512];
$L__BB16_38:
	setp.ge.s32 	%p28, %r9, %r55;
	mov.b32 	%r505, 2147483647;
	@%p28 bra 	$L__BB16_40;
	ld.global.u32 	%r505, [%rd13+1024];
$L__BB16_40:
	setp.ge.s32 	%p29, %r10, %r55;
	mov.b32 	%r504, 2147483647;
	@%p29 bra 	$L__BB16_42;
	ld.global.u32 	%r504, [%rd13+1536];
$L__BB16_42:
	setp.ge.s32 	%p30, %r11, %r55;
	mov.b32 	%r503, 2147483647;
	@%p30 bra 	$L__BB16_44;
	ld.global.u32 	%r503, [%rd13+2048];
$L__BB16_44:
	setp.ge.s32 	%p31, %r12, %r55;
	mov.b32 	%r502, 2147483647;
	@%p31 bra 	$L__BB16_46;
	ld.global.u32 	%r502, [%rd13+2560];
$L__BB16_46:
	setp.ge.s32 	%p32, %r13, %r55;
	mov.b32 	%r501, 2147483647;
	@%p32 bra 	$L__BB16_48;
	ld.global.u32 	%r501, [%rd13+3072];
$L__BB16_48:
	mov.u32 	%r226, %tid.x;
	add.s32 	%r227, %r226, 896;
	setp.ge.s32 	%p33, %r227, %r55;
	mov.b32 	%r500, 2147483647;
	@%p33 bra 	$L__BB16_50;
	ld.global.u32 	%r500, [%rd13+3584];
$L__BB16_50:
	setp.ge.s32 	%p34, %r14, %r55;
	mov.b32 	%r499, 2147483647;
	@%p34 bra 	$L__BB16_52;
	ld.global.u32 	%r499, [%rd13+4096];
$L__BB16_52:
	add.s32 	%r231, %r226, 1152;
	setp.ge.s32 	%p35, %r231, %r55;
	mov.b32 	%r498, 2147483647;
	@%p35 bra 	$L__BB16_54;
	ld.global.u32 	%r498, [%rd13+4608];
$L__BB16_54:
	add.s32 	%r234, %r226, 1280;
	setp.ge.s32 	%p36, %r234, %r55;
	mov.b32 	%r497, 2147483647;
	@%p36 bra 	$L__BB16_56;
	ld.global.u32 	%r497, [%rd13+5120];
$L__BB16_56:
	add.s32 	%r237, %r226, 1408;
	setp.ge.s32 	%p37, %r237, %r55;
	mov.b32 	%r496, 2147483647;
	@%p37 bra 	$L__BB16_58;
	ld.global.u32 	%r496, [%rd13+5632];
$L__BB16_58:
	add.s32 	%r240, %r226, 1536;
	setp.ge.s32 	%p38, %r240, %r55;
	mov.b32 	%r495, 2147483647;
	@%p38 bra 	$L__BB16_60;
	ld.global.u32 	%r495, [%rd13+6144];
$L__BB16_60:
	add.s32 	%r243, %r226, 1664;
	setp.ge.s32 	%p39, %r243, %r55;
	mov.b32 	%r494, 2147483647;
	@%p39 bra 	$L__BB16_62;
	ld.global.u32 	%r494, [%rd13+6656];
$L__BB16_62:
	add.s32 	%r246, %r226, 1792;
	setp.ge.s32 	%p40, %r246, %r55;
	mov.b32 	%r493, 2147483647;
	@%p40 bra 	$L__BB16_64;
	ld.global.u32 	%r493, [%rd13+7168];
$L__BB16_64:
	setp.ge.s32 	%p41, %r15, %r55;
	mov.b32 	%r492, 2147483647;
	@%p41 bra 	$L__BB16_66;
	ld.global.u32 	%r492, [%rd13+7680];
$L__BB16_66:
	setp.le.s32 	%p42, %r175, %r174;
	@%p42 bra 	$L__BB16_69;
	setp.gt.s32 	%p43, %r507, -1;
	selp.b32 	%r249, -2147483648, -1, %p43;
	xor.b32  	%r250, %r249, %r507;
	setp.gt.s32 	%p44, %r506, -1;
	selp.b32 	%r251, -2147483648, -1, %p44;
	xor.b32  	%r252, %r251, %r506;
	setp.gt.s32 	%p45, %r505, -1;
	selp.b32 	%r253, -2147483648, -1, %p45;
	xor.b32  	%r254, %r253, %r505;
	setp.gt.s32 	%p46, %r504, -1;
	selp.b32 	%r255, -2147483648, -1, %p46;
	xor.b32  	%r256, %r255, %r504;
	setp.gt.s32 	%p47, %r503, -1;
	selp.b32 	%r257, -2147483648, -1, %p47;
	xor.b32  	%r258, %r257, %r503;
	setp.gt.s32 	%p48, %r502, -1;
	selp.b32 	%r259, -2147483648, -1, %p48;
	xor.b32  	%r260, %r259, %r502;
	setp.gt.s32 	%p49, %r501, -1;
	selp.b32 	%r261, -2147483648, -1, %p49;
	xor.b32  	%r262, %r261, %r501;
	setp.gt.s32 	%p50, %r500, -1;
	selp.b32 	%r263, -2147483648, -1, %p50;
	xor.b32  	%r264, %r263, %r500;
	setp.gt.s32 	%p51, %r499, -1;
	selp.b32 	%r265, -2147483648, -1, %p51;
	xor.b32  	%r266, %r265, %r499;
	setp.gt.s32 	%p52, %r498, -1;
	selp.b32 	%r267, -2147483648, -1, %p52;
	xor.b32  	%r268, %r267, %r498;
	setp.gt.s32 	%p53, %r497, -1;
	selp.b32 	%r269, -2147483648, -1, %p53;
	xor.b32  	%r270, %r269, %r497;
	setp.gt.s32 	%p54, %r496, -1;
	selp.b32 	%r271, -2147483648, -1, %p54;
	xor.b32  	%r272, %r271, %r496;
	setp.gt.s32 	%p55, %r495, -1;
	selp.b32 	%r273, -2147483648, -1, %p55;
	xor.b32  	%r274, %r273, %r495;
	setp.gt.s32 	%p56, %r494, -1;
	selp.b32 	%r275, -2147483648, -1, %p56;
	xor.b32  	%r276, %r275, %r494;
	setp.gt.s32 	%p57, %r493, -1;
	selp.b32 	%r277, -2147483648, -1, %p57;
	xor.b32  	%r278, %r277, %r493;
	setp.gt.s32 	%p58, %r492, -1;
	selp.b32 	%r279, -2147483648, -1, %p58;
	xor.b32  	%r280, %r279, %r492;
	setp.eq.s32 	%p59, %r250, 2147483647;
	selp.b32 	%r103, -2147483648, %r250, %p59;
	setp.eq.s32 	%p60, %r252, 2147483647;
	selp.b32 	%r104, -2147483648, %r252, %p60;
	setp.eq.s32 	%p61, %r254, 2147483647;
	selp.b32 	%r105, -2147483648, %r254, %p61;
	setp.eq.s32 	%p62, %r256, 2147483647;
	selp.b32 	%r106, -2147483648, %r256, %p62;
	setp.eq.s32 	%p63, %r258, 2147483647;
	selp.b32 	%r107, -2147483648, %r258, %p63;
	setp.eq.s32 	%p64, %r260, 2147483647;
	selp.b32 	%r108, -2147483648, %r260, %p64;
	setp.eq.s32 	%p65, %r262, 2147483647;
	selp.b32 	%r109, -2147483648, %r262, %p65;
	setp.eq.s32 	%p66, %r264, 2147483647;
	selp.b32 	%r110, -2147483648, %r264, %p66;
	setp.eq.s32 	%p67, %r266, 2147483647;
	selp.b32 	%r111, -2147483648, %r266, %p67;
	setp.eq.s32 	%p68, %r268, 2147483647;
	selp.b32 	%r112, -2147483648, %r268, %p68;
	setp.eq.s32 	%p69, %r270, 2147483647;
	selp.b32 	%r113, -2147483648, %r270, %p69;
	setp.eq.s32 	%p70, %r272, 2147483647;
	selp.b32 	%r114, -2147483648, %r272, %p70;
	setp.eq.s32 	%p71, %r274, 2147483647;
	selp.b32 	%r115, -2147483648, %r274, %p71;
	setp.eq.s32 	%p72, %r276, 2147483647;
	selp.b32 	%r116, -2147483648, %r276, %p72;
	setp.eq.s32 	%p73, %r278, 2147483647;
	selp.b32 	%r117, -2147483648, %r278, %p73;
	setp.eq.s32 	%p74, %r280, 2147483647;
	selp.b32 	%r118, -2147483648, %r280, %p74;
	mov.b32 	%r508, 0;
	mov.u32 	%r509, %r174;
$L__BB16_68:
	sub.s32 	%r281, %r175, %r509;
	shl.b32 	%r282, %r508, 10;
	mov.u32 	%r283, _ZZN3cub18CUB_300001_SM_10006detail10radix_sort30DeviceRadixSortHistogramKernelINS1_5radix10policy_hubIfiyE10Policy1000ELNS0_9SortOrderE0EfyNS1_21identity_decomposer_tEEEvPT2_PKT1_SA_iiT3_E12temp_storage;
	add.s32 	%r284, %r283, %r282;
	min.s32 	%r285, %r281, 8;
	mov.b32 	%r286, -1;
	shl.b32 	%r287, %r286, %r285;
	not.b32 	%r288, %r287;
	shr.u32 	%r289, %r103, %r509;
	and.b32  	%r290, %r289, %r288;
	shl.b32 	%r291, %r290, 2;
	add.s32 	%r292, %r284, %r291;
	atom.shared.add.u32 	%r293, [%r292], 1;
	shr.u32 	%r294, %r104, %r509;
	and.b32  	%r295, %r294, %r288;
	shl.b32 	%r296, %r295, 2;
	add.s32 	%r297, %r284, %r296;
	atom.shared.add.u32 	%r298, [%r297], 1;
	shr.u32 	%r299, %r105, %r509;
	and.b32  	%r300, %r299, %r288;
	shl.b32 	%r301, %r300, 2;
	add.s32 	%r302, %r284, %r301;
	atom.shared.add.u32 	%r303, [%r302], 1;
	shr.u32 	%r304, %r106, %r509;
	and.b32  	%r305, %r304, %r288;
	shl.b32 	%r306, %r305, 2;
	add.s32 	%r307, %r284, %r306;
	atom.shared.add.u32 	%r308, [%r307], 1;
	shr.u32 	%r309, %r107, %r509;
	and.b32  	%r310, %r309, %r288;
	shl.b32 	%r311, %r310, 2;
	add.s32 	%r312, %r284, %r311;
	atom.shared.add.u32 	%r313, [%r312], 1;
	shr.u32 	%r314, %r108, %r509;
	and.b32  	%r315, %r314, %r288;
	shl.b32 	%r316, %r315, 2;
	add.s32 	%r317, %r284, %r316;
	atom.shared.add.u32 	%r318, [%r317], 1;
	shr.u32 	%r319, %r109, %r509;
	and.b32  	%r320, %r319, %r288;
	shl.b32 	%r321, %r320, 2;
	add.s32 	%r322, %r284, %r321;
	atom.shared.add.u32 	%r323, [%r322], 1;
	shr.u32 	%r324, %r110, %r509;
	and.b32  	%r325, %r324, %r288;
	shl.b32 	%r326, %r325, 2;
	add.s32 	%r327, %r284, %r326;
	atom.shared.add.u32 	%r328, [%r327], 1;
	shr.u32 	%r329, %r111, %r509;
	and.b32  	%r330, %r329, %r288;
	shl.b32 	%r331, %r330, 2;
	add.s32 	%r332, %r284, %r331;
	atom.shared.add.u32 	%r333, [%r332], 1;
	shr.u32 	%r334, %r112, %r509;
	and.b32  	%r335, %r334, %r288;
	shl.b32 	%r336, %r335, 2;
	add.s32 	%r337, %r284, %r336;
	atom.shared.add.u32 	%r338, [%r337], 1;
	shr.u32 	%r339, %r113, %r509;
	and.b32  	%r340, %r339, %r288;
	shl.b32 	%r341, %r340, 2;
	add.s32 	%r342, %r284, %r341;
	atom.shared.add.u32 	%r343, [%r342], 1;
	shr.u32 	%r344, %r114, %r509;
	and.b32  	%r345, %r344, %r288;
	shl.b32 	%r346, %r345, 2;
	add.s32 	%r347, %r284, %r346;
	atom.shared.add.u32 	%r348, [%r347], 1;
	shr.u32 	%r349, %r115, %r509;
	and.b32  	%r350, %r349, %r288;
	shl.b32 	%r351, %r350, 2;
	add.s32 	%r352, %r284, %r351;
	atom.shared.add.u32 	%r353, [%r352], 1;
	shr.u32 	%r354, %r116, %r509;
	and.b32  	%r355, %r354, %r288;
	shl.b32 	%r356, %r355, 2;
	add.s32 	%r357, %r284, %r356;
	atom.shared.add.u32 	%r358, [%r357], 1;
	shr.u32 	%r359, %r117, %r509;
	and.b32  	%r360, %r359, %r288;
	shl.b32 	%r361, %r360, 2;
	add.s32 	%r362, %r284, %r361;
	atom.shared.add.u32 	%r363, [%r362], 1;
	shr.u32 	%r364, %r118, %r509;
	and.b32  	%r365, %r364, %r288;
	shl.b32 	%r366, %r365, 2;
	add.s32 	%r367, %r284, %r366;
	atom.shared.add.u32 	%r368, [%r367], 1;
	add.s32 	%r509, %r509, 8;
	add.s32 	%r508, %r508, 1;
	setp.lt.s32 	%p75, %r509, %r175;
	@%p75 bra 	$L__BB16_68;
$L__BB16_69:
	add.s64 	%rd136, %rd136, %rd4;
	setp.lt.u64 	%p76, %rd136, %rd9;
	@%p76 bra 	$L__BB16_32;
$L__BB16_70:
	bar.sync 	0;
	@%p1 bra 	$L__BB16_152;
	setp.lt.u32 	%p77, %r1, 7;
	mov.b32 	%r512, 0;
	@%p77 bra 	$L__BB16_90;
	mov.b32 	%r510, 0;
$L__BB16_73:
	.pragma "nounroll";
	shl.b32 	%r371, %r510, 10;
	add.s32 	%r124, %r6, %r371;
	ld.shared.u32 	%r125, [%r124];
	setp.eq.s32 	%p78, %r125, 0;
	@%p78 bra 	$L__BB16_75;
	cvt.u32.u64 	%r372, %rd5;
	shl.b32 	%r373, %r510, 8;
	add.s32 	%r374, %r373, %r372;
	mul.wide.u32 	%rd30, %r374, 8;
	add.s64 	%rd31, %rd2, %rd30;
	cvt.u64.u32 	%rd32, %r125;
	atom.global.add.u64 	%rd33, [%rd31], %rd32;
$L__BB16_75:
	ld.shared.u32 	%r126, [%r124+1024];
	setp.eq.s32 	%p79, %r126, 0;
	@%p79 bra 	$L__BB16_77;
	cvt.u32.u64 	%r375, %rd5;
	shl.b32 	%r376, %r510, 8;
	add.s32 	%r377, %r376, %r375;
	add.s32 	%r378, %r377, 256;
	mul.wide.u32 	%rd34, %r378, 8;
	add.s64 	%rd35, %rd2, %rd34;
	cvt.u64.u32 	%rd36, %r126;
	atom.global.add.u64 	%rd37, [%rd35], %rd36;
$L__BB16_77:
	ld.shared.u32 	%r127, [%r124+2048];
	setp.eq.s32 	%p80, %r127, 0;
	@%p80 bra 	$L__BB16_79;
	cvt.u32.u64 	%r379, %rd5;
	shl.b32 	%r380, %r510, 8;
	add.s32 	%r381, %r380, %r379;
	add.s32 	%r382, %r381, 512;
	mul.wide.u32 	%rd38, %r382, 8;
	add.s64 	%rd39, %rd2, %rd38;
	cvt.u64.u32 	%rd40, %r127;
	atom.global.add.u64 	%rd41, [%rd39], %rd40;
$L__BB16_79:
	ld.shared.u32 	%r128, [%r124+3072];
	setp.eq.s32 	%p81, %r128, 0;
	@%p81 bra 	$L__BB16_81;
	cvt.u32.u64 	%r383, %rd5;
	shl.b32 	%r384, %r510, 8;
	add.s32 	%r385, %r384, %r383;
	add.s32 	%r386, %r385, 768;
	mul.wide.u32 	%rd42, %r386, 8;
	add.s64 	%rd43, %rd2, %rd42;
	cvt.u64.u32 	%rd44, %r128;
	atom.global.add.u64 	%rd45, [%rd43], %rd44;
$L__BB16_81:
	ld.shared.u32 	%r129, [%r124+4096];
	setp.eq.s32 	%p82, %r129, 0;
	@%p82 bra 	$L__BB16_83;
	cvt.u32.u64 	%r387, %rd5;
	shl.b32 	%r388, %r510, 8;
	add.s32 	%r389, %r388, %r387;
	add.s32 	%r390, %r389, 1024;
	mul.wide.u32 	%rd46, %r390, 8;
	add.s64 	%rd47, %rd2, %rd46;
	cvt.u64.u32 	%rd48, %r129;
	atom.global.add.u64 	%rd49, [%rd47], %rd48;
$L__BB16_83:
	ld.shared.u32 	%r130, [%r124+5120];
	setp.eq.s32 	%p83, %r130, 0;
	@%p83 bra 	$L__BB16_85;
	cvt.u32.u64 	%r391, %rd5;
	shl.b32 	%r392, %r510, 8;
	add.s32 	%r393, %r392, %r391;
	add.s32 	%r394, %r393, 1280;
	mul.wide.u32 	%rd50, %r394, 8;
	add.s64 	%rd51, %rd2, %rd50;
	cvt.u64.u32 	%rd52, %r130;
	atom.global.add.u64 	%rd53, [%rd51], %rd52;
$L__BB16_85:
	ld.shared.u32 	%r131, [%r124+6144];
	setp.eq.s32 	%p84, %r131, 0;
	@%p84 bra 	$L__BB16_87;
	cvt.u32.u64 	%r395, %rd5;
	shl.b32 	%r396, %r510, 8;
	add.s32 	%r397, %r396, %r395;
	add.s32 	%r398, %r397, 1536;
	mul.wide.u32 	%rd54, %r398, 8;
	add.s64 	%rd55, %rd2, %rd54;
	cvt.u64.u32 	%rd56, %r131;
	atom.global.add.u64 	%rd57, [%rd55], %rd56;
$L__BB16_87:
	ld.shared.u32 	%r132, [%r124+7168];
	setp.eq.s32 	%p85, %r132, 0;
	@%p85 bra 	$L__BB16_89;
	cvt.u32.u64 	%r399, %rd5;
	shl.b32 	%r400, %r510, 8;
	add.s32 	%r401, %r400, %r399;
	add.s32 	%r402, %r401, 1792;
	mul.wide.u32 	%rd58, %r402, 8;
	add.s64 	%rd59, %rd2, %rd58;
	cvt.u64.u32 	%rd60, %r132;
	atom.global.add.u64 	%rd61, [%rd59], %rd60;
$L__BB16_89:
	add.s32 	%r510, %r510, 8;
	setp.ne.s32 	%p86, %r510, %r16;
	mov.u32 	%r512, %r16;
	@%p86 bra 	$L__BB16_73;
$L__BB16_90:
	add.s32 	%r135, %r5, -1;
	setp.eq.s32 	%p87, %r3, 0;
	@%p87 bra 	$L__BB16_111;
	setp.lt.u32 	%p88, %r4, 3;
	@%p88 bra 	$L__BB16_101;
	shl.b32 	%r403, %r512, 10;
	add.s32 	%r136, %r6, %r403;
	ld.shared.u32 	%r137, [%r136];
	setp.eq.s32 	%p89, %r137, 0;
	@%p89 bra 	$L__BB16_94;
	cvt.u32.u64 	%r404, %rd5;
	shl.b32 	%r405, %r512, 8;
	add.s32 	%r406, %r405, %r404;
	mul.wide.u32 	%rd62, %r406, 8;
	add.s64 	%rd63, %rd2, %rd62;
	cvt.u64.u32 	%rd64, %r137;
	atom.global.add.u64 	%rd65, [%rd63], %rd64;
$L__BB16_94:
	ld.shared.u32 	%r138, [%r136+1024];
	setp.eq.s32 	%p90, %r138, 0;
	@%p90 bra 	$L__BB16_96;
	cvt.u32.u64 	%r407, %rd5;
	shl.b32 	%r408, %r512, 8;
	add.s32 	%r409, %r408, %r407;
	add.s32 	%r410, %r409, 256;
	mul.wide.u32 	%rd66, %r410, 8;
	add.s64 	%rd67, %rd2, %rd66;
	cvt.u64.u32 	%rd68, %r138;
	atom.global.add.u64 	%rd69, [%rd67], %rd68;
$L__BB16_96:
	ld.shared.u32 	%r139, [%r136+2048];
	setp.eq.s32 	%p91, %r139, 0;
	@%p91 bra 	$L__BB16_98;
	cvt.u32.u64 	%r411, %rd5;
	shl.b32 	%r412, %r512, 8;
	add.s32 	%r413, %r412, %r411;
	add.s32 	%r414, %r413, 512;
	mul.wide.u32 	%rd70, %r414, 8;
	add.s64 	%rd71, %rd2, %rd70;
	cvt.u64.u32 	%rd72, %r139;
	atom.global.add.u64 	%rd73, [%rd71], %rd72;
$L__BB16_98:
	ld.shared.u32 	%r140, [%r136+3072];
	setp.eq.s32 	%p92, %r140, 0;
	@%p92 bra 	$L__BB16_100;
	cvt.u32.u64 	%r415, %rd5;
	shl.b32 	%r416, %r512, 8;
	add.s32 	%r417, %r416, %r415;
	add.s32 	%r418, %r417, 768;
	mul.wide.u32 	%rd74, %r418, 8;
	add.s64 	%rd75, %rd2, %rd74;
	cvt.u64.u32 	%rd76, %r140;
	atom.global.add.u64 	%rd77, [%rd75], %rd76;
$L__BB16_100:
	add.s32 	%r512, %r512, 4;
$L__BB16_101:
	setp.eq.s32 	%p93, %r5, 0;
	@%p93 bra 	$L__BB16_111;
	setp.eq.s32 	%p94, %r135, 0;
	@%p94 bra 	$L__BB16_108;
	shl.b32 	%r419, %r512, 10;
	add.s32 	%r143, %r6, %r419;
	ld.shared.u32 	%r144, [%r143];
	setp.eq.s32 	%p95, %r144, 0;
	@%p95 bra 	$L__BB16_105;
	cvt.u32.u64 	%r420, %rd5;
	shl.b32 	%r421, %r512, 8;
	add.s32 	%r422, %r421, %r420;
	mul.wide.u32 	%rd78, %r422, 8;
	add.s64 	%rd79, %rd2, %rd78;
	cvt.u64.u32 	%rd80, %r144;
	atom.global.add.u64 	%rd81, [%rd79], %rd80;
$L__BB16_105:
	ld.shared.u32 	%r145, [%r143+1024];
	setp.eq.s32 	%p96, %r145, 0;
	@%p96 bra 	$L__BB16_107;
	cvt.u32.u64 	%r423, %rd5;
	shl.b32 	%r424, %r512, 8;
	add.s32 	%r425, %r424, %r423;
	add.s32 	%r426, %r425, 256;
	mul.wide.u32 	%rd82, %r426, 8;
	add.s64 	%rd83, %rd2, %rd82;
	cvt.u64.u32 	%rd84, %r145;
	atom.global.add.u64 	%rd85, [%rd83], %rd84;
$L__BB16_107:
	add.s32 	%r512, %r512, 2;
$L__BB16_108:
	setp.eq.s32 	%p97, %r17, 0;
	@%p97 bra 	$L__BB16_111;
	shl.b32 	%r427, %r512, 10;
	add.s32 	%r428, %r6, %r427;
	ld.shared.u32 	%r148, [%r428];
	setp.eq.s32 	%p98, %r148, 0;
	@%p98 bra 	$L__BB16_111;
	cvt.u32.u64 	%r429, %rd5;
	shl.b32 	%r430, %r512, 8;
	add.s32 	%r431, %r430, %r429;
	mul.wide.u32 	%rd86, %r431, 8;
	add.s64 	%rd87, %rd2, %rd86;
	cvt.u64.u32 	%rd88, %r148;
	atom.global.add.u64 	%rd89, [%rd87], %rd88;
$L__BB16_111:
	cvt.u32.u64 	%r432, %rd5;
	setp.gt.u32 	%p99, %r432, 127;
	@%p99 bra 	$L__BB16_152;
	setp.lt.u32 	%p100, %r1, 7;
	mov.b32 	%r516, 0;
	@%p100 bra 	$L__BB16_131;
	mov.b32 	%r514, 0;
$L__BB16_114:
	.pragma "nounroll";
	shl.b32 	%r436, %r514, 10;
	add.s32 	%r150, %r6, %r436;
	ld.shared.u32 	%r151, [%r150+512];
	setp.eq.s32 	%p101, %r151, 0;
	shl.b32 	%r437, %r514, 8;
	add.s32 	%r438, %r437, %r432;
	mul.wide.u32 	%rd90, %r438, 8;
	add.s64 	%rd15, %rd2, %rd90;
	@%p101 bra 	$L__BB16_116;
	cvt.u64.u32 	%rd91, %r151;
	atom.global.add.u64 	%rd92, [%rd15+1024], %rd91;
$L__BB16_116:
	ld.shared.u32 	%r152, [%r150+1536];
	setp.eq.s32 	%p102, %r152, 0;
	@%p102 bra 	$L__BB16_118;
	cvt.u64.u32 	%rd93, %r152;
	atom.global.add.u64 	%rd94, [%rd15+3072], %rd93;
$L__BB16_118:
	ld.shared.u32 	%r153, [%r150+2560];
	setp.eq.s32 	%p103, %r153, 0;
	@%p103 bra 	$L__BB16_120;
	cvt.u64.u32 	%rd95, %r153;
	atom.global.add.u64 	%rd96, [%rd15+5120], %rd95;
$L__BB16_120:
	ld.shared.u32 	%r154, [%r150+3584];
	setp.eq.s32 	%p104, %r154, 0;
	@%p104 bra 	$L__BB16_122;
	cvt.u64.u32 	%rd97, %r154;
	atom.global.add.u64 	%rd98, [%rd15+7168], %rd97;
$L__BB16_122:
	ld.shared.u32 	%r155, [%r150+4608];
	setp.eq.s32 	%p105, %r155, 0;
	@%p105 bra 	$L__BB16_124;
	cvt.u64.u32 	%rd99, %r155;
	atom.global.add.u64 	%rd100, [%rd15+9216], %rd99;
$L__BB16_124:
	ld.shared.u32 	%r156, [%r150+5632];
	setp.eq.s32 	%p106, %r156, 0;
	@%p106 bra 	$L__BB16_126;
	cvt.u64.u32 	%rd101, %r156;
	atom.global.add.u64 	%rd102, [%rd15+11264], %rd101;
$L__BB16_126:
	ld.shared.u32 	%r157, [%r150+6656];
	setp.eq.s32 	%p107, %r157, 0;
	@%p107 bra 	$L__BB16_128;
	cvt.u64.u32 	%rd103, %r157;
	atom.global.add.u64 	%rd104, [%rd15+13312], %rd103;
$L__BB16_128:
	ld.shared.u32 	%r158, [%r150+7680];
	setp.eq.s32 	%p108, %r158, 0;
	@%p108 bra 	$L__BB16_130;
	cvt.u64.u32 	%rd105, %r158;
	atom.global.add.u64 	%rd106, [%rd15+15360], %rd105;
$L__BB16_130:
	add.s32 	%r514, %r514, 8;
	setp.ne.s32 	%p109, %r514, %r16;
	mov.u32 	%r516, %r16;
	@%p109 bra 	$L__BB16_114;
$L__BB16_131:
	setp.eq.s32 	%p110, %r3, 0;
	@%p110 bra 	$L__BB16_152;
	setp.lt.u32 	%p111, %r4, 3;
	@%p111 bra 	$L__BB16_142;
	shl.b32 	%r439, %r516, 10;
	add.s32 	%r161, %r6, %r439;
	ld.shared.u32 	%r162, [%r161+512];
	setp.eq.s32 	%p112, %r162, 0;
	@%p112 bra 	$L__BB16_135;
	shl.b32 	%r441, %r516, 8;
	add.s32 	%r442, %r441, %r432;
	mul.wide.u32 	%rd107, %r442, 8;
	add.s64 	%rd108, %rd2, %rd107;
	cvt.u64.u32 	%rd109, %r162;
	atom.global.add.u64 	%rd110, [%rd108+1024], %rd109;
$L__BB16_135:
	ld.shared.u32 	%r163, [%r161+1536];
	setp.eq.s32 	%p113, %r163, 0;
	@%p113 bra 	$L__BB16_137;
	shl.b32 	%r444, %r516, 8;
	add.s32 	%r445, %r444, %r432;
	add.s32 	%r446, %r445, 256;
	mul.wide.u32 	%rd111, %r446, 8;
	add.s64 	%rd112, %rd2, %rd111;
	cvt.u64.u32 	%rd113, %r163;
	atom.global.add.u64 	%rd114, [%rd112+1024], %rd113;
$L__BB16_137:
	ld.shared.u32 	%r164, [%r161+2560];
	setp.eq.s32 	%p114, %r164, 0;
	@%p114 bra 	$L__BB16_139;
	shl.b32 	%r448, %r516, 8;
	add.s32 	%r449, %r448, %r432;
	add.s32 	%r450, %r449, 512;
	mul.wide.u32 	%rd115, %r450, 8;
	add.s64 	%rd116, %rd2, %rd115;
	cvt.u64.u32 	%rd117, %r164;
	atom.global.add.u64 	%rd118, [%rd116+1024], %rd117;
$L__BB16_139:
	ld.shared.u32 	%r165, [%r161+3584];
	setp.eq.s32 	%p115, %r165, 0;
	@%p115 bra 	$L__BB16_141;
	shl.b32 	%r452, %r516, 8;
	add.s32 	%r453, %r452, %r432;
	add.s32 	%r454, %r453, 768;
	mul.wide.u32 	%rd119, %r454, 8;
	add.s64 	%rd120, %rd2, %rd119;
	cvt.u64.u32 	%rd121, %r165;
	atom.global.add.u64 	%rd122, [%rd120+1024], %rd121;
$L__BB16_141:
	add.s32 	%r516, %r516, 4;
$L__BB16_142:
	setp.eq.s32 	%p116, %r5, 0;
	@%p116 bra 	$L__BB16_152;
	setp.eq.s32 	%p117, %r135, 0;
	@%p117 bra 	$L__BB16_149;
	shl.b32 	%r455, %r516, 10;
	add.s32 	%r168, %r6, %r455;
	ld.shared.u32 	%r169, [%r168+512];
	setp.eq.s32 	%p118, %r169, 0;
	@%p118 bra 	$L__BB16_146;
	shl.b32 	%r457, %r516, 8;
	add.s32 	%r458, %r457, %r432;
	mul.wide.u32 	%rd123, %r458, 8;
	add.s64 	%rd124, %rd2, %rd123;
	cvt.u64.u32 	%rd125, %r169;
	atom.global.add.u64 	%rd126, [%rd124+1024], %rd125;
$L__BB16_146:
	ld.shared.u32 	%r170, [%r168+1536];
	setp.eq.s32 	%p119, %r170, 0;
	@%p119 bra 	$L__BB16_148;
	shl.b32 	%r460, %r516, 8;
	add.s32 	%r461, %r460, %r432;
	add.s32 	%r462, %r461, 256;
	mul.wide.u32 	%rd127, %r462, 8;
	add.s64 	%rd128, %rd2, %rd127;
	cvt.u64.u32 	%rd129, %r170;
	atom.global.add.u64 	%rd130, [%rd128+1024], %rd129;
$L__BB16_148:
	add.s32 	%r516, %r516, 2;
$L__BB16_149:
	setp.eq.s32 	%p120, %r17, 0;
	@%p120 bra 	$L__BB16_152;
	shl.b32 	%r463, %r516, 10;
	add.s32 	%r464, %r6, %r463;
	ld.shared.u32 	%r173, [%r464+512];
	setp.eq.s32 	%p121, %r173, 0;
	@%p121 bra 	$L__BB16_152;
	shl.b32 	%r466, %r516, 8;
	add.s32 	%r467, %r466, %r432;
	mul.wide.u32 	%rd131, %r467, 8;
	add.s64 	%rd132, %rd2, %rd131;
	cvt.u64.u32 	%rd133, %r173;
	atom.global.add.u64 	%rd134, [%rd132+1024], %rd133;
$L__BB16_152:
	bar.sync 	0;
	add.s64 	%rd135, %rd135, 1;
	setp.ne.s64 	%p122, %rd135, %rd6;
	@%p122 bra 	$L__BB16_2;
$L__BB16_153:
	ret;

}
	// .globl	_ZN3cub18CUB_300001_SM_10006detail10radix_sort33DeviceRadixSortExclusiveSumKernelINS1_5radix10policy_hubIfiyE10Policy1000EyEEvPT0_
.visible .entry _ZN3cub18CUB_300001_SM_10006detail10radix_sort33DeviceRadixSortExclusiveSumKernelINS1_5radix10policy_hubIfiyE10Policy1000EyEEvPT0_(
	.param .u64 .ptr .align 1 _ZN3cub18CUB_300001_SM_10006detail10radix_sort33DeviceRadixSortExclusiveSumKernelINS1_5radix10policy_hubIfiyE10Policy1000EyEEvPT0__param_0
)
{
	.reg .pred 	%p<4>;
	.reg .b32 	%r<28>;
	.reg .b64 	%rd<54>;
	// demoted variable
	.shared .align 16 .b8 _ZZN3cub18CUB_300001_SM_10006detail10radix_sort33DeviceRadixSortExclusiveSumKernelINS1_5radix10policy_hubIfiyE10Policy1000EyEEvPT0_E12temp_storage[2336];
	ld.param.u64 	%rd5, [_ZN3cub18CUB_300001_SM_10006detail10radix_sort33DeviceRadixSortExclusiveSumKernelINS1_5radix10policy_hubIfiyE10Policy1000EyEEvPT0__param_0];
	cvta.to.global.u64 	%rd6, %rd5;
	mov.u32 	%r3, %ctaid.x;
	shl.b32 	%r4, %r3, 8;
	mov.u32 	%r1, %tid.x;
	setp.gt.u32 	%p1, %r1, 255;
	add.s32 	%r5, %r4, %r1;
	mul.wide.s32 	%rd7, %r5, 8;
	add.s64 	%rd1, %rd6, %rd7;
	@%p1 bra 	$L__BB17_2;
	ld.global.u64 	%rd53, [%rd1];
$L__BB17_2:
	shr.u32 	%r6, %r1, 3;
	add.s32 	%r7, %r6, %r1;
	shl.b32 	%r8, %r7, 3;
	mov.u32 	%r9, _ZZN3cub18CUB_300001_SM_10006detail10radix_sort33DeviceRadixSortExclusiveSumKernelINS1_5radix10policy_hubIfiyE10Policy1000EyEEvPT0_E12temp_storage;
	add.s32 	%r10, %r9, %r8;
	add.s32 	%r2, %r10, 16;
	st.shared.u64 	[%r10+16], %rd53;
	bar.sync 	0;
	setp.gt.u32 	%p2, %r1, 31;
	@%p2 bra 	$L__BB17_4;
	mad.lo.s32 	%r27, %r1, 72, %r9;
	ld.shared.u64 	%rd23, [%r27+16];
	ld.shared.u64 	%rd24, [%r27+24];
	ld.shared.u64 	%rd25, [%r27+32];
	ld.shared.u64 	%rd26, [%r27+40];
	ld.shared.u64 	%rd27, [%r27+48];
	ld.shared.u64 	%rd28, [%r27+56];
	ld.shared.u64 	%rd29, [%r27+64];
	ld.shared.u64 	%rd30, [%r27+72];
	add.s64 	%rd31, %rd24, %rd23;
	add.s64 	%rd32, %rd31, %rd25;
	add.s64 	%rd33, %rd32, %rd26;
	add.s64 	%rd34, %rd33, %rd27;
	add.s64 	%rd35, %rd34, %rd28;
	add.s64 	%rd36, %rd35, %rd29;
	add.s64 	%rd10, %rd36, %rd30;
	mov.b32 	%r11, 1;
	mov.b32 	%r24, 0;
	mov.b32 	%r25, -1;
	// begin inline asm
	{  .reg .u64 r0;  .reg .u32 lo;  .reg .u32 hi;  .reg .pred p;  mov.b64 {lo, hi}, %rd10;  shfl.sync.up.b32 lo|p, lo, %r11, %r24, %r25;  shfl.sync.up.b32 hi|p, hi, %r11, %r24, %r25;  mov.b64 r0, {lo, hi};  @p add.u64 r0, r0, %rd10;  mov.u64 %rd8, r0;}
	// end inline asm
	mov.b32 	%r14, 2;
	// begin inline asm
	{  .reg .u64 r0;  .reg .u32 lo;  .reg .u32 hi;  .reg .pred p;  mov.b64 {lo, hi}, %rd8;  shfl.sync.up.b32 lo|p, lo, %r14, %r24, %r25;  shfl.sync.up.b32 hi|p, hi, %r14, %r24, %r25;  mov.b64 r0, {lo, hi};  @p add.u64 r0, r0, %rd8;  mov.u64 %rd11, r0;}
	// end inline asm
	mov.b32 	%r17, 4;
	// begin inline asm
	{  .reg .u64 r0;  .reg .u32 lo;  .reg .u32 hi;  .reg .pred p;  mov.b64 {lo, hi}, %rd11;  shfl.sync.up.b32 lo|p, lo, %r17, %r24, %r25;  shfl.sync.up.b32 hi|p, hi, %r17, %r24, %r25;  mov.b64 r0, {lo, hi};  @p add.u64 r0, r0, %rd11;  mov.u64 %rd14, r0;}
	// end inline asm
	mov.b32 	%r20, 8;
	// begin inline asm
	{  .reg .u64 r0;  .reg .u32 lo;  .reg .u32 hi;  .reg .pred p;  mov.b64 {lo, hi}, %rd14;  shfl.sync.up.b32 lo|p, lo, %r20, %r24, %r25;  shfl.sync.up.b32 hi|p, hi, %r20, %r24, %r25;  mov.b64 r0, {lo, hi};  @p add.u64 r0, r0, %rd14;  mov.u64 %rd17, r0;}
	// end inline asm
	mov.b32 	%r23, 16;
	// begin inline asm
	{  .reg .u64 r0;  .reg .u32 lo;  .reg .u32 hi;  .reg .pred p;  mov.b64 {lo, hi}, %rd17;  shfl.sync.up.b32 lo|p, lo, %r23, %r24, %r25;  shfl.sync.up.b32 hi|p, hi, %r23, %r24, %r25;  mov.b64 r0, {lo, hi};  @p add.u64 r0, r0, %rd17;  mov.u64 %rd20, r0;}
	// end inline asm
	sub.s64 	%rd37, %rd20, %rd10;
	ld.shared.u64 	%rd38, [%r27+16];
	ld.shared.u64 	%rd39, [%r27+24];
	ld.shared.u64 	%rd40, [%r27+32];
	ld.shared.u64 	%rd41, [%r27+40];
	ld.shared.u64 	%rd42, [%r27+48];
	ld.shared.u64 	%rd43, [%r27+56];
	ld.shared.u64 	%rd44, [%r27+64];
	add.s64 	%rd45, %rd38, %rd37;
	add.s64 	%rd46, %rd39, %rd45;
	add.s64 	%rd47, %rd40, %rd46;
	add.s64 	%rd48, %rd41, %rd47;
	add.s64 	%rd49, %rd42, %rd48;
	add.s64 	%rd50, %rd43, %rd49;
	add.s64 	%rd51, %rd44, %rd50;
	st.shared.u64 	[%r27+16], %rd37;
	st.shared.u64 	[%r27+24], %rd45;
	st.shared.u64 	[%r27+32], %rd46;
	st.shared.u64 	[%r27+40], %rd47;
	st.shared.u64 	[%r27+48], %rd48;
	st.shared.u64 	[%r27+56], %rd49;
	st.shared.u64 	[%r27+64], %rd50;
	st.shared.u64 	[%r27+72], %rd51;
$L__BB17_4:
	setp.gt.u32 	%p3, %r1, 255;
	bar.sync 	0;
	@%p3 bra 	$L__BB17_6;
	ld.shared.u64 	%rd52, [%r2];
	st.global.u64 	[%rd1], %rd52;
$L__BB17_6:
	ret;

}
	// .globl	_ZN3cub18CUB_300001_SM_10006detail10radix_sort29DeviceRadixSortOnesweepKernelINS1_5radix10policy_hubIfiyE10Policy1000ELNS0_9SortOrderE0EfiyiiNS1_21identity_decomposer_tEEEvPT5_SB_PT3_PKSC_PT1_PKSG_PT2_PKSK_T4_iiT6_
.visible .entry _ZN3cub18CUB_300001_SM_10006detail10radix_sort29DeviceRadixSortOnesweepKernelINS1_5radix10policy_hubIfiyE10Policy1000ELNS0_9SortOrderE0EfiyiiNS1_21identity_decomposer_tEEEvPT5_SB_PT3_PKSC_PT1_PKSG_PT2_PKSK_T4_iiT6_(
	.param .u64 .ptr .align 1 _ZN3cub18CUB_300001_SM_10006detail10radix_sort29DeviceRadixSortOnesweepKernelINS1_5radix10policy_hubIfiyE10Policy1000ELNS0_9SortOrderE0EfiyiiNS1_21identity_decomposer_tEEEvPT5_SB_PT3_PKSC_PT1_PKSG_PT2_PKSK_T4_iiT6__param_0,
	.param .u64 .ptr .align 1 _ZN3cub18CUB_300001_SM_10006detail10radix_sort29DeviceRadixSortOnesweepKernelINS1_5radix10policy_hubIfiyE10Policy1000ELNS0_9SortOrderE0EfiyiiNS1_21identity_decomposer_tEEEvPT5_SB_PT3_PKSC_PT1_PKSG_PT2_PKSK_T4_iiT6__param_1,
	.param .u64 .ptr .align 1 _ZN3cub18CUB_300001_SM_10006detail10radix_sort29DeviceRadixSortOnesweepKernelINS1_5radix10policy_hubIfiyE10Policy1000ELNS0_9SortOrderE0EfiyiiNS1_21identity_decomposer_tEEEvPT5_SB_PT3_PKSC_PT1_PKSG_PT2_PKSK_T4_iiT6__param_2,
	.param .u64 .ptr .align 1 _ZN3cub18CUB_300001_SM_10006detail10radix_sort29DeviceRadixSortOnesweepKernelINS1_5radix10policy_hubIfiyE10Policy1000ELNS0_9SortOrderE0EfiyiiNS1_21identity_decomposer_tEEEvPT5_SB_PT3_PKSC_PT1_PKSG_PT2_PKSK_T4_iiT6__param_3,
	.param .u64 .ptr .align 1 _ZN3cub18CUB_300001_SM_10006detail10radix_sort29DeviceRadixSortOnesweepKernelINS1_5radix10policy_hubIfiyE10Policy1000ELNS0_9SortOrderE0EfiyiiNS1_21identity_decomposer_tEEEvPT5_SB_PT3_PKSC_PT1_PKSG_PT2_PKSK_T4_iiT6__param_4,
	.param .u64 .ptr .align 1 _ZN3cub18CUB_300001_SM_10006detail10radix_sort29DeviceRadixSortOnesweepKernelINS1_5radix10policy_hubIfiyE10Policy1000ELNS0_9SortOrderE0EfiyiiNS1_21identity_decomposer_tEEEvPT5_SB_PT3_PKSC_PT1_PKSG_PT2_PKSK_T4_iiT6__param_5,
	.param .u64 .ptr .align 1 _ZN3cub18CUB_300001_SM_10006detail10radix_sort29DeviceRadixSortOnesweepKernelINS1_5radix10policy_hubIfiyE10Policy1000ELNS0_9SortOrderE0EfiyiiNS1_21identity_decomposer_tEEEvPT5_SB_PT3_PKSC_PT1_PKSG_PT2_PKSK_T4_iiT6__param_6,
	.param .u64 .ptr .align 1 _ZN3cub18CUB_300001_SM_10006detail10radix_sort29DeviceRadixSortOnesweepKernelINS1_5radix10policy_hubIfiyE10Policy1000ELNS0_9SortOrderE0EfiyiiNS1_21identity_decomposer_tEEEvPT5_SB_PT3_PKSC_PT1_PKSG_PT2_PKSK_T4_iiT6__param_7,
	.param .u32 _ZN3cub18CUB_300001_SM_10006detail10radix_sort29DeviceRadixSortOnesweepKernelINS1_5radix10policy_hubIfiyE10Policy1000ELNS0_9SortOrderE0EfiyiiNS1_21identity_decomposer_tEEEvPT5_SB_PT3_PKSC_PT1_PKSG_PT2_PKSK_T4_iiT6__param_8,
	.param .u32 _ZN3cub18CUB_300001_SM_10006detail10radix_sort29DeviceRadixSortOnesweepKernelINS1_5radix10policy_hubIfiyE10Policy1000ELNS0_9SortOrderE0EfiyiiNS1_21identity_decomposer_tEEEvPT5_SB_PT3_PKSC_PT1_PKSG_PT2_PKSK_T4_iiT6__param_9,
	.param .u32 _ZN3cub18CUB_300001_SM_10006detail10radix_sort29DeviceRadixSortOnesweepKernelINS1_5radix10policy_hubIfiyE10Policy1000ELNS0_9SortOrderE0EfiyiiNS1_21identity_decomposer_tEEEvPT5_SB_PT3_PKSC_PT1_PKSG_PT2_PKSK_T4_iiT6__param_10,
	.param .align 1 .b8 _ZN3cub18CUB_300001_SM_10006detail10radix_sort29DeviceRadixSortOnesweepKernelINS1_5radix10policy_hubIfiyE10Policy1000ELNS0_9SortOrderE0EfiyiiNS1_21identity_decomposer_tEEEvPT5_SB_PT3_PKSC_PT1_PKSG_PT2_PKSK_T4_iiT6__param_11[1]
)
.maxntid 384
{
	.reg .pred 	%p<358>;
	.reg .b32 	%r<2438>;
	.reg .b64 	%rd<457>;
	// demoted variable
	.shared .align 16 .b8 _ZZN3cub18CUB_300001_SM_10006detail10radix_sort29DeviceRadixSortOnesweepKernelINS1_5radix10policy_hubIfiyE10Policy1000ELNS0_9SortOrderE0EfiyiiNS1_21identity_decomposer_tEEEvPT5_SB_PT3_PKSC_PT1_PKSG_PT2_PKSK_T4_iiT6_E1s[28160];
	ld.param.u64 	%rd43, [_ZN3cub18CUB_300001_SM_10006detail10radix_sort29DeviceRadixSortOnesweepKernelINS1_5radix10policy_hubIfiyE10Policy1000ELNS0_9SortOrderE0EfiyiiNS1_21identity_decomposer_tEEEvPT5_SB_PT3_PKSC_PT1_PKSG_PT2_PKSK_T4_iiT6__param_0];
	ld.param.u64 	%rd44, [_ZN3cub18CUB_300001_SM_10006detail10radix_sort29DeviceRadixSortOnesweepKernelINS1_5radix10policy_hubIfiyE10Policy1000ELNS0_9SortOrderE0EfiyiiNS1_21identity_decomposer_tEEEvPT5_SB_PT3_PKSC_PT1_PKSG_PT2_PKSK_T4_iiT6__param_1];
	ld.param.u64 	%rd47, [_ZN3cub18CUB_300001_SM_10006detail10radix_sort29DeviceRadixSortOnesweepKernelINS1_5radix10policy_hubIfiyE10Policy1000ELNS0_9SortOrderE0EfiyiiNS1_21identity_decomposer_tEEEvPT5_SB_PT3_PKSC_PT1_PKSG_PT2_PKSK_T4_iiT6__param_4];
	ld.param.u64 	%rd50, [_ZN3cub18CUB_300001_SM_10006detail10radix_sort29DeviceRadixSortOnesweepKernelINS1_5radix10policy_hubIfiyE10Policy1000ELNS0_9SortOrderE0EfiyiiNS1_21identity_decomposer_tEEEvPT5_SB_PT3_PKSC_PT1_PKSG_PT2_PKSK_T4_iiT6__param_5];
	cvta.to.global.u64 	%rd1, %rd47;
	cvta.to.global.u64 	%rd2, %rd43;
	cvta.to.global.u64 	%rd3, %rd50;
	mov.u32 	%r1, %tid.x;
	shr.u32 	%r2, %r1, 5;
	// begin inline asm
	mov.u32 %r460, %laneid;
	// end inline asm
	setp.ne.s32 	%p1, %r1, 0;
	@%p1 bra 	$L__BB18_2;
	cvta.to.global.u64 	%rd51, %rd44;
	atom.global.add.u32 	%r461, [%rd51], 1;
	st.shared.u32 	[_ZZN3cub18CUB_300001_SM_10006detail10radix_sort29DeviceRadixSortOnesweepKernelINS1_5radix10policy_hubIfiyE10Policy1000ELNS0_9SortOrderE0EfiyiiNS1_21identity_decomposer_tEEEvPT5_SB_PT3_PKSC_PT1_PKSG_PT2_PKSK_T4_iiT6_E1s+26112], %r461;
$L__BB18_2:
	ld.param.u32 	%r2233, [_ZN3cub18CUB_300001_SM_10006detail10radix_sort29DeviceRadixSortOnesweepKernelINS1_5radix10policy_hubIfiyE10Policy1000ELNS0_9SortOrderE0EfiyiiNS1_21identity_decomposer_tEEEvPT5_SB_PT3_PKSC_PT1_PKSG_PT2_PKSK_T4_iiT6__param_8];
	bar.sync 	0;
	ld.shared.u32 	%r4, [_ZZN3cub18CUB_300001_SM_10006detail10radix_sort29DeviceRadixSortOnesweepKernelINS1_5radix10policy_hubIfiyE10Policy1000ELNS0_9SortOrderE0EfiyiiNS1_21identity_decomposer_tEEEvPT5_SB_PT3_PKSC_PT1_PKSG_PT2_PKSK_T4_iiT6_E1s+26112];
	mul.lo.s32 	%r462, %r4, 6528;
	add.s32 	%r5, %r462, 6528;
	setp.gt.s32 	%p2, %r5, %r2233;
	cvt.s64.s32 	%rd4, %r462;
	@%p2 bra 	$L__BB18_4;
	and.b32  	%r463, %r1, 31;
	and.b32  	%r464, %r1, 992;
	mul.lo.s32 	%r465, %r464, 17;
	or.b32  	%r466, %r465, %r463;
	cvt.u64.u32 	%rd52, %r466;
	add.s64 	%rd53, %rd52, %rd4;
	shl.b64 	%rd54, %rd53, 2;
	add.s64 	%rd55, %rd3, %rd54;
	ld.global.u32 	%r2320, [%rd55];
	ld.global.u32 	%r2319, [%rd55+128];
	ld.global.u32 	%r2318, [%rd55+256];
	ld.global.u32 	%r2317, [%rd55+384];
	ld.global.u32 	%r2316, [%rd55+512];
	ld.global.u32 	%r2315, [%rd55+640];
	ld.global.u32 	%r2314, [%rd55+768];
	ld.global.u32 	%r2313, [%rd55+896];
	ld.global.u32 	%r2312, [%rd55+1024];
	ld.global.u32 	%r2311, [%rd55+1152];
	ld.global.u32 	%r2310, [%rd55+1280];
	ld.global.u32 	%r2309, [%rd55+1408];
	ld.global.u32 	%r2308, [%rd55+1536];
	ld.global.u32 	%r2307, [%rd55+1664];
	ld.global.u32 	%r2306, [%rd55+1792];
	ld.global.u32 	%r2305, [%rd55+1920];
	ld.global.u32 	%r2304, [%rd55+2048];
	bra.uni 	$L__BB18_38;
$L__BB18_4:
	ld.param.u32 	%r2234, [_ZN3cub18CUB_300001_SM_10006detail10radix_sort29DeviceRadixSortOnesweepKernelINS1_5radix10policy_hubIfiyE10Policy1000ELNS0_9SortOrderE0EfiyiiNS1_21identity_decomposer_tEEEvPT5_SB_PT3_PKSC_PT1_PKSG_PT2_PKSK_T4_iiT6__param_8];
	cvt.u32.u64 	%r468, %rd4;
	sub.s32 	%r23, %r2234, %r468;
	and.b32  	%r469, %r1, 31;
	and.b32  	%r470, %r1, 992;
	mul.lo.s32 	%r471, %r470, 17;
	or.b32  	%r24, %r471, %r469;
	setp.ge.s32 	%p3, %r24, %r23;
	cvt.u64.u32 	%rd56, %r24;
	add.s64 	%rd57, %rd56, %rd4;
	shl.b64 	%rd58, %rd57, 2;
	add.s64 	%rd5, %rd3, %rd58;
	mov.b32 	%r2320, 2147483647;
	@%p3 bra 	$L__BB18_6;
	ld.global.u32 	%r2320, [%rd5];
$L__BB18_6:
	add.s32 	%r473, %r24, 32;
	setp.ge.s32 	%p4, %r473, %r23;
	mov.b32 	%r2319, 2147483647;
	@%p4 bra 	$L__BB18_8;
	ld.global.u32 	%r2319, [%rd5+128];
$L__BB18_8:
	add.s32 	%r475, %r24, 64;
	setp.ge.s32 	%p5, %r475, %r23;
	mov.b32 	%r2318, 2147483647;
	@%p5 bra 	$L__BB18_10;
	ld.global.u32 	%r2318, [%rd5+256];
$L__BB18_10:
	add.s32 	%r477, %r24, 96;
	setp.ge.s32 	%p6, %r477, %r23;
	mov.b32 	%r2317, 2147483647;
	@%p6 bra 	$L__BB18_12;
	ld.global.u32 	%r2317, [%rd5+384];
$L__BB18_12:
	add.s32 	%r479, %r24, 128;
	setp.ge.s32 	%p7, %r479, %r23;
	mov.b32 	%r2316, 2147483647;
	@%p7 bra 	$L__BB18_14;
	ld.global.u32 	%r2316, [%rd5+512];
$L__BB18_14:
	add.s32 	%r481, %r24, 160;
	setp.ge.s32 	%p8, %r481, %r23;
	mov.b32 	%r2315, 2147483647;
	@%p8 bra 	$L__BB18_16;
	ld.global.u32 	%r2315, [%rd5+640];
$L__BB18_16:
	add.s32 	%r483, %r24, 192;
	setp.ge.s32 	%p9, %r483, %r23;
	mov.b32 	%r2314, 2147483647;
	@%p9 bra 	$L__BB18_18;
	ld.global.u32 	%r2314, [%rd5+768];
$L__BB18_18:
	add.s32 	%r485, %r24, 224;
	setp.ge.s32 	%p10, %r485, %r23;
	mov.b32 	%r2313, 2147483647;
	@%p10 bra 	$L__BB18_20;
	ld.global.u32 	%r2313, [%rd5+896];
$L__BB18_20:
	add.s32 	%r487, %r24, 256;
	setp.ge.s32 	%p11, %r487, %r23;
	mov.b32 	%r2312, 2147483647;
	@%p11 bra 	$L__BB18_22;
	ld.global.u32 	%r2312, [%rd5+1024];
$L__BB18_22:
	add.s32 	%r489, %r24, 288;
	setp.ge.s32 	%p12, %r489, %r23;
	mov.b32 	%r2311, 2147483647;
	@%p12 bra 	$L__BB18_24;
	ld.global.u32 	%r2311, [%rd5+1152];
$L__BB18_24:
	add.s32 	%r491, %r24, 320;
	setp.ge.s32 	%p13, %r491, %r23;
	mov.b32 	%r2310, 2147483647;
	@%p13 bra 	$L__BB18_26;
	ld.global.u32 	%r2310, [%rd5+1280];
$L__BB18_26:
	add.s32 	%r493, %r24, 352;
	setp.ge.s32 	%p14, %r493, %r23;
	mov.b32 	%r2309, 2147483647;
	@%p14 bra 	$L__BB18_28;
	ld.global.u32 	%r2309, [%rd5+1408];
$L__BB18_28:
	add.s32 	%r495, %r24, 384;
	setp.ge.s32 	%p15, %r495, %r23;
	mov.b32 	%r2308, 2147483647;
	@%p15 bra 	$L__BB18_30;
	ld.global.u32 	%r2308, [%rd5+1536];
$L__BB18_30:
	add.s32 	%r497, %r24, 416;
	setp.ge.s32 	%p16, %r497, %r23;
	mov.b32 	%r2307, 2147483647;
	@%p16 bra 	$L__BB18_32;
	ld.global.u32 	%r2307, [%rd5+1664];
$L__BB18_32:
	add.s32 	%r499, %r24, 448;
	setp.ge.s32 	%p17, %r499, %r23;
	mov.b32 	%r2306, 2147483647;
	@%p17 bra 	$L__BB18_34;
	ld.global.u32 	%r2306, [%rd5+1792];
$L__BB18_34:
	add.s32 	%r501, %r24, 480;
	setp.ge.s32 	%p18, %r501, %r23;
	mov.b32 	%r2305, 2147483647;
	@%p18 bra 	$L__BB18_36;
	ld.global.u32 	%r2305, [%rd5+1920];
$L__BB18_36:
	add.s32 	%r503, %r24, 512;
	setp.ge.s32 	%p19, %r503, %r23;
	mov.b32 	%r2304, 2147483647;
	@%p19 bra 	$L__BB18_38;
	ld.global.u32 	%r2304, [%rd5+2048];
$L__BB18_38:
	ld.param.u32 	%r2286, [_ZN3cub18CUB_300001_SM_10006detail10radix_sort29DeviceRadixSortOnesweepKernelINS1_5radix10policy_hubIfiyE10Policy1000ELNS0_9SortOrderE0EfiyiiNS1_21identity_decomposer_tEEEvPT5_SB_PT3_PKSC_PT1_PKSG_PT2_PKSK_T4_iiT6__param_10];
	setp.gt.s32 	%p20, %r2320, -1;
	selp.b32 	%r504, -2147483648, -1, %p20;
	xor.b32  	%r2383, %r504, %r2320;
	setp.gt.s32 	%p21, %r2319, -1;
	selp.b32 	%r505, -2147483648, -1, %p21;
	xor.b32  	%r2382, %r505, %r2319;
	setp.gt.s32 	%p22, %r2318, -1;
	selp.b32 	%r506, -2147483648, -1, %p22;
	xor.b32  	%r2381, %r506, %r2318;
	setp.gt.s32 	%p23, %r2317, -1;
	selp.b32 	%r507, -2147483648, -1, %p23;
	xor.b32  	%r2380, %r507, %r2317;
	setp.gt.s32 	%p24, %r2316, -1;
	selp.b32 	%r508, -2147483648, -1, %p24;
	xor.b32  	%r2379, %r508, %r2316;
	setp.gt.s32 	%p25, %r2315, -1;
	selp.b32 	%r509, -2147483648, -1, %p25;
	xor.b32  	%r2378, %r509, %r2315;
	setp.gt.s32 	%p26, %r2314, -1;
	selp.b32 	%r510, -2147483648, -1, %p26;
	xor.b32  	%r2377, %r510, %r2314;
	setp.gt.s32 	%p27, %r2313, -1;
	selp.b32 	%r511, -2147483648, -1, %p27;
	xor.b32  	%r2376, %r511, %r2313;
	setp.gt.s32 	%p28, %r2312, -1;
	selp.b32 	%r512, -2147483648, -1, %p28;
	xor.b32  	%r2375, %r512, %r2312;
	setp.gt.s32 	%p29, %r2311, -1;
	selp.b32 	%r513, -2147483648, -1, %p29;
	xor.b32  	%r2374, %r513, %r2311;
	setp.gt.s32 	%p30, %r2310, -1;
	selp.b32 	%r514, -2147483648, -1, %p30;
	xor.b32  	%r2373, %r514, %r2310;
	setp.gt.s32 	%p31, %r2309, -1;
	selp.b32 	%r515, -2147483648, -1, %p31;
	xor.b32  	%r2372, %r515, %r2309;
	setp.gt.s32 	%p32, %r2308, -1;
	selp.b32 	%r516, -2147483648, -1, %p32;
	xor.b32  	%r2371, %r516, %r2308;
	setp.gt.s32 	%p33, %r2307, -1;
	selp.b32 	%r517, -2147483648, -1, %p33;
	xor.b32  	%r2370, %r517, %r2307;
	setp.gt.s32 	%p34, %r2306, -1;
	selp.b32 	%r518, -2147483648, -1, %p34;
	xor.b32  	%r2369, %r518, %r2306;
	setp.gt.s32 	%p35, %r2305, -1;
	selp.b32 	%r519, -2147483648, -1, %p35;
	xor.b32  	%r2368, %r519, %r2305;
	setp.gt.s32 	%p36, %r2304, -1;
	selp.b32 	%r520, -2147483648, -1, %p36;
	xor.b32  	%r2367, %r520, %r2304;
	mov.b32 	%r521, -1;
	shl.b32 	%r522, %r521, %r2286;
	not.b32 	%r92, %r522;
	shl.b32 	%r523, %r2, 10;
	mov.u32 	%r524, _ZZN3cub18CUB_300001_SM_10006detail10radix_sort29DeviceRadixSortOnesweepKernelINS1_5radix10policy_hubIfiyE10Policy1000ELNS0_9SortOrderE0EfiyiiNS1_21identity_decomposer_tEEEvPT5_SB_PT3_PKSC_PT1_PKSG_PT2_PKSK_T4_iiT6_E1s;
	add.s32 	%r93, %r524, %r523;
	setp.gt.s32 	%p37, %r460, 255;
	@%p37 bra 	$L__BB18_51;
	max.s32 	%r525, %r460, 224;
	sub.s32 	%r526, %r525, %r460;
	add.s32 	%r527, %r526, 31;
	shr.u32 	%r528, %r527, 5;
	add.s32 	%r94, %r528, 1;
	and.b32  	%r95, %r94, 15;
	setp.lt.u32 	%p38, %r527, 480;
	mov.u32 	%r2324, %r460;
	@%p38 bra 	$L__BB18_42;
	and.b32  	%r529, %r94, 268435440;
	neg.s32 	%r2322, %r529;
	shl.b32 	%r531, %r460, 2;
	add.s32 	%r532, %r523, %r531;
	add.s32 	%r534, %r532, %r524;
	add.s32 	%r2321, %r534, 1024;
	mov.u32 	%r2324, %r460;
$L__BB18_41:
	.pragma "nounroll";
	mov.b32 	%r535, 0;
	st.shared.u32 	[%r2321+-1024], %r535;
	st.shared.u32 	[%r2321+-896], %r535;
	st.shared.u32 	[%r2321+-768], %r535;
	st.shared.u32 	[%r2321+-640], %r535;
	st.shared.u32 	[%r2321+-512], %r535;
	st.shared.u32 	[%r2321+-384], %r535;
	st.shared.u32 	[%r2321+-256], %r535;
	st.shared.u32 	[%r2321+-128], %r535;
	st.shared.u32 	[%r2321], %r535;
	st.shared.u32 	[%r2321+128], %r535;
	st.shared.u32 	[%r2321+256], %r535;
	st.shared.u32 	[%r2321+384], %r535;
	st.shared.u32 	[%r2321+512], %r535;
	st.shared.u32 	[%r2321+640], %r535;
	st.shared.u32 	[%r2321+768], %r535;
	st.shared.u32 	[%r2321+896], %r535;
	add.s32 	%r2324, %r2324, 512;
	add.s32 	%r2322, %r2322, 16;
	add.s32 	%r2321, %r2321, 2048;
	setp.ne.s32 	%p39, %r2322, 0;
	@%p39 bra 	$L__BB18_41;
$L__BB18_42:
	setp.eq.s32 	%p40, %r95, 0;
	@%p40 bra 	$L__BB18_51;
	and.b32  	%r105, %r94, 7;
	setp.lt.u32 	%p41, %r95, 8;
	@%p41 bra 	$L__BB18_45;
	shl.b32 	%r536, %r2324, 2;
	add.s32 	%r537, %r93, %r536;
	mov.b32 	%r538, 0;
	st.shared.u32 	[%r537], %r538;
	st.shared.u32 	[%r537+128], %r538;
	st.shared.u32 	[%r537+256], %r538;
	st.shared.u32 	[%r537+384], %r538;
	st.shared.u32 	[%r537+512], %r538;
	st.shared.u32 	[%r537+640], %r538;
	st.shared.u32 	[%r537+768], %r538;
	st.shared.u32 	[%r537+896], %r538;
	add.s32 	%r2324, %r2324, 256;
$L__BB18_45:
	setp.eq.s32 	%p42, %r105, 0;
	@%p42 bra 	$L__BB18_51;
	and.b32  	%r108, %r94, 3;
	setp.lt.u32 	%p43, %r105, 4;
	@%p43 bra 	$L__BB18_48;
	shl.b32 	%r539, %r2324, 2;
	add.s32 	%r540, %r93, %r539;
	mov.b32 	%r541, 0;
	st.shared.u32 	[%r540], %r541;
	st.shared.u32 	[%r540+128], %r541;
	st.shared.u32 	[%r540+256], %r541;
	st.shared.u32 	[%r540+384], %r541;
	add.s32 	%r2324, %r2324, 128;
$L__BB18_48:
	setp.eq.s32 	%p44, %r108, 0;
	@%p44 bra 	$L__BB18_51;
	shl.b32 	%r543, %r2324, 2;
	add.s32 	%r544, %r523, %r543;
	add.s32 	%r2328, %r524, %r544;
	neg.s32 	%r2327, %r108;
$L__BB18_50:
	.pragma "nounroll";
	mov.b32 	%r546, 0;
	st.shared.u32 	[%r2328], %r546;
	add.s32 	%r2328, %r2328, 128;
	add.s32 	%r2327, %r2327, 1;
	setp.ne.s32 	%p45, %r2327, 0;
	@%p45 bra 	$L__BB18_50;
$L__BB18_51:
	ld.param.u32 	%r2249, [_ZN3cub18CUB_300001_SM_10006detail10radix_sort29DeviceRadixSortOnesweepKernelINS1_5radix10policy_hubIfiyE10Policy1000ELNS0_9SortOrderE0EfiyiiNS1_21identity_decomposer_tEEEvPT5_SB_PT3_PKSC_PT1_PKSG_PT2_PKSK_T4_iiT6__param_9];
	bar.warp.sync 	-1;
	setp.eq.s32 	%p46, %r2383, 2147483647;
	selp.b32 	%r548, -2147483648, %r2383, %p46;
	shr.u32 	%r549, %r548, %r2249;
	and.b32  	%r117, %r549, %r92;
	shl.b32 	%r550, %r117, 2;
	add.s32 	%r551, %r93, %r550;
	atom.shared.add.u32 	%r552, [%r551], 1;
	setp.eq.s32 	%p47, %r2382, 2147483647;
	selp.b32 	%r553, -2147483648, %r2382, %p47;
	shr.u32 	%r554, %r553, %r2249;
	and.b32  	%r555, %r554, %r92;
	shl.b32 	%r556, %r555, 2;
	add.s32 	%r557, %r93, %r556;
	atom.shared.add.u32 	%r558, [%r557], 1;
	setp.eq.s32 	%p48, %r2381, 2147483647;
	selp.b32 	%r559, -2147483648, %r2381, %p48;
	shr.u32 	%r560, %r559, %r2249;
	and.b32  	%r561, %r560, %r92;
	shl.b32 	%r562, %r561, 2;
	add.s32 	%r563, %r93, %r562;
	atom.shared.add.u32 	%r564, [%r563], 1;
	setp.eq.s32 	%p49, %r2380, 2147483647;
	selp.b32 	%r565, -2147483648, %r2380, %p49;
	shr.u32 	%r566, %r565, %r2249;
	and.b32  	%r567, %r566, %r92;
	shl.b32 	%r568, %r567, 2;
	add.s32 	%r569, %r93, %r568;
	atom.shared.add.u32 	%r570, [%r569], 1;
	setp.eq.s32 	%p50, %r2379, 2147483647;
	selp.b32 	%r571, -2147483648, %r2379, %p50;
	shr.u32 	%r572, %r571, %r2249;
	and.b32  	%r573, %r572, %r92;
	shl.b32 	%r574, %r573, 2;
	add.s32 	%r575, %r93, %r574;
	atom.shared.add.u32 	%r576, [%r575], 1;
	setp.eq.s32 	%p51, %r2378, 2147483647;
	selp.b32 	%r577, -2147483648, %r2378, %p51;
	shr.u32 	%r578, %r577, %r2249;
	and.b32  	%r579, %r578, %r92;
	shl.b32 	%r580, %r579, 2;
	add.s32 	%r581, %r93, %r580;
	atom.shared.add.u32 	%r582, [%r581], 1;
	setp.eq.s32 	%p52, %r2377, 2147483647;
	selp.b32 	%r583, -2147483648, %r2377, %p52;
	shr.u32 	%r584, %r583, %r2249;
	and.b32  	%r585, %r584, %r92;
	shl.b32 	%r586, %r585, 2;
	add.s32 	%r587, %r93, %r586;
	atom.shared.add.u32 	%r588, [%r587], 1;
	setp.eq.s32 	%p53, %r2376, 2147483647;
	selp.b32 	%r589, -2147483648, %r2376, %p53;
	shr.u32 	%r590, %r589, %r2249;
	and.b32  	%r591, %r590, %r92;
	shl.b32 	%r592, %r591, 2;
	add.s32 	%r593, %r93, %r592;
	atom.shared.add.u32 	%r594, [%r593], 1;
	setp.eq.s32 	%p54, %r2375, 2147483647;
	selp.b32 	%r595, -2147483648, %r2375, %p54;
	shr.u32 	%r596, %r595, %r2249;
	and.b32  	%r597, %r596, %r92;
	shl.b32 	%r598, %r597, 2;
	add.s32 	%r599, %r93, %r598;
	atom.shared.add.u32 	%r600, [%r599], 1;
	setp.eq.s32 	%p55, %r2374, 2147483647;
	selp.b32 	%r601, -2147483648, %r2374, %p55;
	shr.u32 	%r602, %r601, %r2249;
	and.b32  	%r603, %r602, %r92;
	shl.b32 	%r604, %r603, 2;
	add.s32 	%r605, %r93, %r604;
	atom.shared.add.u32 	%r606, [%r605], 1;
	setp.eq.s32 	%p56, %r2373, 2147483647;
	selp.b32 	%r607, -2147483648, %r2373, %p56;
	shr.u32 	%r608, %r607, %r2249;
	and.b32  	%r609, %r608, %r92;
	shl.b32 	%r610, %r609, 2;
	add.s32 	%r611, %r93, %r610;
	atom.shared.add.u32 	%r612, [%r611], 1;
	setp.eq.s32 	%p57, %r2372, 2147483647;
	selp.b32 	%r613, -2147483648, %r2372, %p57;
	shr.u32 	%r614, %r613, %r2249;
	and.b32  	%r615, %r614, %r92;
	shl.b32 	%r616, %r615, 2;
	add.s32 	%r617, %r93, %r616;
	atom.shared.add.u32 	%r618, [%r617], 1;
	setp.eq.s32 	%p58, %r2371, 2147483647;
	selp.b32 	%r619, -2147483648, %r2371, %p58;
	shr.u32 	%r620, %r619, %r2249;
	and.b32  	%r621, %r620, %r92;
	shl.b32 	%r622, %r621, 2;
	add.s32 	%r623, %r93, %r622;
	atom.shared.add.u32 	%r624, [%r623], 1;
	setp.eq.s32 	%p59, %r2370, 2147483647;
	selp.b32 	%r625, -2147483648, %r2370, %p59;
	shr.u32 	%r626, %r625, %r2249;
	and.b32  	%r627, %r626, %r92;
	shl.b32 	%r628, %r627, 2;
	add.s32 	%r629, %r93, %r628;
	atom.shared.add.u32 	%r630, [%r629], 1;
	setp.eq.s32 	%p60, %r2369, 2147483647;
	selp.b32 	%r631, -2147483648, %r2369, %p60;
	shr.u32 	%r632, %r631, %r2249;
	and.b32  	%r633, %r632, %r92;
	shl.b32 	%r634, %r633, 2;
	add.s32 	%r635, %r93, %r634;
	atom.shared.add.u32 	%r636, [%r635], 1;
	setp.eq.s32 	%p61, %r2368, 2147483647;
	selp.b32 	%r637, -2147483648, %r2368, %p61;
	shr.u32 	%r638, %r637, %r2249;
	and.b32  	%r639, %r638, %r92;
	shl.b32 	%r640, %r639, 2;
	add.s32 	%r641, %r93, %r640;
	atom.shared.add.u32 	%r642, [%r641], 1;
	setp.eq.s32 	%p62, %r2367, 2147483647;
	selp.b32 	%r643, -2147483648, %r2367, %p62;
	shr.u32 	%r644, %r643, %r2249;
	and.b32  	%r645, %r644, %r92;
	shl.b32 	%r646, %r645, 2;
	add.s32 	%r647, %r93, %r646;
	atom.shared.add.u32 	%r648, [%r647], 1;
	bar.sync 	0;
	setp.gt.u32 	%p63, %r1, 255;
	shl.b32 	%r649, %r1, 2;
	add.s32 	%r118, %r524, %r649;
	mov.b32 	%r2329, 0;
	@%p63 bra 	$L__BB18_53;
	ld.shared.u32 	%r651, [%r118];
	mov.b32 	%r652, 0;
	st.shared.u32 	[%r118], %r652;
	ld.shared.u32 	%r653, [%r118+1024];
	st.shared.u32 	[%r118+1024], %r651;
	add.s32 	%r654, %r653, %r651;
	ld.shared.u32 	%r655, [%r118+2048];
	st.shared.u32 	[%r118+2048], %r654;
	add.s32 	%r656, %r655, %r654;
	ld.shared.u32 	%r657, [%r118+3072];
	st.shared.u32 	[%r118+3072], %r656;
	add.s32 	%r658, %r657, %r656;
	ld.shared.u32 	%r659, [%r118+4096];
	st.shared.u32 	[%r118+4096], %r658;
	add.s32 	%r660, %r659, %r658;
	ld.shared.u32 	%r661, [%r118+5120];
	st.shared.u32 	[%r118+5120], %r660;
	add.s32 	%r662, %r661, %r660;
	ld.shared.u32 	%r663, [%r118+6144];
	st.shared.u32 	[%r118+6144], %r662;
	add.s32 	%r664, %r663, %r662;
	ld.shared.u32 	%r665, [%r118+7168];
	st.shared.u32 	[%r118+7168], %r664;
	add.s32 	%r666, %r665, %r664;
	ld.shared.u32 	%r667, [%r118+8192];
	st.shared.u32 	[%r118+8192], %r666;
	add.s32 	%r668, %r667, %r666;
	ld.shared.u32 	%r669, [%r118+9216];
	st.shared.u32 	[%r118+9216], %r668;
	add.s32 	%r670, %r669, %r668;
	ld.shared.u32 	%r671, [%r118+10240];
	st.shared.u32 	[%r118+10240], %r670;
	add.s32 	%r672, %r671, %r670;
	ld.shared.u32 	%r673, [%r118+11264];
	st.shared.u32 	[%r118+11264], %r672;
	add.s32 	%r2329, %r673, %r672;
$L__BB18_53:
	setp.gt.u32 	%p64, %r1, 255;
	shl.b32 	%r674, %r4, 8;
	add.s32 	%r675, %r674, %r1;
	mul.wide.s32 	%rd59, %r675, 4;
	add.s64 	%rd6, %rd2, %rd59;
	@%p64 bra 	$L__BB18_55;
	or.b32  	%r676, %r2329, 1073741824;
	st.volatile.global.u32 	[%rd6], %r676;
$L__BB18_55:
	ld.param.u64 	%rd442, [_ZN3cub18CUB_300001_SM_10006detail10radix_sort29DeviceRadixSortOnesweepKernelINS1_5radix10policy_hubIfiyE10Policy1000ELNS0_9SortOrderE0EfiyiiNS1_21identity_decomposer_tEEEvPT5_SB_PT3_PKSC_PT1_PKSG_PT2_PKSK_T4_iiT6__param_7];
	setp.lt.u32 	%p65, %r1, 256;
	setp.eq.s32 	%p66, %r2329, 6528;
	and.pred  	%p67, %p65, %p66;
	selp.u32 	%r677, 1, 0, %p67;
	{ 
	.reg .pred 	%p1; 
	.reg .pred 	%p2; 
	setp.ne.u32 	%p1, %r677, 0; 
	bar.red.or.pred 	%p2, 0, %p1; 
	selp.u32 	%r678, 1, 0, %p2; 
	}
	setp.eq.s32 	%p68, %r678, 0;
	and.b32  	%r679, %r1, 992;
	and.b32  	%r680, %r1, 31;
	mul.lo.s32 	%r681, %r679, 17;
	or.b32  	%r682, %r681, %r680;
	cvt.u64.u32 	%rd7, %r682;
	add.s64 	%rd61, %rd7, %rd4;
	cvta.to.global.u64 	%rd62, %rd442;
	shl.b64 	%rd63, %rd61, 2;
	add.s64 	%rd8, %rd62, %rd63;
	cvt.u64.u32 	%rd9, %r1;
	@%p68 bra 	$L__BB18_175;
	setp.gt.u32 	%p69, %r1, 255;
	shl.b32 	%r684, %r1, 3;
	add.s32 	%r686, %r524, %r684;
	add.s32 	%r121, %r686, 26112;
	@%p69 bra 	$L__BB18_64;
	ld.param.u64 	%rd436, [_ZN3cub18CUB_300001_SM_10006detail10radix_sort29DeviceRadixSortOnesweepKernelINS1_5radix10policy_hubIfiyE10Policy1000ELNS0_9SortOrderE0EfiyiiNS1_21identity_decomposer_tEEEvPT5_SB_PT3_PKSC_PT1_PKSG_PT2_PKSK_T4_iiT6__param_3];
	cvta.to.global.u64 	%rd64, %rd436;
	shl.b64 	%rd65, %rd9, 3;
	add.s64 	%rd66, %rd64, %rd65;
	ld.global.u64 	%rd67, [%rd66];
	setp.gt.u32 	%p70, %r1, %r117;
	selp.b64 	%rd68, 6528, 0, %p70;
	sub.s64 	%rd455, %rd67, %rd68;
	st.shared.u64 	[%r121], %rd455;
	setp.lt.s32 	%p71, %r4, 1;
	mov.u32 	%r2333, %r2329;
	@%p71 bra 	$L__BB18_63;
	mov.b32 	%r2331, -1;
	mov.u32 	%r2330, %r4;
	mov.u32 	%r2333, %r2329;
$L__BB18_59:
	add.s32 	%r125, %r2330, -1;
	shl.b32 	%r688, %r125, 8;
	add.s32 	%r689, %r688, %r1;
	mul.wide.s32 	%rd69, %r689, 4;
	add.s64 	%rd11, %rd2, %rd69;
$L__BB18_60:
	membar.cta;
	ld.volatile.global.u32 	%r126, [%rd11];
	setp.eq.s32 	%p72, %r126, 0;
	@%p72 bra 	$L__BB18_60;
	and.b32  	%r690, %r126, 1073741823;
	add.s32 	%r2333, %r690, %r2333;
	setp.gt.s32 	%p73, %r126, -1;
	vote.sync.ballot.b32 	%r2331, %p73, %r2331;
	setp.gt.u32 	%p75, %r2330, 1;
	and.pred  	%p76, %p73, %p75;
	mov.u32 	%r2330, %r125;
	@%p76 bra 	$L__BB18_59;
	ld.shared.u64 	%rd455, [%r121];
$L__BB18_63:
	or.b32  	%r691, %r2333, -2147483648;
	st.volatile.global.u32 	[%rd6], %r691;
	sub.s32 	%r694, %r2333, %r2329;
	cvt.s64.s32 	%rd72, %r694;
	add.s64 	%rd73, %rd455, %rd72;
	st.shared.u64 	[%r121], %rd73;
$L__BB18_64:
	ld.param.u32 	%r2235, [_ZN3cub18CUB_300001_SM_10006detail10radix_sort29DeviceRadixSortOnesweepKernelINS1_5radix10policy_hubIfiyE10Policy1000ELNS0_9SortOrderE0EfiyiiNS1_21identity_decomposer_tEEEvPT5_SB_PT3_PKSC_PT1_PKSG_PT2_PKSK_T4_iiT6__param_8];
	ld.param.u64 	%rd432, [_ZN3cub18CUB_300001_SM_10006detail10radix_sort29DeviceRadixSortOnesweepKernelINS1_5radix10policy_hubIfiyE10Policy1000ELNS0_9SortOrderE0EfiyiiNS1_21identity_decomposer_tEEEvPT5_SB_PT3_PKSC_PT1_PKSG_PT2_PKSK_T4_iiT6__param_2];
	setp.gt.u32 	%p77, %r1, 255;
	setp.lt.s32 	%p78, %r5, %r2235;
	setp.eq.s64 	%p79, %rd432, 0;
	or.pred  	%p80, %p79, %p78;
	or.pred  	%p81, %p77, %p80;
	@%p81 bra 	$L__BB18_66;
	ld.param.u64 	%rd433, [_ZN3cub18CUB_300001_SM_10006detail10radix_sort29DeviceRadixSortOnesweepKernelINS1_5radix10policy_hubIfiyE10Policy1000ELNS0_9SortOrderE0EfiyiiNS1_21identity_decomposer_tEEEvPT5_SB_PT3_PKSC_PT1_PKSG_PT2_PKSK_T4_iiT6__param_2];
	ld.shared.u64 	%rd74, [%r121];
	setp.gt.u32 	%p82, %r1, %r117;
	selp.b64 	%rd75, 6528, 0, %p82;
	cvt.s64.s32 	%rd76, %r2329;
	add.s64 	%rd77, %rd75, %rd76;
	add.s64 	%rd78, %rd77, %rd74;
	cvta.to.global.u64 	%rd79, %rd433;
	shl.b64 	%rd80, %rd9, 3;
	add.s64 	%rd81, %rd79, %rd80;
	st.global.u64 	[%rd81], %rd78;
$L__BB18_66:
	ld.param.u32 	%r2236, [_ZN3cub18CUB_300001_SM_10006detail10radix_sort29DeviceRadixSortOnesweepKernelINS1_5radix10policy_hubIfiyE10Policy1000ELNS0_9SortOrderE0EfiyiiNS1_21identity_decomposer_tEEEvPT5_SB_PT3_PKSC_PT1_PKSG_PT2_PKSK_T4_iiT6__param_8];
	setp.gt.s32 	%p83, %r5, %r2236;
	bar.sync 	0;
	shl.b32 	%r695, %r117, 3;
	add.s32 	%r697, %r524, %r695;
	ld.shared.u64 	%rd14, [%r697+26112];
	setp.gt.s32 	%p84, %r2383, -1;
	selp.b32 	%r698, -1, -2147483648, %p84;
	xor.b32  	%r2383, %r698, %r2383;
	setp.gt.s32 	%p85, %r2382, -1;
	selp.b32 	%r699, -1, -2147483648, %p85;
	xor.b32  	%r2382, %r699, %r2382;
	setp.gt.s32 	%p86, %r2381, -1;
	selp.b32 	%r700, -1, -2147483648, %p86;
	xor.b32  	%r2381, %r700, %r2381;
	setp.gt.s32 	%p87, %r2380, -1;
	selp.b32 	%r701, -1, -2147483648, %p87;
	xor.b32  	%r2380, %r701, %r2380;
	setp.gt.s32 	%p88, %r2379, -1;
	selp.b32 	%r702, -1, -2147483648, %p88;
	xor.b32  	%r2379, %r702, %r2379;
	setp.gt.s32 	%p89, %r2378, -1;
	selp.b32 	%r703, -1, -2147483648, %p89;
	xor.b32  	%r2378, %r703, %r2378;
	setp.gt.s32 	%p90, %r2377, -1;
	selp.b32 	%r704, -1, -2147483648, %p90;
	xor.b32  	%r2377, %r704, %r2377;
	setp.gt.s32 	%p91, %r2376, -1;
	selp.b32 	%r705, -1, -2147483648, %p91;
	xor.b32  	%r2376, %r705, %r2376;
	setp.gt.s32 	%p92, %r2375, -1;
	selp.b32 	%r706, -1, -2147483648, %p92;
	xor.b32  	%r2375, %r706, %r2375;
	setp.gt.s32 	%p93, %r2374, -1;
	selp.b32 	%r707, -1, -2147483648, %p93;
	xor.b32  	%r2374, %r707, %r2374;
	setp.gt.s32 	%p94, %r2373, -1;
	selp.b32 	%r708, -1, -2147483648, %p94;
	xor.b32  	%r2373, %r708, %r2373;
	setp.gt.s32 	%p95, %r2372, -1;
	selp.b32 	%r709, -1, -2147483648, %p95;
	xor.b32  	%r2372, %r709, %r2372;
	setp.gt.s32 	%p96, %r2371, -1;
	selp.b32 	%r710, -1, -2147483648, %p96;
	xor.b32  	%r2371, %r710, %r2371;
	setp.gt.s32 	%p97, %r2370, -1;
	selp.b32 	%r711, -1, -2147483648, %p97;
	xor.b32  	%r2370, %r711, %r2370;
	setp.gt.s32 	%p98, %r2369, -1;
	selp.b32 	%r712, -1, -2147483648, %p98;
	xor.b32  	%r2369, %r712, %r2369;
	setp.gt.s32 	%p99, %r2368, -1;
	selp.b32 	%r713, -1, -2147483648, %p99;
	xor.b32  	%r2368, %r713, %r2368;
	setp.gt.s32 	%p100, %r2367, -1;
	selp.b32 	%r714, -1, -2147483648, %p100;
	xor.b32  	%r2367, %r714, %r2367;
	@%p83 bra 	$L__BB18_68;
	add.s64 	%rd82, %rd14, %rd7;
	shl.b64 	%rd83, %rd82, 2;
	add.s64 	%rd84, %rd1, %rd83;
	st.global.u32 	[%rd84], %r2383;
	st.global.u32 	[%rd84+128], %r2382;
	st.global.u32 	[%rd84+256], %r2381;
	st.global.u32 	[%rd84+384], %r2380;
	st.global.u32 	[%rd84+512], %r2379;
	st.global.u32 	[%rd84+640], %r2378;
	st.global.u32 	[%rd84+768], %r2377;
	st.global.u32 	[%rd84+896], %r2376;
	st.global.u32 	[%rd84+1024], %r2375;
	st.global.u32 	[%rd84+1152], %r2374;
	st.global.u32 	[%rd84+1280], %r2373;
	st.global.u32 	[%rd84+1408], %r2372;
	st.global.u32 	[%rd84+1536], %r2371;
	st.global.u32 	[%rd84+1664], %r2370;
	st.global.u32 	[%rd84+1792], %r2369;
	st.global.u32 	[%rd84+1920], %r2368;
	st.global.u32 	[%rd84+2048], %r2367;
	bra.uni 	$L__BB18_102;
$L__BB18_68:
	ld.param.u32 	%r2237, [_ZN3cub18CUB_300001_SM_10006detail10radix_sort29DeviceRadixSortOnesweepKernelINS1_5radix10policy_hubIfiyE10Policy1000ELNS0_9SortOrderE0EfiyiiNS1_21identity_decomposer_tEEEvPT5_SB_PT3_PKSC_PT1_PKSG_PT2_PKSK_T4_iiT6__param_8];
	cvt.u32.u64 	%r715, %rd7;
	mad.lo.s32 	%r147, %r4, -6528, %r2237;
	setp.ge.s32 	%p101, %r715, %r147;
	add.s64 	%rd85, %rd14, %rd7;
	shl.b64 	%rd86, %rd85, 2;
	add.s64 	%rd15, %rd1, %rd86;
	@%p101 bra 	$L__BB18_70;
	st.global.u32 	[%rd15], %r2383;
$L__BB18_70:
	add.s32 	%r717, %r715, 32;
	setp.ge.s32 	%p102, %r717, %r147;
	@%p102 bra 	$L__BB18_72;
	st.global.u32 	[%rd15+128], %r2382;
$L__BB18_72:
	add.s32 	%r719, %r715, 64;
	setp.ge.s32 	%p103, %r719, %r147;
	@%p103 bra 	$L__BB18_74;
	st.global.u32 	[%rd15+256], %r2381;
$L__BB18_74:
	add.s32 	%r721, %r715, 96;
	setp.ge.s32 	%p104, %r721, %r147;
	@%p104 bra 	$L__BB18_76;
	st.global.u32 	[%rd15+384], %r2380;
$L__BB18_76:
	add.s32 	%r723, %r715, 128;
	setp.ge.s32 	%p105, %r723, %r147;
	@%p105 bra 	$L__BB18_78;
	st.global.u32 	[%rd15+512], %r2379;
$L__BB18_78:
	add.s32 	%r725, %r715, 160;
	setp.ge.s32 	%p106, %r725, %r147;
	@%p106 bra 	$L__BB18_80;
	st.global.u32 	[%rd15+640], %r2378;
$L__BB18_80:
	add.s32 	%r727, %r715, 192;
	setp.ge.s32 	%p107, %r727, %r147;
	@%p107 bra 	$L__BB18_82;
	st.global.u32 	[%rd15+768], %r2377;
$L__BB18_82:
	add.s32 	%r729, %r715, 224;
	setp.ge.s32 	%p108, %r729, %r147;
	@%p108 bra 	$L__BB18_84;
	st.global.u32 	[%rd15+896], %r2376;
$L__BB18_84:
	add.s32 	%r731, %r715, 256;
	setp.ge.s32 	%p109, %r731, %r147;
	@%p109 bra 	$L__BB18_86;
	st.global.u32 	[%rd15+1024], %r2375;
$L__BB18_86:
	add.s32 	%r733, %r715, 288;
	setp.ge.s32 	%p110, %r733, %r147;
	@%p110 bra 	$L__BB18_88;
	st.global.u32 	[%rd15+1152], %r2374;
$L__BB18_88:
	add.s32 	%r735, %r715, 320;
	setp.ge.s32 	%p111, %r735, %r147;
	@%p111 bra 	$L__BB18_90;
	st.global.u32 	[%rd15+1280], %r2373;
$L__BB18_90:
	add.s32 	%r737, %r715, 352;
	setp.ge.s32 	%p112, %r737, %r147;
	@%p112 bra 	$L__BB18_92;
	st.global.u32 	[%rd15+1408], %r2372;
$L__BB18_92:
	add.s32 	%r739, %r715, 384;
	setp.ge.s32 	%p113, %r739, %r147;
	@%p113 bra 	$L__BB18_94;
	st.global.u32 	[%rd15+1536], %r2371;
$L__BB18_94:
	add.s32 	%r741, %r715, 416;
	setp.ge.s32 	%p114, %r741, %r147;
	@%p114 bra 	$L__BB18_96;
	st.global.u32 	[%rd15+1664], %r2370;
$L__BB18_96:
	add.s32 	%r743, %r715, 448;
	setp.ge.s32 	%p115, %r743, %r147;
	@%p115 bra 	$L__BB18_98;
	st.global.u32 	[%rd15+1792], %r2369;
$L__BB18_98:
	add.s32 	%r745, %r715, 480;
	setp.ge.s32 	%p116, %r745, %r147;
	@%p116 bra 	$L__BB18_100;
	st.global.u32 	[%rd15+1920], %r2368;
$L__BB18_100:
	add.s32 	%r747, %r715, 512;
	setp.ge.s32 	%p117, %r747, %r147;
	@%p117 bra 	$L__BB18_102;
	st.global.u32 	[%rd15+2048], %r2367;
$L__BB18_102:
	ld.param.u32 	%r2238, [_ZN3cub18CUB_300001_SM_10006detail10radix_sort29DeviceRadixSortOnesweepKernelINS1_5radix10policy_hubIfiyE10Policy1000ELNS0_9SortOrderE0EfiyiiNS1_21identity_decomposer_tEEEvPT5_SB_PT3_PKSC_PT1_PKSG_PT2_PKSK_T4_iiT6__param_8];
	setp.gt.s32 	%p118, %r5, %r2238;
	@%p118 bra 	$L__BB18_104;
	ld.global.u32 	%r2366, [%rd8];
	ld.global.u32 	%r2365, [%rd8+128];
	ld.global.u32 	%r2364, [%rd8+256];
	ld.global.u32 	%r2363, [%rd8+384];
	ld.global.u32 	%r2362, [%rd8+512];
	ld.global.u32 	%r2361, [%rd8+640];
	ld.global.u32 	%r2360, [%rd8+768];
	ld.global.u32 	%r2359, [%rd8+896];
	ld.global.u32 	%r2358, [%rd8+1024];
	ld.global.u32 	%r2357, [%rd8+1152];
	ld.global.u32 	%r2356, [%rd8+1280];
	ld.global.u32 	%r2355, [%rd8+1408];
	ld.global.u32 	%r2354, [%rd8+1536];
	ld.global.u32 	%r2353, [%rd8+1664];
	ld.global.u32 	%r2352, [%rd8+1792];
	ld.global.u32 	%r2351, [%rd8+1920];
	ld.global.u32 	%r2350, [%rd8+2048];
	bra.uni 	$L__BB18_138;
$L__BB18_104:
	ld.param.u32 	%r2239, [_ZN3cub18CUB_300001_SM_10006detail10radix_sort29DeviceRadixSortOnesweepKernelINS1_5radix10policy_hubIfiyE10Policy1000ELNS0_9SortOrderE0EfiyiiNS1_21identity_decomposer_tEEEvPT5_SB_PT3_PKSC_PT1_PKSG_PT2_PKSK_T4_iiT6__param_8];
	cvt.u32.u64 	%r749, %rd7;
	sub.s32 	%r165, %r2239, %r462;
	setp.ge.s32 	%p119, %r749, %r165;
	@%p119 bra 	$L__BB18_106;
	ld.global.u32 	%r2366, [%rd8];
$L__BB18_106:
	add.s32 	%r753, %r749, 32;
	setp.ge.s32 	%p120, %r753, %r165;
	@%p120 bra 	$L__BB18_108;
	ld.global.u32 	%r2365, [%rd8+128];
$L__BB18_108:
	add.s32 	%r756, %r749, 64;
	setp.ge.s32 	%p121, %r756, %r165;
	@%p121 bra 	$L__BB18_110;
	ld.global.u32 	%r2364, [%rd8+256];
$L__BB18_110:
	add.s32 	%r759, %r749, 96;
	setp.ge.s32 	%p122, %r759, %r165;
	@%p122 bra 	$L__BB18_112;
	ld.global.u32 	%r2363, [%rd8+384];
$L__BB18_112:
	add.s32 	%r762, %r749, 128;
	setp.ge.s32 	%p123, %r762, %r165;
	@%p123 bra 	$L__BB18_114;
	ld.global.u32 	%r2362, [%rd8+512];
$L__BB18_114:
	add.s32 	%r765, %r749, 160;
	setp.ge.s32 	%p124, %r765, %r165;
	@%p124 bra 	$L__BB18_116;
	ld.global.u32 	%r2361, [%rd8+640];
$L__BB18_116:
	add.s32 	%r768, %r749, 192;
	setp.ge.s32 	%p125, %r768, %r165;
	@%p125 bra 	$L__BB18_118;
	ld.global.u32 	%r2360, [%rd8+768];
$L__BB18_118:
	add.s32 	%r771, %r749, 224;
	setp.ge.s32 	%p126, %r771, %r165;
	@%p126 bra 	$L__BB18_120;
	ld.global.u32 	%r2359, [%rd8+896];
$L__BB18_120:
	add.s32 	%r774, %r749, 256;
	setp.ge.s32 	%p127, %r774, %r165;
	@%p127 bra 	$L__BB18_122;
	ld.global.u32 	%r2358, [%rd8+1024];
$L__BB18_122:
	add.s32 	%r777, %r749, 288;
	setp.ge.s32 	%p128, %r777, %r165;
	@%p128 bra 	$L__BB18_124;
	ld.global.u32 	%r2357, [%rd8+1152];
$L__BB18_124:
	add.s32 	%r780, %r749, 320;
	setp.ge.s32 	%p129, %r780, %r165;
	@%p129 bra 	$L__BB18_126;
	ld.global.u32 	%r2356, [%rd8+1280];
$L__BB18_126:
	add.s32 	%r783, %r749, 352;
	setp.ge.s32 	%p130, %r783, %r165;
	@%p130 bra 	$L__BB18_128;
	ld.global.u32 	%r2355, [%rd8+1408];
$L__BB18_128:
	add.s32 	%r786, %r749, 384;
	setp.ge.s32 	%p131, %r786, %r165;
	@%p131 bra 	$L__BB18_130;
	ld.global.u32 	%r2354, [%rd8+1536];
$L__BB18_130:
	add.s32 	%r789, %r749, 416;
	setp.ge.s32 	%p132, %r789, %r165;
	@%p132 bra 	$L__BB18_132;
	ld.global.u32 	%r2353, [%rd8+1664];
$L__BB18_132:
	add.s32 	%r792, %r749, 448;
	setp.ge.s32 	%p133, %r792, %r165;
	@%p133 bra 	$L__BB18_134;
	ld.global.u32 	%r2352, [%rd8+1792];
$L__BB18_134:
	add.s32 	%r795, %r749, 480;
	setp.ge.s32 	%p134, %r795, %r165;
	@%p134 bra 	$L__BB18_136;
	ld.global.u32 	%r2351, [%rd8+1920];
$L__BB18_136:
	add.s32 	%r798, %r749, 512;
	setp.ge.s32 	%p135, %r798, %r165;
	@%p135 bra 	$L__BB18_138;
	ld.global.u32 	%r2350, [%rd8+2048];
$L__BB18_138:
	ld.param.u32 	%r2240, [_ZN3cub18CUB_300001_SM_10006detail10radix_sort29DeviceRadixSortOnesweepKernelINS1_5radix10policy_hubIfiyE10Policy1000ELNS0_9SortOrderE0EfiyiiNS1_21identity_decomposer_tEEEvPT5_SB_PT3_PKSC_PT1_PKSG_PT2_PKSK_T4_iiT6__param_8];
	mad.lo.s32 	%r799, %r4, 6528, 6528;
	setp.gt.s32 	%p136, %r799, %r2240;
	@%p136 bra 	$L__BB18_140;
	ld.param.u64 	%rd439, [_ZN3cub18CUB_300001_SM_10006detail10radix_sort29DeviceRadixSortOnesweepKernelINS1_5radix10policy_hubIfiyE10Policy1000ELNS0_9SortOrderE0EfiyiiNS1_21identity_decomposer_tEEEvPT5_SB_PT3_PKSC_PT1_PKSG_PT2_PKSK_T4_iiT6__param_6];
	add.s64 	%rd87, %rd14, %rd7;
	cvta.to.global.u64 	%rd88, %rd439;
	shl.b64 	%rd89, %rd87, 2;
	add.s64 	%rd90, %rd88, %rd89;
	st.global.u32 	[%rd90], %r2366;
	st.global.u32 	[%rd90+128], %r2365;
	st.global.u32 	[%rd90+256], %r2364;
	st.global.u32 	[%rd90+384], %r2363;
	st.global.u32 	[%rd90+512], %r2362;
	st.global.u32 	[%rd90+640], %r2361;
	st.global.u32 	[%rd90+768], %r2360;
	st.global.u32 	[%rd90+896], %r2359;
	st.global.u32 	[%rd90+1024], %r2358;
	st.global.u32 	[%rd90+1152], %r2357;
	st.global.u32 	[%rd90+1280], %r2356;
	st.global.u32 	[%rd90+1408], %r2355;
	st.global.u32 	[%rd90+1536], %r2354;
	st.global.u32 	[%rd90+1664], %r2353;
	st.global.u32 	[%rd90+1792], %r2352;
	st.global.u32 	[%rd90+1920], %r2351;
	st.global.u32 	[%rd90+2048], %r2350;
	bra.uni 	$L__BB18_174;
$L__BB18_140:
	ld.param.u32 	%r2241, [_ZN3cub18CUB_300001_SM_10006detail10radix_sort29DeviceRadixSortOnesweepKernelINS1_5radix10policy_hubIfiyE10Policy1000ELNS0_9SortOrderE0EfiyiiNS1_21identity_decomposer_tEEEvPT5_SB_PT3_PKSC_PT1_PKSG_PT2_PKSK_T4_iiT6__param_8];
	ld.param.u64 	%rd440, [_ZN3cub18CUB_300001_SM_10006detail10radix_sort29DeviceRadixSortOnesweepKernelINS1_5radix10policy_hubIfiyE10Policy1000ELNS0_9SortOrderE0EfiyiiNS1_21identity_decomposer_tEEEvPT5_SB_PT3_PKSC_PT1_PKSG_PT2_PKSK_T4_iiT6__param_6];
	cvt.u32.u64 	%r800, %rd7;
	mad.lo.s32 	%r216, %r4, -6528, %r2241;
	setp.ge.s32 	%p137, %r800, %r216;
	add.s64 	%rd91, %rd14, %rd7;
	cvta.to.global.u64 	%rd92, %rd440;
	shl.b64 	%rd93, %rd91, 2;
	add.s64 	%rd16, %rd92, %rd93;
	@%p137 bra 	$L__BB18_142;
	st.global.u32 	[%rd16], %r2366;
$L__BB18_142:
	add.s32 	%r802, %r800, 32;
	setp.ge.s32 	%p138, %r802, %r216;
	@%p138 bra 	$L__BB18_144;
	st.global.u32 	[%rd16+128], %r2365;
$L__BB18_144:
	add.s32 	%r804, %r800, 64;
	setp.ge.s32 	%p139, %r804, %r216;
	@%p139 bra 	$L__BB18_146;
	st.global.u32 	[%rd16+256], %r2364;
$L__BB18_146:
	add.s32 	%r806, %r800, 96;
	setp.ge.s32 	%p140, %r806, %r216;
	@%p140 bra 	$L__BB18_148;
	st.global.u32 	[%rd16+384], %r2363;
$L__BB18_148:
	add.s32 	%r808, %r800, 128;
	setp.ge.s32 	%p141, %r808, %r216;
	@%p141 bra 	$L__BB18_150;
	st.global.u32 	[%rd16+512], %r2362;
$L__BB18_150:
	add.s32 	%r810, %r800, 160;
	setp.ge.s32 	%p142, %r810, %r216;
	@%p142 bra 	$L__BB18_152;
	st.global.u32 	[%rd16+640], %r2361;
$L__BB18_152:
	add.s32 	%r812, %r800, 192;
	setp.ge.s32 	%p143, %r812, %r216;
	@%p143 bra 	$L__BB18_154;
	st.global.u32 	[%rd16+768], %r2360;
$L__BB18_154:
	add.s32 	%r814, %r800, 224;
	setp.ge.s32 	%p144, %r814, %r216;
	@%p144 bra 	$L__BB18_156;
	st.global.u32 	[%rd16+896], %r2359;
$L__BB18_156:
	add.s32 	%r816, %r800, 256;
	setp.ge.s32 	%p145, %r816, %r216;
	@%p145 bra 	$L__BB18_158;
	st.global.u32 	[%rd16+1024], %r2358;
$L__BB18_158:
	add.s32 	%r818, %r800, 288;
	setp.ge.s32 	%p146, %r818, %r216;
	@%p146 bra 	$L__BB18_160;
	st.global.u32 	[%rd16+1152], %r2357;
$L__BB18_160:
	add.s32 	%r820, %r800, 320;
	setp.ge.s32 	%p147, %r820, %r216;
	@%p147 bra 	$L__BB18_162;
	st.global.u32 	[%rd16+1280], %r2356;
$L__BB18_162:
	add.s32 	%r822, %r800, 352;
	setp.ge.s32 	%p148, %r822, %r216;
	@%p148 bra 	$L__BB18_164;
	st.global.u32 	[%rd16+1408], %r2355;
$L__BB18_164:
	add.s32 	%r824, %r800, 384;
	setp.ge.s32 	%p149, %r824, %r216;
	@%p149 bra 	$L__BB18_166;
	st.global.u32 	[%rd16+1536], %r2354;
$L__BB18_166:
	add.s32 	%r826, %r800, 416;
	setp.ge.s32 	%p150, %r826, %r216;
	@%p150 bra 	$L__BB18_168;
	st.global.u32 	[%rd16+1664], %r2353;
$L__BB18_168:
	add.s32 	%r828, %r800, 448;
	setp.ge.s32 	%p151, %r828, %r216;
	@%p151 bra 	$L__BB18_170;
	st.global.u32 	[%rd16+1792], %r2352;
$L__BB18_170:
	add.s32 	%r830, %r800, 480;
	setp.ge.s32 	%p152, %r830, %r216;
	@%p152 bra 	$L__BB18_172;
	st.global.u32 	[%rd16+1920], %r2351;
$L__BB18_172:
	add.s32 	%r832, %r800, 512;
	setp.ge.s32 	%p153, %r832, %r216;
	@%p153 bra 	$L__BB18_174;
	st.global.u32 	[%rd16+2048], %r2350;
$L__BB18_174:
	// begin inline asm
	exit;
	// end inline asm
$L__BB18_175:
	mul.hi.u32 	%r833, %r1, 357913942;
	add.s32 	%r834, %r833, %r1;
	shl.b32 	%r835, %r834, 2;
	add.s32 	%r837, %r524, %r835;
	add.s32 	%r234, %r837, 13328;
	st.shared.u32 	[%r837+13328], %r2329;
	bar.sync 	0;
	setp.gt.u32 	%p154, %r1, 31;
	@%p154 bra 	$L__BB18_177;
	mad.lo.s32 	%r869, %r1, 52, %r524;
	ld.shared.u32 	%r870, [%r869+13328];
	ld.shared.u32 	%r871, [%r869+13332];
	ld.shared.u32 	%r872, [%r869+13336];
	ld.shared.u32 	%r873, [%r869+13340];
	ld.shared.u32 	%r874, [%r869+13344];
	ld.shared.u32 	%r875, [%r869+13348];
	ld.shared.u32 	%r876, [%r869+13352];
	ld.shared.u32 	%r877, [%r869+13356];
	ld.shared.u32 	%r878, [%r869+13360];
	ld.shared.u32 	%r879, [%r869+13364];
	ld.shared.u32 	%r880, [%r869+13368];
	ld.shared.u32 	%r881, [%r869+13372];
	add.s32 	%r882, %r871, %r870;
	add.s32 	%r883, %r882, %r872;
	add.s32 	%r884, %r883, %r873;
	add.s32 	%r885, %r884, %r874;
	add.s32 	%r886, %r885, %r875;
	add.s32 	%r887, %r886, %r876;
	add.s32 	%r888, %r887, %r877;
	add.s32 	%r889, %r888, %r878;
	add.s32 	%r890, %r889, %r879;
	add.s32 	%r891, %r890, %r880;
	add.s32 	%r842, %r891, %r881;
	mov.b32 	%r840, 1;
	mov.b32 	%r865, 0;
	mov.b32 	%r867, -1;
	// begin inline asm
	{  .reg .s32 r0;  .reg .pred p;  shfl.sync.up.b32 r0|p, %r842, %r840, %r865, %r867;  @p add.s32 r0, r0, %r842;  mov.s32 %r838, r0;}
	// end inline asm
	mov.b32 	%r846, 2;
	// begin inline asm
	{  .reg .s32 r0;  .reg .pred p;  shfl.sync.up.b32 r0|p, %r838, %r846, %r865, %r867;  @p add.s32 r0, r0, %r838;  mov.s32 %r844, r0;}
	// end inline asm
	mov.b32 	%r852, 4;
	// begin inline asm
	{  .reg .s32 r0;  .reg .pred p;  shfl.sync.up.b32 r0|p, %r844, %r852, %r865, %r867;  @p add.s32 r0, r0, %r844;  mov.s32 %r850, r0;}
	// end inline asm
	mov.b32 	%r858, 8;
	// begin inline asm
	{  .reg .s32 r0;  .reg .pred p;  shfl.sync.up.b32 r0|p, %r850, %r858, %r865, %r867;  @p add.s32 r0, r0, %r850;  mov.s32 %r856, r0;}
	// end inline asm
	mov.b32 	%r864, 16;
	// begin inline asm
	{  .reg .s32 r0;  .reg .pred p;  shfl.sync.up.b32 r0|p, %r856, %r864, %r865, %r867;  @p add.s32 r0, r0, %r856;  mov.s32 %r862, r0;}
	// end inline asm
	sub.s32 	%r892, %r862, %r842;
	add.s32 	%r893, %r870, %r892;
	add.s32 	%r894, %r871, %r893;
	add.s32 	%r895, %r872, %r894;
	add.s32 	%r896, %r873, %r895;
	add.s32 	%r897, %r874, %r896;
	add.s32 	%r898, %r875, %r897;
	add.s32 	%r899, %r876, %r898;
	add.s32 	%r900, %r877, %r899;
	add.s32 	%r901, %r878, %r900;
	add.s32 	%r902, %r879, %r901;
	add.s32 	%r903, %r880, %r902;
	st.shared.u32 	[%r869+13328], %r892;
	st.shared.u32 	[%r869+13332], %r893;
	st.shared.u32 	[%r869+13336], %r894;
	st.shared.u32 	[%r869+13340], %r895;
	st.shared.u32 	[%r869+13344], %r896;
	st.shared.u32 	[%r869+13348], %r897;
	st.shared.u32 	[%r869+13352], %r898;
	st.shared.u32 	[%r869+13356], %r899;
	st.shared.u32 	[%r869+13360], %r900;
	st.shared.u32 	[%r869+13364], %r901;
	st.shared.u32 	[%r869+13368], %r902;
	st.shared.u32 	[%r869+13372], %r903;
$L__BB18_177:
	setp.gt.u32 	%p155, %r1, 255;
	bar.sync 	0;
	ld.shared.u32 	%r235, [%r234];
	@%p155 bra 	$L__BB18_179;
	ld.shared.u32 	%r907, [%r118];
	add.s32 	%r908, %r907, %r235;
	st.shared.u32 	[%r118], %r908;
	ld.shared.u32 	%r909, [%r118+1024];
	add.s32 	%r910, %r909, %r235;
	st.shared.u32 	[%r118+1024], %r910;
	ld.shared.u32 	%r911, [%r118+2048];
	add.s32 	%r912, %r911, %r235;
	st.shared.u32 	[%r118+2048], %r912;
	ld.shared.u32 	%r913, [%r118+3072];
	add.s32 	%r914, %r913, %r235;
	st.shared.u32 	[%r118+3072], %r914;
	ld.shared.u32 	%r915, [%r118+4096];
	add.s32 	%r916, %r915, %r235;
	st.shared.u32 	[%r118+4096], %r916;
	ld.shared.u32 	%r917, [%r118+5120];
	add.s32 	%r918, %r917, %r235;
	st.shared.u32 	[%r118+5120], %r918;
	ld.shared.u32 	%r919, [%r118+6144];
	add.s32 	%r920, %r919, %r235;
	st.shared.u32 	[%r118+6144], %r920;
	ld.shared.u32 	%r921, [%r118+7168];
	add.s32 	%r922, %r921, %r235;
	st.shared.u32 	[%r118+7168], %r922;
	ld.shared.u32 	%r923, [%r118+8192];
	add.s32 	%r924, %r923, %r235;
	st.shared.u32 	[%r118+8192], %r924;
	ld.shared.u32 	%r925, [%r118+9216];
	add.s32 	%r926, %r925, %r235;
	st.shared.u32 	[%r118+9216], %r926;
	ld.shared.u32 	%r927, [%r118+10240];
	add.s32 	%r928, %r927, %r235;
	st.shared.u32 	[%r118+10240], %r928;
	ld.shared.u32 	%r929, [%r118+11264];
	add.s32 	%r930, %r929, %r235;
	st.shared.u32 	[%r118+11264], %r930;
$L__BB18_179:
	ld.param.u32 	%r2287, [_ZN3cub18CUB_300001_SM_10006detail10radix_sort29DeviceRadixSortOnesweepKernelINS1_5radix10policy_hubIfiyE10Policy1000ELNS0_9SortOrderE0EfiyiiNS1_21identity_decomposer_tEEEvPT5_SB_PT3_PKSC_PT1_PKSG_PT2_PKSK_T4_iiT6__param_10];
	ld.param.u32 	%r2250, [_ZN3cub18CUB_300001_SM_10006detail10radix_sort29DeviceRadixSortOnesweepKernelINS1_5radix10policy_hubIfiyE10Policy1000ELNS0_9SortOrderE0EfiyiiNS1_21identity_decomposer_tEEEvPT5_SB_PT3_PKSC_PT1_PKSG_PT2_PKSK_T4_iiT6__param_9];
	shl.b32 	%r957, %r1, 5;
	and.b32  	%r958, %r957, 31744;
	add.s32 	%r236, %r524, %r958;
	bar.sync 	0;
	// begin inline asm
	mov.u32 %r931, %lanemask_le;
	// end inline asm
	setp.eq.s32 	%p156, %r2383, 2147483647;
	selp.b32 	%r960, -2147483648, %r2383, %p156;
	shr.u32 	%r961, %r960, %r2250;
	mov.b32 	%r962, -1;
	shl.b32 	%r963, %r962, %r2287;
	not.b32 	%r238, %r963;
	and.b32  	%r954, %r961, %r238;
	mov.b32 	%r934, 1;
	// begin inline asm
	{
    .reg .pred p;
    and.b32 %r932, %r954, %r934;    setp.ne.u32 p, %r932, 0;
    vote.ballot.sync.b32 %r932, p, 0xffffffff;
    @!p not.b32 %r932, %r932;
}

	// end inline asm
	mov.b32 	%r937, 2;
	// begin inline asm
	{
    .reg .pred p;
    and.b32 %r935, %r954, %r937;    setp.ne.u32 p, %r935, 0;
    vote.ballot.sync.b32 %r935, p, 0xffffffff;
    @!p not.b32 %r935, %r935;
}

	// end inline asm
	and.b32  	%r964, %r935, %r932;
	mov.b32 	%r940, 4;
	// begin inline asm
	{
    .reg .pred p;
    and.b32 %r938, %r954, %r940;    setp.ne.u32 p, %r938, 0;
    vote.ballot.sync.b32 %r938, p, 0xffffffff;
    @!p not.b32 %r938, %r938;
}

	// end inline asm
	and.b32  	%r965, %r938, %r964;
	mov.b32 	%r943, 8;
	// begin inline asm
	{
    .reg .pred p;
    and.b32 %r941, %r954, %r943;    setp.ne.u32 p, %r941, 0;
    vote.ballot.sync.b32 %r941, p, 0xffffffff;
    @!p not.b32 %r941, %r941;
}

	// end inline asm
	and.b32  	%r966, %r941, %r965;
	mov.b32 	%r946, 16;
	// begin inline asm
	{
    .reg .pred p;
    and.b32 %r944, %r954, %r946;    setp.ne.u32 p, %r944, 0;
    vote.ballot.sync.b32 %r944, p, 0xffffffff;
    @!p not.b32 %r944, %r944;
}

	// end inline asm
	and.b32  	%r967, %r944, %r966;
	mov.b32 	%r949, 32;
	// begin inline asm
	{
    .reg .pred p;
    and.b32 %r947, %r954, %r949;    setp.ne.u32 p, %r947, 0;
    vote.ballot.sync.b32 %r947, p, 0xffffffff;
    @!p not.b32 %r947, %r947;
}

	// end inline asm
	and.b32  	%r968, %r947, %r967;
	mov.b32 	%r952, 64;
	// begin inline asm
	{
    .reg .pred p;
    and.b32 %r950, %r954, %r952;    setp.ne.u32 p, %r950, 0;
    vote.ballot.sync.b32 %r950, p, 0xffffffff;
    @!p not.b32 %r950, %r950;
}

	// end inline asm
	and.b32  	%r969, %r950, %r968;
	mov.b32 	%r955, 128;
	// begin inline asm
	{
    .reg .pred p;
    and.b32 %r953, %r954, %r955;    setp.ne.u32 p, %r953, 0;
    vote.ballot.sync.b32 %r953, p, 0xffffffff;
    @!p not.b32 %r953, %r953;
}

	// end inline asm
	and.b32  	%r970, %r953, %r969;
	clz.b32 	%r971, %r970;
	sub.s32 	%r240, 31, %r971;
	and.b32  	%r972, %r931, %r970;
	popc.b32 	%r241, %r972;
	setp.ne.s32 	%p157, %r460, %r240;
	mov.b32 	%r2384, 0;
	@%p157 bra 	$L__BB18_181;
	shl.b32 	%r973, %r954, 2;
	add.s32 	%r974, %r236, %r973;
	atom.shared.add.u32 	%r2384, [%r974], %r241;
$L__BB18_181:
	ld.param.u32 	%r2251, [_ZN3cub18CUB_300001_SM_10006detail10radix_sort29DeviceRadixSortOnesweepKernelINS1_5radix10policy_hubIfiyE10Policy1000ELNS0_9SortOrderE0EfiyiiNS1_21identity_decomposer_tEEEvPT5_SB_PT3_PKSC_PT1_PKSG_PT2_PKSK_T4_iiT6__param_9];
	shfl.sync.idx.b32	%r1000|%p158, %r2384, %r240, 31, -1;
	add.s32 	%r244, %r241, %r1000;
	setp.eq.s32 	%p159, %r2382, 2147483647;
	selp.b32 	%r1001, -2147483648, %r2382, %p159;
	shr.u32 	%r1002, %r1001, %r2251;
	and.b32  	%r997, %r1002, %r238;
	mov.b32 	%r977, 1;
	// begin inline asm
	{
    .reg .pred p;
    and.b32 %r975, %r997, %r977;    setp.ne.u32 p, %r975, 0;
    vote.ballot.sync.b32 %r975, p, 0xffffffff;
    @!p not.b32 %r975, %r975;
}

	// end inline asm
	mov.b32 	%r980, 2;
	// begin inline asm
	{
    .reg .pred p;
    and.b32 %r978, %r997, %r980;    setp.ne.u32 p, %r978, 0;
    vote.ballot.sync.b32 %r978, p, 0xffffffff;
    @!p not.b32 %r978, %r978;
}

	// end inline asm
	and.b32  	%r1003, %r978, %r975;
	mov.b32 	%r983, 4;
	// begin inline asm
	{
    .reg .pred p;
    and.b32 %r981, %r997, %r983;    setp.ne.u32 p, %r981, 0;
    vote.ballot.sync.b32 %r981, p, 0xffffffff;
    @!p not.b32 %r981, %r981;
}

	// end inline asm
	and.b32  	%r1004, %r981, %r1003;
	mov.b32 	%r986, 8;
	// begin inline asm
	{
    .reg .pred p;
    and.b32 %r984, %r997, %r986;    setp.ne.u32 p, %r984, 0;
    vote.ballot.sync.b32 %r984, p, 0xffffffff;
    @!p not.b32 %r984, %r984;
}

	// end inline asm
	and.b32  	%r1005, %r984, %r1004;
	mov.b32 	%r989, 16;
	// begin inline asm
	{
    .reg .pred p;
    and.b32 %r987, %r997, %r989;    setp.ne.u32 p, %r987, 0;
    vote.ballot.sync.b32 %r987, p, 0xffffffff;
    @!p not.b32 %r987, %r987;
}

	// end inline asm
	and.b32  	%r1006, %r987, %r1005;
	mov.b32 	%r992, 32;
	// begin inline asm
	{
    .reg .pred p;
    and.b32 %r990, %r997, %r992;    setp.ne.u32 p, %r990, 0;
    vote.ballot.sync.b32 %r990, p, 0xffffffff;
    @!p not.b32 %r990, %r990;
}

	// end inline asm
	and.b32  	%r1007, %r990, %r1006;
	mov.b32 	%r995, 64;
	// begin inline asm
	{
    .reg .pred p;
    and.b32 %r993, %r997, %r995;    setp.ne.u32 p, %r993, 0;
    vote.ballot.sync.b32 %r993, p, 0xffffffff;
    @!p not.b32 %r993, %r993;
}

	// end inline asm
	and.b32  	%r1008, %r993, %r1007;
	mov.b32 	%r998, 128;
	// begin inline asm
	{
    .reg .pred p;
    and.b32 %r996, %r997, %r998;    setp.ne.u32 p, %r996, 0;
    vote.ballot.sync.b32 %r996, p, 0xffffffff;
    @!p not.b32 %r996, %r996;
}

	// end inline asm
	and.b32  	%r1009, %r996, %r1008;
	clz.b32 	%r1010, %r1009;
	sub.s32 	%r246, 31, %r1010;
	and.b32  	%r1011, %r931, %r1009;
	popc.b32 	%r247, %r1011;
	setp.ne.s32 	%p160, %r460, %r246;
	mov.b32 	%r2385, 0;
	@%p160 bra 	$L__BB18_183;
	shl.b32 	%r1012, %r997, 2;
	add.s32 	%r1013, %r236, %r1012;
	atom.shared.add.u32 	%r2385, [%r1013], %r247;
$L__BB18_183:
	ld.param.u32 	%r2252, [_ZN3cub18CUB_300001_SM_10006detail10radix_sort29DeviceRadixSortOnesweepKernelINS1_5radix10policy_hubIfiyE10Policy1000ELNS0_9SortOrderE0EfiyiiNS1_21identity_decomposer_tEEEvPT5_SB_PT3_PKSC_PT1_PKSG_PT2_PKSK_T4_iiT6__param_9];
	shfl.sync.idx.b32	%r1039|%p161, %r2385, %r246, 31, -1;
	add.s32 	%r250, %r247, %r1039;
	setp.eq.s32 	%p162, %r2381, 2147483647;
	selp.b32 	%r1040, -2147483648, %r2381, %p162;
	shr.u32 	%r1041, %r1040, %r2252;
	and.b32  	%r1036, %r1041, %r238;
	mov.b32 	%r1016, 1;
	// begin inline asm
	{
    .reg .pred p;
    and.b32 %r1014, %r1036, %r1016;    setp.ne.u32 p, %r1014, 0;
    vote.ballot.sync.b32 %r1014, p, 0xffffffff;
    @!p not.b32 %r1014, %r1014;
}

	// end inline asm
	mov.b32 	%r1019, 2;
	// begin inline asm
	{
    .reg .pred p;
    and.b32 %r1017, %r1036, %r1019;    setp.ne.u32 p, %r1017, 0;
    vote.ballot.sync.b32 %r1017, p, 0xffffffff;
    @!p not.b32 %r1017, %r1017;
}

	// end inline asm
	and.b32  	%r1042, %r1017, %r1014;
	mov.b32 	%r1022, 4;
	// begin inline asm
	{
    .reg .pred p;
    and.b32 %r1020, %r1036, %r1022;    setp.ne.u32 p, %r1020, 0;
    vote.ballot.sync.b32 %r1020, p, 0xffffffff;
    @!p not.b32 %r1020, %r1020;
}

	// end inline asm
	and.b32  	%r1043, %r1020, %r1042;
	mov.b32 	%r1025, 8;
	// begin inline asm
	{
    .reg .pred p;
    and.b32 %r1023, %r1036, %r1025;    setp.ne.u32 p, %r1023, 0;
    vote.ballot.sync.b32 %r1023, p, 0xffffffff;
    @!p not.b32 %r1023, %r1023;
}

	// end inline asm
	and.b32  	%r1044, %r1023, %r1043;
	mov.b32 	%r1028, 16;
	// begin inline asm
	{
    .reg .pred p;
    and.b32 %r1026, %r1036, %r1028;    setp.ne.u32 p, %r1026, 0;
    vote.ballot.sync.b32 %r1026, p, 0xffffffff;
    @!p not.b32 %r1026, %r1026;
}

	// end inline asm
	and.b32  	%r1045, %r1026, %r1044;
	mov.b32 	%r1031, 32;
	// begin inline asm
	{
    .reg .pred p;
    and.b32 %r1029, %r1036, %r1031;    setp.ne.u32 p, %r1029, 0;
    vote.ballot.sync.b32 %r1029, p, 0xffffffff;
    @!p not.b32 %r1029, %r1029;
}

	// end inline asm
	and.b32  	%r1046, %r1029, %r1045;
	mov.b32 	%r1034, 64;
	// begin inline asm
	{
    .reg .pred p;
    and.b32 %r1032, %r1036, %r1034;    setp.ne.u32 p, %r1032, 0;
    vote.ballot.sync.b32 %r1032, p, 0xffffffff;
    @!p not.b32 %r1032, %r1032;
}

	// end inline asm
	and.b32  	%r1047, %r1032, %r1046;
	mov.b32 	%r1037, 128;
	// begin inline asm
	{
    .reg .pred p;
    and.b32 %r1035, %r1036, %r1037;    setp.ne.u32 p, %r1035, 0;
    vote.ballot.sync.b32 %r1035, p, 0xffffffff;
    @!p not.b32 %r1035, %r1035;
}

	// end inline asm
	and.b32  	%r1048, %r1035, %r1047;
	clz.b32 	%r1049, %r1048;
	sub.s32 	%r252, 31, %r1049;
	and.b32  	%r1050, %r931, %r1048;
	popc.b32 	%r253, %r1050;
	setp.ne.s32 	%p163, %r460, %r252;
	mov.b32 	%r2386, 0;
	@%p163 bra 	$L__BB18_185;
	shl.b32 	%r1051, %r1036, 2;
	add.s32 	%r1052, %r236, %r1051;
	atom.shared.add.u32 	%r2386, [%r1052], %r253;
$L__BB18_185:
	ld.param.u32 	%r2253, [_ZN3cub18CUB_300001_SM_10006detail10radix_sort29DeviceRadixSortOnesweepKernelINS1_5radix10policy_hubIfiyE10Policy1000ELNS0_9SortOrderE0EfiyiiNS1_21identity_decomposer_tEEEvPT5_SB_PT3_PKSC_PT1_PKSG_PT2_PKSK_T4_iiT6__param_9];
	shfl.sync.idx.b32	%r1078|%p164, %r2386, %r252, 31, -1;
	add.s32 	%r256, %r253, %r1078;
	setp.eq.s32 	%p165, %r2380, 2147483647;
	selp.b32 	%r1079, -2147483648, %r2380, %p165;
	shr.u32 	%r1080, %r1079, %r2253;
	and.b32  	%r1075, %r1080, %r238;
	mov.b32 	%r1055, 1;
	// begin inline asm
	{
    .reg .pred p;
    and.b32 %r1053, %r1075, %r1055;    setp.ne.u32 p, %r1053, 0;
    vote.ballot.sync.b32 %r1053, p, 0xffffffff;
    @!p not.b32 %r1053, %r1053;
}

	// end inline asm
	mov.b32 	%r1058, 2;
	// begin inline asm
	{
    .reg .pred p;
    and.b32 %r1056, %r1075, %r1058;    setp.ne.u32 p, %r1056, 0;
    vote.ballot.sync.b32 %r1056, p, 0xffffffff;
    @!p not.b32 %r1056, %r1056;
}

	// end inline asm
	and.b32  	%r1081, %r1056, %r1053;
	mov.b32 	%r1061, 4;
	// begin inline asm
	{
    .reg .pred p;
    and.b32 %r1059, %r1075, %r1061;    setp.ne.u32 p, %r1059, 0;
    vote.ballot.sync.b32 %r1059, p, 0xffffffff;
    @!p not.b32 %r1059, %r1059;
}

	// end inline asm
	and.b32  	%r1082, %r1059, %r1081;
	mov.b32 	%r1064, 8;
	// begin inline asm
	{
    .reg .pred p;
    and.b32 %r1062, %r1075, %r1064;    setp.ne.u32 p, %r1062, 0;
    vote.ballot.sync.b32 %r1062, p, 0xffffffff;
    @!p not.b32 %r1062, %r1062;
}

	// end inline asm
	and.b32  	%r1083, %r1062, %r1082;
	mov.b32 	%r1067, 16;
	// begin inline asm
	{
    .reg .pred p;
    and.b32 %r1065, %r1075, %r1067;    setp.ne.u32 p, %r1065, 0;
    vote.ballot.sync.b32 %r1065, p, 0xffffffff;
    @!p not.b32 %r1065, %r1065;
}

	// end inline asm
	and.b32  	%r1084, %r1065, %r1083;
	mov.b32 	%r1070, 32;
	// begin inline asm
	{
    .reg .pred p;
    and.b32 %r1068, %r1075, %r1070;    setp.ne.u32 p, %r1068, 0;
    vote.ballot.sync.b32 %r1068, p, 0xffffffff;
    @!p not.b32 %r1068, %r1068;
}

	// end inline asm
	and.b32  	%r1085, %r1068, %r1084;
	mov.b32 	%r1073, 64;
	// begin inline asm
	{
    .reg .pred p;
    and.b32 %r1071, %r1075, %r1073;    setp.ne.u32 p, %r1071, 0;
    vote.ballot.sync.b32 %r1071, p, 0xffffffff;
    @!p not.b32 %r1071, %r1071;
}

	// end inline asm
	and.b32  	%r1086, %r1071, %r1085;
	mov.b32 	%r1076, 128;
	// begin inline asm
	{
    .reg .pred p;
    and.b32 %r1074, %r1075, %r1076;    setp.ne.u32 p, %r1074, 0;
    vote.ballot.sync.b32 %r1074, p, 0xffffffff;
    @!p not.b32 %r1074, %r1074;
}

	// end inline asm
	and.b32  	%r1087, %r1074, %r1086;
	clz.b32 	%r1088, %r1087;
	sub.s32 	%r258, 31, %r1088;
	and.b32  	%r1089, %r931, %r1087;
	popc.b32 	%r259, %r1089;
	setp.ne.s32 	%p166, %r460, %r258;
	mov.b32 	%r2387, 0;
	@%p166 bra 	$L__BB18_187;
	shl.b32 	%r1090, %r1075, 2;
	add.s32 	%r1091, %r236, %r1090;
	atom.shared.add.u32 	%r2387, [%r1091], %r259;
$L__BB18_187:
	ld.param.u32 	%r2254, [_ZN3cub18CUB_300001_SM_10006detail10radix_sort29DeviceRadixSortOnesweepKernelINS1_5radix10policy_hubIfiyE10Policy1000ELNS0_9SortOrderE0EfiyiiNS1_21identity_decomposer_tEEEvPT5_SB_PT3_PKSC_PT1_PKSG_PT2_PKSK_T4_iiT6__param_9];
	shfl.sync.idx.b32	%r1117|%p167, %r2387, %r258, 31, -1;
	add.s32 	%r262, %r259, %r1117;
	setp.eq.s32 	%p168, %r2379, 2147483647;
	selp.b32 	%r1118, -2147483648, %r2379, %p168;
	shr.u32 	%r1119, %r1118, %r2254;
	and.b32  	%r1114, %r1119, %r238;
	mov.b32 	%r1094, 1;
	// begin inline asm
	{
    .reg .pred p;
    and.b32 %r1092, %r1114, %r1094;    setp.ne.u32 p, %r1092, 0;
    vote.ballot.sync.b32 %r1092, p, 0xffffffff;
    @!p not.b32 %r1092, %r1092;
}

	// end inline asm
	mov.b32 	%r1097, 2;
	// begin inline asm
	{
    .reg .pred p;
    and.b32 %r1095, %r1114, %r1097;    setp.ne.u32 p, %r1095, 0;
    vote.ballot.sync.b32 %r1095, p, 0xffffffff;
    @!p not.b32 %r1095, %r1095;
}

	// end inline asm
	and.b32  	%r1120, %r1095, %r1092;
	mov.b32 	%r1100, 4;
	// begin inline asm
	{
    .reg .pred p;
    and.b32 %r1098, %r1114, %r1100;    setp.ne.u32 p, %r1098, 0;
    vote.ballot.sync.b32 %r1098, p, 0xffffffff;
    @!p not.b32 %r1098, %r1098;
}

	// end inline asm
	and.b32  	%r1121, %r1098, %r1120;
	mov.b32 	%r1103, 8;
	// begin inline asm
	{
    .reg .pred p;
    and.b32 %r1101, %r1114, %r1103;    setp.ne.u32 p, %r1101, 0;
    vote.ballot.sync.b32 %r1101, p, 0xffffffff;
    @!p not.b32 %r1101, %r1101;
}

	// end inline asm
	and.b32  	%r1122, %r1101, %r1121;
	mov.b32 	%r1106, 16;
	// begin inline asm
	{
    .reg .pred p;
    and.b32 %r1104, %r1114, %r1106;    setp.ne.u32 p, %r1104, 0;
    vote.ballot.sync.b32 %r1104, p, 0xffffffff;
    @!p not.b32 %r1104, %r1104;
}

	// end inline asm
	and.b32  	%r1123, %r1104, %r1122;
	mov.b32 	%r1109, 32;
	// begin inline asm
	{
    .reg .pred p;
    and.b32 %r1107, %r1114, %r1109;    setp.ne.u32 p, %r1107, 0;
    vote.ballot.sync.b32 %r1107, p, 0xffffffff;
    @!p not.b32 %r1107, %r1107;
}

	// end inline asm
	and.b32  	%r1124, %r1107, %r1123;
	mov.b32 	%r1112, 64;
	// begin inline asm
	{
    .reg .pred p;
    and.b32 %r1110, %r1114, %r1112;    setp.ne.u32 p, %r1110, 0;
    vote.ballot.sync.b32 %r1110, p, 0xffffffff;
    @!p not.b32 %r1110, %r1110;
}

	// end inline asm
	and.b32  	%r1125, %r1110, %r1124;
	mov.b32 	%r1115, 128;
	// begin inline asm
	{
    .reg .pred p;
    and.b32 %r1113, %r1114, %r1115;    setp.ne.u32 p, %r1113, 0;
    vote.ballot.sync.b32 %r1113, p, 0xffffffff;
    @!p not.b32 %r1113, %r1113;
}

	// end inline asm
	and.b32  	%r1126, %r1113, %r1125;
	clz.b32 	%r1127, %r1126;
	sub.s32 	%r264, 31, %r1127;
	and.b32  	%r1128, %r931, %r1126;
	popc.b32 	%r265, %r1128;
	setp.ne.s32 	%p169, %r460, %r264;
	mov.b32 	%r2388, 0;
	@%p169 bra 	$L__BB18_189;
	shl.b32 	%r1129, %r1114, 2;
	add.s32 	%r1130, %r236, %r1129;
	atom.shared.add.u32 	%r2388, [%r1130], %r265;
$L__BB18_189:
	ld.param.u32 	%r2255, [_ZN3cub18CUB_300001_SM_10006detail10radix_sort29DeviceRadixSortOnesweepKernelINS1_5radix10policy_hubIfiyE10Policy1000ELNS0_9SortOrderE0EfiyiiNS1_21identity_decomposer_tEEEvPT5_SB_PT3_PKSC_PT1_PKSG_PT2_PKSK_T4_iiT6__param_9];
	shfl.sync.idx.b32	%r1156|%p170, %r2388, %r264, 31, -1;
	add.s32 	%r268, %r265, %r1156;
	setp.eq.s32 	%p171, %r2378, 2147483647;
	selp.b32 	%r1157, -2147483648, %r2378, %p171;
	shr.u32 	%r1158, %r1157, %r2255;
	and.b32  	%r1153, %r1158, %r238;
	mov.b32 	%r1133, 1;
	// begin inline asm
	{
    .reg .pred p;
    and.b32 %r1131, %r1153, %r1133;    setp.ne.u32 p, %r1131, 0;
    vote.ballot.sync.b32 %r1131, p, 0xffffffff;
    @!p not.b32 %r1131, %r1131;
}

	// end inline asm
	mov.b32 	%r1136, 2;
	// begin inline asm
	{
    .reg .pred p;
    and.b32 %r1134, %r1153, %r1136;    setp.ne.u32 p, %r1134, 0;
    vote.ballot.sync.b32 %r1134, p, 0xffffffff;
    @!p not.b32 %r1134, %r1134;
}

	// end inline asm
	and.b32  	%r1159, %r1134, %r1131;
	mov.b32 	%r1139, 4;
	// begin inline asm
	{
    .reg .pred p;
    and.b32 %r1137, %r1153, %r1139;    setp.ne.u32 p, %r1137, 0;
    vote.ballot.sync.b32 %r1137, p, 0xffffffff;
    @!p not.b32 %r1137, %r1137;
}

	// end inline asm
	and.b32  	%r1160, %r1137, %r1159;
	mov.b32 	%r1142, 8;
	// begin inline asm
	{
    .reg .pred p;
    and.b32 %r1140, %r1153, %r1142;    setp.ne.u32 p, %r1140, 0;
    vote.ballot.sync.b32 %r1140, p, 0xffffffff;
    @!p not.b32 %r1140, %r1140;
}

	// end inline asm
	and.b32  	%r1161, %r1140, %r1160;
	mov.b32 	%r1145, 16;
	// begin inline asm
	{
    .reg .pred p;
    and.b32 %r1143, %r1153, %r1145;    setp.ne.u32 p, %r1143, 0;
    vote.ballot.sync.b32 %r1143, p, 0xffffffff;
    @!p not.b32 %r1143, %r1143;
}

	// end inline asm
	and.b32  	%r1162, %r1143, %r1161;
	mov.b32 	%r1148, 32;
	// begin inline asm
	{
    .reg .pred p;
    and.b32 %r1146, %r1153, %r1148;    setp.ne.u32 p, %r1146, 0;
    vote.ballot.sync.b32 %r1146, p, 0xffffffff;
    @!p not.b32 %r1146, %r1146;
}

	// end inline asm
	and.b32  	%r1163, %r1146, %r1162;
	mov.b32 	%r1151, 64;
	// begin inline asm
	{
    .reg .pred p;
    and.b32 %r1149, %r1153, %r1151;    setp.ne.u32 p, %r1149, 0;
    vote.ballot.sync.b32 %r1149, p, 0xffffffff;
    @!p not.b32 %r1149, %r1149;
}

	// end inline asm
	and.b32  	%r1164, %r1149, %r1163;
	mov.b32 	%r1154, 128;
	// begin inline asm
	{
    .reg .pred p;
    and.b32 %r1152, %r1153, %r1154;    setp.ne.u32 p, %r1152, 0;
    vote.ballot.sync.b32 %r1152, p, 0xffffffff;
    @!p not.b32 %r1152, %r1152;
}

	// end inline asm
	and.b32  	%r1165, %r1152, %r1164;
	clz.b32 	%r1166, %r1165;
	sub.s32 	%r270, 31, %r1166;
	and.b32  	%r1167, %r931, %r1165;
	popc.b32 	%r271, %r1167;
	setp.ne.s32 	%p172, %r460, %r270;
	mov.b32 	%r2389, 0;
	@%p172 bra 	$L__BB18_191;
	shl.b32 	%r1168, %r1153, 2;
	add.s32 	%r1169, %r236, %r1168;
	atom.shared.add.u32 	%r2389, [%r1169], %r271;
$L__BB18_191:
	ld.param.u32 	%r2256, [_ZN3cub18CUB_300001_SM_10006detail10radix_sort29DeviceRadixSortOnesweepKernelINS1_5radix10policy_hubIfiyE10Policy1000ELNS0_9SortOrderE0EfiyiiNS1_21identity_decomposer_tEEEvPT5_SB_PT3_PKSC_PT1_PKSG_PT2_PKSK_T4_iiT6__param_9];
	shfl.sync.idx.b32	%r1195|%p173, %r2389, %r270, 31, -1;
	add.s32 	%r274, %r271, %r1195;
	setp.eq.s32 	%p174, %r2377, 2147483647;
	selp.b32 	%r1196, -2147483648, %r2377, %p174;
	shr.u32 	%r1197, %r1196, %r2256;
	and.b32  	%r1192, %r1197, %r238;
	mov.b32 	%r1172, 1;
	// begin inline asm
	{
    .reg .pred p;
    and.b32 %r1170, %r1192, %r1172;    setp.ne.u32 p, %r1170, 0;
    vote.ballot.sync.b32 %r1170, p, 0xffffffff;
    @!p not.b32 %r1170, %r1170;
}

	// end inline asm
	mov.b32 	%r1175, 2;
	// begin inline asm
	{
    .reg .pred p;
    and.b32 %r1173, %r1192, %r1175;    setp.ne.u32 p, %r1173, 0;
    vote.ballot.sync.b32 %r1173, p, 0xffffffff;
    @!p not.b32 %r1173, %r1173;
}

	// end inline asm
	and.b32  	%r1198, %r1173, %r1170;
	mov.b32 	%r1178, 4;
	// begin inline asm
	{
    .reg .pred p;
    and.b32 %r1176, %r1192, %r1178;    setp.ne.u32 p, %r1176, 0;
    vote.ballot.sync.b32 %r1176, p, 0xffffffff;
    @!p not.b32 %r1176, %r1176;
}

	// end inline asm
	and.b32  	%r1199, %r1176, %r1198;
	mov.b32 	%r1181, 8;
	// begin inline asm
	{
    .reg .pred p;
    and.b32 %r1179, %r1192, %r1181;    setp.ne.u32 p, %r1179, 0;
    vote.ballot.sync.b32 %r1179, p, 0xffffffff;
    @!p not.b32 %r1179, %r1179;
}

	// end inline asm
	and.b32  	%r1200, %r1179, %r1199;
	mov.b32 	%r1184, 16;
	// begin inline asm
	{
    .reg .pred p;
    and.b32 %r1182, %r1192, %r1184;    setp.ne.u32 p, %r1182, 0;
    vote.ballot.sync.b32 %r1182, p, 0xffffffff;
    @!p not.b32 %r1182, %r1182;
}

	// end inline asm
	and.b32  	%r1201, %r1182, %r1200;
	mov.b32 	%r1187, 32;
	// begin inline asm
	{
    .reg .pred p;
    and.b32 %r1185, %r1192, %r1187;    setp.ne.u32 p, %r1185, 0;
    vote.ballot.sync.b32 %r1185, p, 0xffffffff;
    @!p not.b32 %r1185, %r1185;
}

	// end inline asm
	and.b32  	%r1202, %r1185, %r1201;
	mov.b32 	%r1190, 64;
	// begin inline asm
	{
    .reg .pred p;
    and.b32 %r1188, %r1192, %r1190;    setp.ne.u32 p, %r1188, 0;
    vote.ballot.sync.b32 %r1188, p, 0xffffffff;
    @!p not.b32 %r1188, %r1188;
}

	// end inline asm
	and.b32  	%r1203, %r1188, %r1202;
	mov.b32 	%r1193, 128;
	// begin inline asm
	{
    .reg .pred p;
    and.b32 %r1191, %r1192, %r1193;    setp.ne.u32 p, %r1191, 0;
    vote.ballot.sync.b32 %r1191, p, 0xffffffff;
    @!p not.b32 %r1191, %r1191;
}

	// end inline asm
	and.b32  	%r1204, %r1191, %r1203;
	clz.b32 	%r1205, %r1204;
	sub.s32 	%r276, 31, %r1205;
	and.b32  	%r1206, %r931, %r1204;
	popc.b32 	%r277, %r1206;
	setp.ne.s32 	%p175, %r460, %r276;
	mov.b32 	%r2390, 0;
	@%p175 bra 	$L__BB18_193;
	shl.b32 	%r1207, %r1192, 2;
	add.s32 	%r1208, %r236, %r1207;
	atom.shared.add.u32 	%r2390, [%r1208], %r277;
$L__BB18_193:
	ld.param.u32 	%r2257, [_ZN3cub18CUB_300001_SM_10006detail10radix_sort29DeviceRadixSortOnesweepKernelINS1_5radix10policy_hubIfiyE10Policy1000ELNS0_9SortOrderE0EfiyiiNS1_21identity_decomposer_tEEEvPT5_SB_PT3_PKSC_PT1_PKSG_PT2_PKSK_T4_iiT6__param_9];
	shfl.sync.idx.b32	%r1234|%p176, %r2390, %r276, 31, -1;
	add.s32 	%r280, %r277, %r1234;
	setp.eq.s32 	%p177, %r2376, 2147483647;
	selp.b32 	%r1235, -2147483648, %r2376, %p177;
	shr.u32 	%r1236, %r1235, %r2257;
	and.b32  	%r1231, %r1236, %r238;
	mov.b32 	%r1211, 1;
	// begin inline asm
	{
    .reg .pred p;
    and.b32 %r1209, %r1231, %r1211;    setp.ne.u32 p, %r1209, 0;
    vote.ballot.sync.b32 %r1209, p, 0xffffffff;
    @!p not.b32 %r1209, %r1209;
}

	// end inline asm
	mov.b32 	%r1214, 2;
	// begin inline asm
	{
    .reg .pred p;
    and.b32 %r1212, %r1231, %r1214;    setp.ne.u32 p, %r1212, 0;
    vote.ballot.sync.b32 %r1212, p, 0xffffffff;
    @!p not.b32 %r1212, %r1212;
}

	// end inline asm
	and.b32  	%r1237, %r1212, %r1209;
	mov.b32 	%r1217, 4;
	// begin inline asm
	{
    .reg .pred p;
    and.b32 %r1215, %r1231, %r1217;    setp.ne.u32 p, %r1215, 0;
    vote.ballot.sync.b32 %r1215, p, 0xffffffff;
    @!p not.b32 %r1215, %r1215;
}

	// end inline asm
	and.b32  	%r1238, %r1215, %r1237;
	mov.b32 	%r1220, 8;
	// begin inline asm
	{
    .reg .pred p;
    and.b32 %r1218, %r1231, %r1220;    setp.ne.u32 p, %r1218, 0;
    vote.ballot.sync.b32 %r1218, p, 0xffffffff;
    @!p not.b32 %r1218, %r1218;
}

	// end inline asm
	and.b32  	%r1239, %r1218, %r1238;
	mov.b32 	%r1223, 16;
	// begin inline asm
	{
    .reg .pred p;
    and.b32 %r1221, %r1231, %r1223;    setp.ne.u32 p, %r1221, 0;
    vote.ballot.sync.b32 %r1221, p, 0xffffffff;
    @!p not.b32 %r1221, %r1221;
}

	// end inline asm
	and.b32  	%r1240, %r1221, %r1239;
	mov.b32 	%r1226, 32;
	// begin inline asm
	{
    .reg .pred p;
    and.b32 %r1224, %r1231, %r1226;    setp.ne.u32 p, %r1224, 0;
    vote.ballot.sync.b32 %r1224, p, 0xffffffff;
    @!p not.b32 %r1224, %r1224;
}

	// end inline asm
	and.b32  	%r1241, %r1224, %r1240;
	mov.b32 	%r1229, 64;
	// begin inline asm
	{
    .reg .pred p;
    and.b32 %r1227, %r1231, %r1229;    setp.ne.u32 p, %r1227, 0;
    vote.ballot.sync.b32 %r1227, p, 0xffffffff;
    @!p not.b32 %r1227, %r1227;
}

	// end inline asm
	and.b32  	%r1242, %r1227, %r1241;
	mov.b32 	%r1232, 128;
	// begin inline asm
	{
    .reg .pred p;
    and.b32 %r1230, %r1231, %r1232;    setp.ne.u32 p, %r1230, 0;
    vote.ballot.sync.b32 %r1230, p, 0xffffffff;
    @!p not.b32 %r1230, %r1230;
}

	// end inline asm
	and.b32  	%r1243, %r1230, %r1242;
	clz.b32 	%r1244, %r1243;
	sub.s32 	%r282, 31, %r1244;
	and.b32  	%r1245, %r931, %r1243;
	popc.b32 	%r283, %r1245;
	setp.ne.s32 	%p178, %r460, %r282;
	mov.b32 	%r2391, 0;
	@%p178 bra 	$L__BB18_195;
	shl.b32 	%r1246, %r1231, 2;
	add.s32 	%r1247, %r236, %r1246;
	atom.shared.add.u32 	%r2391, [%r1247], %r283;
$L__BB18_195:
	ld.param.u32 	%r2258, [_ZN3cub18CUB_300001_SM_10006detail10radix_sort29DeviceRadixSortOnesweepKernelINS1_5radix10policy_hubIfiyE10Policy1000ELNS0_9SortOrderE0EfiyiiNS1_21identity_decomposer_tEEEvPT5_SB_PT3_PKSC_PT1_PKSG_PT2_PKSK_T4_iiT6__param_9];
	shfl.sync.idx.b32	%r1273|%p179, %r2391, %r282, 31, -1;
	add.s32 	%r286, %r283, %r1273;
	setp.eq.s32 	%p180, %r2375, 2147483647;
	selp.b32 	%r1274, -2147483648, %r2375, %p180;
	shr.u32 	%r1275, %r1274, %r2258;
	and.b32  	%r1270, %r1275, %r238;
	mov.b32 	%r1250, 1;
	// begin inline asm
	{
    .reg .pred p;
    and.b32 %r1248, %r1270, %r1250;    setp.ne.u32 p, %r1248, 0;
    vote.ballot.sync.b32 %r1248, p, 0xffffffff;
    @!p not.b32 %r1248, %r1248;
}

	// end inline asm
	mov.b32 	%r1253, 2;
	// begin inline asm
	{
    .reg .pred p;
    and.b32 %r1251, %r1270, %r1253;    setp.ne.u32 p, %r1251, 0;
    vote.ballot.sync.b32 %r1251, p, 0xffffffff;
    @!p not.b32 %r1251, %r1251;
}

	// end inline asm
	and.b32  	%r1276, %r1251, %r1248;
	mov.b32 	%r1256, 4;
	// begin inline asm
	{
    .reg .pred p;
    and.b32 %r1254, %r1270, %r1256;    setp.ne.u32 p, %r1254, 0;
    vote.ballot.sync.b32 %r1254, p, 0xffffffff;
    @!p not.b32 %r1254, %r1254;
}

	// end inline asm
	and.b32  	%r1277, %r1254, %r1276;
	mov.b32 	%r1259, 8;
	// begin inline asm
	{
    .reg .pred p;
    and.b32 %r1257, %r1270, %r1259;    setp.ne.u32 p, %r1257, 0;
    vote.ballot.sync.b32 %r1257, p, 0xffffffff;
    @!p not.b32 %r1257, %r1257;
}

	// end inline asm
	and.b32  	%r1278, %r1257, %r1277;
	mov.b32 	%r1262, 16;
	// begin inline asm
	{
    .reg .pred p;
    and.b32 %r1260, %r1270, %r1262;    setp.ne.u32 p, %r1260, 0;
    vote.ballot.sync.b32 %r1260, p, 0xffffffff;
    @!p not.b32 %r1260, %r1260;
}

	// end inline asm
	and.b32  	%r1279, %r1260, %r1278;
	mov.b32 	%r1265, 32;
	// begin inline asm
	{
    .reg .pred p;
    and.b32 %r1263, %r1270, %r1265;    setp.ne.u32 p, %r1263, 0;
    vote.ballot.sync.b32 %r1263, p, 0xffffffff;
    @!p not.b32 %r1263, %r1263;
}

	// end inline asm
	and.b32  	%r1280, %r1263, %r1279;
	mov.b32 	%r1268, 64;
	// begin inline asm
	{
    .reg .pred p;
    and.b32 %r1266, %r1270, %r1268;    setp.ne.u32 p, %r1266, 0;
    vote.ballot.sync.b32 %r1266, p, 0xffffffff;
    @!p not.b32 %r1266, %r1266;
}

	// end inline asm
	and.b32  	%r1281, %r1266, %r1280;
	mov.b32 	%r1271, 128;
	// begin inline asm
	{
    .reg .pred p;
    and.b32 %r1269, %r1270, %r1271;    setp.ne.u32 p, %r1269, 0;
    vote.ballot.sync.b32 %r1269, p, 0xffffffff;
    @!p not.b32 %r1269, %r1269;
}

	// end inline asm
	and.b32  	%r1282, %r1269, %r1281;
	clz.b32 	%r1283, %r1282;
	sub.s32 	%r288, 31, %r1283;
	and.b32  	%r1284, %r931, %r1282;
	popc.b32 	%r289, %r1284;
	setp.ne.s32 	%p181, %r460, %r288;
	mov.b32 	%r2392, 0;
	@%p181 bra 	$L__BB18_197;
	shl.b32 	%r1285, %r1270, 2;
	add.s32 	%r1286, %r236, %r1285;
	atom.shared.add.u32 	%r2392, [%r1286], %r289;
$L__BB18_197:
	ld.param.u32 	%r2259, [_ZN3cub18CUB_300001_SM_10006detail10radix_sort29DeviceRadixSortOnesweepKernelINS1_5radix10policy_hubIfiyE10Policy1000ELNS0_9SortOrderE0EfiyiiNS1_21identity_decomposer_tEEEvPT5_SB_PT3_PKSC_PT1_PKSG_PT2_PKSK_T4_iiT6__param_9];
	shfl.sync.idx.b32	%r1312|%p182, %r2392, %r288, 31, -1;
	add.s32 	%r292, %r289, %r1312;
	setp.eq.s32 	%p183, %r2374, 2147483647;
	selp.b32 	%r1313, -2147483648, %r2374, %p183;
	shr.u32 	%r1314, %r1313, %r2259;
	and.b32  	%r1309, %r1314, %r238;
	mov.b32 	%r1289, 1;
	// begin inline asm
	{
    .reg .pred p;
    and.b32 %r1287, %r1309, %r1289;    setp.ne.u32 p, %r1287, 0;
    vote.ballot.sync.b32 %r1287, p, 0xffffffff;
    @!p not.b32 %r1287, %r1287;
}

	// end inline asm
	mov.b32 	%r1292, 2;
	// begin inline asm
	{
    .reg .pred p;
    and.b32 %r1290, %r1309, %r1292;    setp.ne.u32 p, %r1290, 0;
    vote.ballot.sync.b32 %r1290, p, 0xffffffff;
    @!p not.b32 %r1290, %r1290;
}

	// end inline asm
	and.b32  	%r1315, %r1290, %r1287;
	mov.b32 	%r1295, 4;
	// begin inline asm
	{
    .reg .pred p;
    and.b32 %r1293, %r1309, %r1295;    setp.ne.u32 p, %r1293, 0;
    vote.ballot.sync.b32 %r1293, p, 0xffffffff;
    @!p not.b32 %r1293, %r1293;
}

	// end inline asm
	and.b32  	%r1316, %r1293, %r1315;
	mov.b32 	%r1298, 8;
	// begin inline asm
	{
    .reg .pred p;
    and.b32 %r1296, %r1309, %r1298;    setp.ne.u32 p, %r1296, 0;
    vote.ballot.sync.b32 %r1296, p, 0xffffffff;
    @!p not.b32 %r1296, %r1296;
}

	// end inline asm
	and.b32  	%r1317, %r1296, %r1316;
	mov.b32 	%r1301, 16;
	// begin inline asm
	{
    .reg .pred p;
    and.b32 %r1299, %r1309, %r1301;    setp.ne.u32 p, %r1299, 0;
    vote.ballot.sync.b32 %r1299, p, 0xffffffff;
    @!p not.b32 %r1299, %r1299;
}

	// end inline asm
	and.b32  	%r1318, %r1299, %r1317;
	mov.b32 	%r1304, 32;
	// begin inline asm
	{
    .reg .pred p;
    and.b32 %r1302, %r1309, %r1304;    setp.ne.u32 p, %r1302, 0;
    vote.ballot.sync.b32 %r1302, p, 0xffffffff;
    @!p not.b32 %r1302, %r1302;
}

	// end inline asm
	and.b32  	%r1319, %r1302, %r1318;
	mov.b32 	%r1307, 64;
	// begin inline asm
	{
    .reg .pred p;
    and.b32 %r1305, %r1309, %r1307;    setp.ne.u32 p, %r1305, 0;
    vote.ballot.sync.b32 %r1305, p, 0xffffffff;
    @!p not.b32 %r1305, %r1305;
}

	// end inline asm
	and.b32  	%r1320, %r1305, %r1319;
	mov.b32 	%r1310, 128;
	// begin inline asm
	{
    .reg .pred p;
    and.b32 %r1308, %r1309, %r1310;    setp.ne.u32 p, %r1308, 0;
    vote.ballot.sync.b32 %r1308, p, 0xffffffff;
    @!p not.b32 %r1308, %r1308;
}

	// end inline asm
	and.b32  	%r1321, %r1308, %r1320;
	clz.b32 	%r1322, %r1321;
	sub.s32 	%r294, 31, %r1322;
	and.b32  	%r1323, %r931, %r1321;
	popc.b32 	%r295, %r1323;
	setp.ne.s32 	%p184, %r460, %r294;
	mov.b32 	%r2393, 0;
	@%p184 bra 	$L__BB18_199;
	shl.b32 	%r1328, %r1309, 2;
	add.s32 	%r1329, %r236, %r1328;
	atom.shared.add.u32 	%r2393, [%r1329], %r295;
$L__BB18_199:
	ld.param.u32 	%r2260, [_ZN3cub18CUB_300001_SM_10006detail10radix_sort29DeviceRadixSortOnesweepKernelINS1_5radix10policy_hubIfiyE10Policy1000ELNS0_9SortOrderE0EfiyiiNS1_21identity_decomposer_tEEEvPT5_SB_PT3_PKSC_PT1_PKSG_PT2_PKSK_T4_iiT6__param_9];
	shfl.sync.idx.b32	%r1355|%p185, %r2393, %r294, 31, -1;
	add.s32 	%r298, %r295, %r1355;
	setp.eq.s32 	%p186, %r2373, 2147483647;
	selp.b32 	%r1356, -2147483648, %r2373, %p186;
	shr.u32 	%r1357, %r1356, %r2260;
	and.b32  	%r1352, %r1357, %r238;
	mov.b32 	%r1332, 1;
	// begin inline asm
	{
    .reg .pred p;
    and.b32 %r1330, %r1352, %r1332;    setp.ne.u32 p, %r1330, 0;
    vote.ballot.sync.b32 %r1330, p, 0xffffffff;
    @!p not.b32 %r1330, %r1330;
}

	// end inline asm
	mov.b32 	%r1335, 2;
	// begin inline asm
	{
    .reg .pred p;
    and.b32 %r1333, %r1352, %r1335;    setp.ne.u32 p, %r1333, 0;
    vote.ballot.sync.b32 %r1333, p, 0xffffffff;
    @!p not.b32 %r1333, %r1333;
}

	// end inline asm
	and.b32  	%r1358, %r1333, %r1330;
	mov.b32 	%r1338, 4;
	// begin inline asm
	{
    .reg .pred p;
    and.b32 %r1336, %r1352, %r1338;    setp.ne.u32 p, %r1336, 0;
    vote.ballot.sync.b32 %r1336, p, 0xffffffff;
    @!p not.b32 %r1336, %r1336;
}

	// end inline asm
	and.b32  	%r1359, %r1336, %r1358;
	mov.b32 	%r1341, 8;
	// begin inline asm
	{
    .reg .pred p;
    and.b32 %r1339, %r1352, %r1341;    setp.ne.u32 p, %r1339, 0;
    vote.ballot.sync.b32 %r1339, p, 0xffffffff;
    @!p not.b32 %r1339, %r1339;
}

	// end inline asm
	and.b32  	%r1360, %r1339, %r1359;
	mov.b32 	%r1344, 16;
	// begin inline asm
	{
    .reg .pred p;
    and.b32 %r1342, %r1352, %r1344;    setp.ne.u32 p, %r1342, 0;
    vote.ballot.sync.b32 %r1342, p, 0xffffffff;
    @!p not.b32 %r1342, %r1342;
}

	// end inline asm
	and.b32  	%r1361, %r1342, %r1360;
	mov.b32 	%r1347, 32;
	// begin inline asm
	{
    .reg .pred p;
    and.b32 %r1345, %r1352, %r1347;    setp.ne.u32 p, %r1345, 0;
    vote.ballot.sync.b32 %r1345, p, 0xffffffff;
    @!p not.b32 %r1345, %r1345;
}

	// end inline asm
	and.b32  	%r1362, %r1345, %r1361;
	mov.b32 	%r1350, 64;
	// begin inline asm
	{
    .reg .pred p;
    and.b32 %r1348, %r1352, %r1350;    setp.ne.u32 p, %r1348, 0;
    vote.ballot.sync.b32 %r1348, p, 0xffffffff;
    @!p not.b32 %r1348, %r1348;
}

	// end inline asm
	and.b32  	%r1363, %r1348, %r1362;
	mov.b32 	%r1353, 128;
	// begin inline asm
	{
    .reg .pred p;
    and.b32 %r1351, %r1352, %r1353;    setp.ne.u32 p, %r1351, 0;
    vote.ballot.sync.b32 %r1351, p, 0xffffffff;
    @!p not.b32 %r1351, %r1351;
}

	// end inline asm
	and.b32  	%r1364, %r1351, %r1363;
	clz.b32 	%r1365, %r1364;
	sub.s32 	%r300, 31, %r1365;
	and.b32  	%r1366, %r931, %r1364;
	popc.b32 	%r301, %r1366;
	setp.ne.s32 	%p187, %r460, %r300;
	mov.b32 	%r2394, 0;
	@%p187 bra 	$L__BB18_201;
	shl.b32 	%r1371, %r1352, 2;
	add.s32 	%r1372, %r236, %r1371;
	atom.shared.add.u32 	%r2394, [%r1372], %r301;
$L__BB18_201:
	ld.param.u32 	%r2261, [_ZN3cub18CUB_300001_SM_10006detail10radix_sort29DeviceRadixSortOnesweepKernelINS1_5radix10policy_hubIfiyE10Policy1000ELNS0_9SortOrderE0EfiyiiNS1_21identity_decomposer_tEEEvPT5_SB_PT3_PKSC_PT1_PKSG_PT2_PKSK_T4_iiT6__param_9];
	shfl.sync.idx.b32	%r1398|%p188, %r2394, %r300, 31, -1;
	add.s32 	%r304, %r301, %r1398;
	setp.eq.s32 	%p189, %r2372, 2147483647;
	selp.b32 	%r1399, -2147483648, %r2372, %p189;
	shr.u32 	%r1400, %r1399, %r2261;
	and.b32  	%r1395, %r1400, %r238;
	mov.b32 	%r1375, 1;
	// begin inline asm
	{
    .reg .pred p;
    and.b32 %r1373, %r1395, %r1375;    setp.ne.u32 p, %r1373, 0;
    vote.ballot.sync.b32 %r1373, p, 0xffffffff;
    @!p not.b32 %r1373, %r1373;
}

	// end inline asm
	mov.b32 	%r1378, 2;
	// begin inline asm
	{
    .reg .pred p;
    and.b32 %r1376, %r1395, %r1378;    setp.ne.u32 p, %r1376, 0;
    vote.ballot.sync.b32 %r1376, p, 0xffffffff;
    @!p not.b32 %r1376, %r1376;
}

	// end inline asm
	and.b32  	%r1401, %r1376, %r1373;
	mov.b32 	%r1381, 4;
	// begin inline asm
	{
    .reg .pred p;
    and.b32 %r1379, %r1395, %r1381;    setp.ne.u32 p, %r1379, 0;
    vote.ballot.sync.b32 %r1379, p, 0xffffffff;
    @!p not.b32 %r1379, %r1379;
}

	// end inline asm
	and.b32  	%r1402, %r1379, %r1401;
	mov.b32 	%r1384, 8;
	// begin inline asm
	{
    .reg .pred p;
    and.b32 %r1382, %r1395, %r1384;    setp.ne.u32 p, %r1382, 0;
    vote.ballot.sync.b32 %r1382, p, 0xffffffff;
    @!p not.b32 %r1382, %r1382;
}

	// end inline asm
	and.b32  	%r1403, %r1382, %r1402;
	mov.b32 	%r1387, 16;
	// begin inline asm
	{
    .reg .pred p;
    and.b32 %r1385, %r1395, %r1387;    setp.ne.u32 p, %r1385, 0;
    vote.ballot.sync.b32 %r1385, p, 0xffffffff;
    @!p not.b32 %r1385, %r1385;
}

	// end inline asm
	and.b32  	%r1404, %r1385, %r1403;
	mov.b32 	%r1390, 32;
	// begin inline asm
	{
    .reg .pred p;
    and.b32 %r1388, %r1395, %r1390;    setp.ne.u32 p, %r1388, 0;
    vote.ballot.sync.b32 %r1388, p, 0xffffffff;
    @!p not.b32 %r1388, %r1388;
}

	// end inline asm
	and.b32  	%r1405, %r1388, %r1404;
	mov.b32 	%r1393, 64;
	// begin inline asm
	{
    .reg .pred p;
    and.b32 %r1391, %r1395, %r1393;    setp.ne.u32 p, %r1391, 0;
    vote.ballot.sync.b32 %r1391, p, 0xffffffff;
    @!p not.b32 %r1391, %r1391;
}

	// end inline asm
	and.b32  	%r1406, %r1391, %r1405;
	mov.b32 	%r1396, 128;
	// begin inline asm
	{
    .reg .pred p;
    and.b32 %r1394, %r1395, %r1396;    setp.ne.u32 p, %r1394, 0;
    vote.ballot.sync.b32 %r1394, p, 0xffffffff;
    @!p not.b32 %r1394, %r1394;
}

	// end inline asm
	and.b32  	%r1407, %r1394, %r1406;
	clz.b32 	%r1408, %r1407;
	sub.s32 	%r306, 31, %r1408;
	and.b32  	%r1409, %r931, %r1407;
	popc.b32 	%r307, %r1409;
	setp.ne.s32 	%p190, %r460, %r306;
	mov.b32 	%r2395, 0;
	@%p190 bra 	$L__BB18_203;
	shl.b32 	%r1414, %r1395, 2;
	add.s32 	%r1415, %r236, %r1414;
	atom.shared.add.u32 	%r2395, [%r1415], %r307;
$L__BB18_203:
	ld.param.u32 	%r2262, [_ZN3cub18CUB_300001_SM_10006detail10radix_sort29DeviceRadixSortOnesweepKernelINS1_5radix10policy_hubIfiyE10Policy1000ELNS0_9SortOrderE0EfiyiiNS1_21identity_decomposer_tEEEvPT5_SB_PT3_PKSC_PT1_PKSG_PT2_PKSK_T4_iiT6__param_9];
	shfl.sync.idx.b32	%r1441|%p191, %r2395, %r306, 31, -1;
	add.s32 	%r310, %r307, %r1441;
	setp.eq.s32 	%p192, %r2371, 2147483647;
	selp.b32 	%r1442, -2147483648, %r2371, %p192;
	shr.u32 	%r1443, %r1442, %r2262;
	and.b32  	%r1438, %r1443, %r238;
	mov.b32 	%r1418, 1;
	// begin inline asm
	{
    .reg .pred p;
    and.b32 %r1416, %r1438, %r1418;    setp.ne.u32 p, %r1416, 0;
    vote.ballot.sync.b32 %r1416, p, 0xffffffff;
    @!p not.b32 %r1416, %r1416;
}

	// end inline asm
	mov.b32 	%r1421, 2;
	// begin inline asm
	{
    .reg .pred p;
    and.b32 %r1419, %r1438, %r1421;    setp.ne.u32 p, %r1419, 0;
    vote.ballot.sync.b32 %r1419, p, 0xffffffff;
    @!p not.b32 %r1419, %r1419;
}

	// end inline asm
	and.b32  	%r1444, %r1419, %r1416;
	mov.b32 	%r1424, 4;
	// begin inline asm
	{
    .reg .pred p;
    and.b32 %r1422, %r1438, %r1424;    setp.ne.u32 p, %r1422, 0;
    vote.ballot.sync.b32 %r1422, p, 0xffffffff;
    @!p not.b32 %r1422, %r1422;
}

	// end inline asm
	and.b32  	%r1445, %r1422, %r1444;
	mov.b32 	%r1427, 8;
	// begin inline asm
	{
    .reg .pred p;
    and.b32 %r1425, %r1438, %r1427;    setp.ne.u32 p, %r1425, 0;
    vote.ballot.sync.b32 %r1425, p, 0xffffffff;
    @!p not.b32 %r1425, %r1425;
}

	// end inline asm
	and.b32  	%r1446, %r1425, %r1445;
	mov.b32 	%r1430, 16;
	// begin inline asm
	{
    .reg .pred p;
    and.b32 %r1428, %r1438, %r1430;    setp.ne.u32 p, %r1428, 0;
    vote.ballot.sync.b32 %r1428, p, 0xffffffff;
    @!p not.b32 %r1428, %r1428;
}

	// end inline asm
	and.b32  	%r1447, %r1428, %r1446;
	mov.b32 	%r1433, 32;
	// begin inline asm
	{
    .reg .pred p;
    and.b32 %r1431, %r1438, %r1433;    setp.ne.u32 p, %r1431, 0;
    vote.ballot.sync.b32 %r1431, p, 0xffffffff;
    @!p not.b32 %r1431, %r1431;
}

	// end inline asm
	and.b32  	%r1448, %r1431, %r1447;
	mov.b32 	%r1436, 64;
	// begin inline asm
	{
    .reg .pred p;
    and.b32 %r1434, %r1438, %r1436;    setp.ne.u32 p, %r1434, 0;
    vote.ballot.sync.b32 %r1434, p, 0xffffffff;
    @!p not.b32 %r1434, %r1434;
}

	// end inline asm
	and.b32  	%r1449, %r1434, %r1448;
	mov.b32 	%r1439, 128;
	// begin inline asm
	{
    .reg .pred p;
    and.b32 %r1437, %r1438, %r1439;    setp.ne.u32 p, %r1437, 0;
    vote.ballot.sync.b32 %r1437, p, 0xffffffff;
    @!p not.b32 %r1437, %r1437;
}

	// end inline asm
	and.b32  	%r1450, %r1437, %r1449;
	clz.b32 	%r1451, %r1450;
	sub.s32 	%r312, 31, %r1451;
	and.b32  	%r1452, %r931, %r1450;
	popc.b32 	%r313, %r1452;
	setp.ne.s32 	%p193, %r460, %r312;
	mov.b32 	%r2396, 0;
	@%p193 bra 	$L__BB18_205;
	shl.b32 	%r1457, %r1438, 2;
	add.s32 	%r1458, %r236, %r1457;
	atom.shared.add.u32 	%r2396, [%r1458], %r313;
$L__BB18_205:
	ld.param.u32 	%r2263, [_ZN3cub18CUB_300001_SM_10006detail10radix_sort29DeviceRadixSortOnesweepKernelINS1_5radix10policy_hubIfiyE10Policy1000ELNS0_9SortOrderE0EfiyiiNS1_21identity_decomposer_tEEEvPT5_SB_PT3_PKSC_PT1_PKSG_PT2_PKSK_T4_iiT6__param_9];
	shfl.sync.idx.b32	%r1484|%p194, %r2396, %r312, 31, -1;
	add.s32 	%r316, %r313, %r1484;
	setp.eq.s32 	%p195, %r2370, 2147483647;
	selp.b32 	%r1485, -2147483648, %r2370, %p195;
	shr.u32 	%r1486, %r1485, %r2263;
	and.b32  	%r1481, %r1486, %r238;
	mov.b32 	%r1461, 1;
	// begin inline asm
	{
    .reg .pred p;
    and.b32 %r1459, %r1481, %r1461;    setp.ne.u32 p, %r1459, 0;
    vote.ballot.sync.b32 %r1459, p, 0xffffffff;
    @!p not.b32 %r1459, %r1459;
}

	// end inline asm
	mov.b32 	%r1464, 2;
	// begin inline asm
	{
    .reg .pred p;
    and.b32 %r1462, %r1481, %r1464;    setp.ne.u32 p, %r1462, 0;
    vote.ballot.sync.b32 %r1462, p, 0xffffffff;
    @!p not.b32 %r1462, %r1462;
}

	// end inline asm
	and.b32  	%r1487, %r1462, %r1459;
	mov.b32 	%r1467, 4;
	// begin inline asm
	{
    .reg .pred p;
    and.b32 %r1465, %r1481, %r1467;    setp.ne.u32 p, %r1465, 0;
    vote.ballot.sync.b32 %r1465, p, 0xffffffff;
    @!p not.b32 %r1465, %r1465;
}

	// end inline asm
	and.b32  	%r1488, %r1465, %r1487;
	mov.b32 	%r1470, 8;
	// begin inline asm
	{
    .reg .pred p;
    and.b32 %r1468, %r1481, %r1470;    setp.ne.u32 p, %r1468, 0;
    vote.ballot.sync.b32 %r1468, p, 0xffffffff;
    @!p not.b32 %r1468, %r1468;
}

	// end inline asm
	and.b32  	%r1489, %r1468, %r1488;
	mov.b32 	%r1473, 16;
	// begin inline asm
	{
    .reg .pred p;
    and.b32 %r1471, %r1481, %r1473;    setp.ne.u32 p, %r1471, 0;
    vote.ballot.sync.b32 %r1471, p, 0xffffffff;
    @!p not.b32 %r1471, %r1471;
}

	// end inline asm
	and.b32  	%r1490, %r1471, %r1489;
	mov.b32 	%r1476, 32;
	// begin inline asm
	{
    .reg .pred p;
    and.b32 %r1474, %r1481, %r1476;    setp.ne.u32 p, %r1474, 0;
    vote.ballot.sync.b32 %r1474, p, 0xffffffff;
    @!p not.b32 %r1474, %r1474;
}

	// end inline asm
	and.b32  	%r1491, %r1474, %r1490;
	mov.b32 	%r1479, 64;
	// begin inline asm
	{
    .reg .pred p;
    and.b32 %r1477, %r1481, %r1479;    setp.ne.u32 p, %r1477, 0;
    vote.ballot.sync.b32 %r1477, p, 0xffffffff;
    @!p not.b32 %r1477, %r1477;
}

	// end inline asm
	and.b32  	%r1492, %r1477, %r1491;
	mov.b32 	%r1482, 128;
	// begin inline asm
	{
    .reg .pred p;
    and.b32 %r1480, %r1481, %r1482;    setp.ne.u32 p, %r1480, 0;
    vote.ballot.sync.b32 %r1480, p, 0xffffffff;
    @!p not.b32 %r1480, %r1480;
}

	// end inline asm
	and.b32  	%r1493, %r1480, %r1492;
	clz.b32 	%r1494, %r1493;
	sub.s32 	%r318, 31, %r1494;
	and.b32  	%r1495, %r931, %r1493;
	popc.b32 	%r319, %r1495;
	setp.ne.s32 	%p196, %r460, %r318;
	mov.b32 	%r2397, 0;
	@%p196 bra 	$L__BB18_207;
	shl.b32 	%r1500, %r1481, 2;
	add.s32 	%r1501, %r236, %r1500;
	atom.shared.add.u32 	%r2397, [%r1501], %r319;
$L__BB18_207:
	ld.param.u32 	%r2264, [_ZN3cub18CUB_300001_SM_10006detail10radix_sort29DeviceRadixSortOnesweepKernelINS1_5radix10policy_hubIfiyE10Policy1000ELNS0_9SortOrderE0EfiyiiNS1_21identity_decomposer_tEEEvPT5_SB_PT3_PKSC_PT1_PKSG_PT2_PKSK_T4_iiT6__param_9];
	shfl.sync.idx.b32	%r1527|%p197, %r2397, %r318, 31, -1;
	add.s32 	%r322, %r319, %r1527;
	setp.eq.s32 	%p198, %r2369, 2147483647;
	selp.b32 	%r1528, -2147483648, %r2369, %p198;
	shr.u32 	%r1529, %r1528, %r2264;
	and.b32  	%r1524, %r1529, %r238;
	mov.b32 	%r1504, 1;
	// begin inline asm
	{
    .reg .pred p;
    and.b32 %r1502, %r1524, %r1504;    setp.ne.u32 p, %r1502, 0;
    vote.ballot.sync.b32 %r1502, p, 0xffffffff;
    @!p not.b32 %r1502, %r1502;
}

	// end inline asm
	mov.b32 	%r1507, 2;
	// begin inline asm
	{
    .reg .pred p;
    and.b32 %r1505, %r1524, %r1507;    setp.ne.u32 p, %r1505, 0;
    vote.ballot.sync.b32 %r1505, p, 0xffffffff;
    @!p not.b32 %r1505, %r1505;
}

	// end inline asm
	and.b32  	%r1530, %r1505, %r1502;
	mov.b32 	%r1510, 4;
	// begin inline asm
	{
    .reg .pred p;
    and.b32 %r1508, %r1524, %r1510;    setp.ne.u32 p, %r1508, 0;
    vote.ballot.sync.b32 %r1508, p, 0xffffffff;
    @!p not.b32 %r1508, %r1508;
}

	// end inline asm
	and.b32  	%r1531, %r1508, %r1530;
	mov.b32 	%r1513, 8;
	// begin inline asm
	{
    .reg .pred p;
    and.b32 %r1511, %r1524, %r1513;    setp.ne.u32 p, %r1511, 0;
    vote.ballot.sync.b32 %r1511, p, 0xffffffff;
    @!p not.b32 %r1511, %r1511;
}

	// end inline asm
	and.b32  	%r1532, %r1511, %r1531;
	mov.b32 	%r1516, 16;
	// begin inline asm
	{
    .reg .pred p;
    and.b32 %r1514, %r1524, %r1516;    setp.ne.u32 p, %r1514, 0;
    vote.ballot.sync.b32 %r1514, p, 0xffffffff;
    @!p not.b32 %r1514, %r1514;
}

	// end inline asm
	and.b32  	%r1533, %r1514, %r1532;
	mov.b32 	%r1519, 32;
	// begin inline asm
	{
    .reg .pred p;
    and.b32 %r1517, %r1524, %r1519;    setp.ne.u32 p, %r1517, 0;
    vote.ballot.sync.b32 %r1517, p, 0xffffffff;
    @!p not.b32 %r1517, %r1517;
}

	// end inline asm
	and.b32  	%r1534, %r1517, %r1533;
	mov.b32 	%r1522, 64;
	// begin inline asm
	{
    .reg .pred p;
    and.b32 %r1520, %r1524, %r1522;    setp.ne.u32 p, %r1520, 0;
    vote.ballot.sync.b32 %r1520, p, 0xffffffff;
    @!p not.b32 %r1520, %r1520;
}

	// end inline asm
	and.b32  	%r1535, %r1520, %r1534;
	mov.b32 	%r1525, 128;
	// begin inline asm
	{
    .reg .pred p;
    and.b32 %r1523, %r1524, %r1525;    setp.ne.u32 p, %r1523, 0;
    vote.ballot.sync.b32 %r1523, p, 0xffffffff;
    @!p not.b32 %r1523, %r1523;
}

	// end inline asm
	and.b32  	%r1536, %r1523, %r1535;
	clz.b32 	%r1537, %r1536;
	sub.s32 	%r324, 31, %r1537;
	and.b32  	%r1538, %r931, %r1536;
	popc.b32 	%r325, %r1538;
	setp.ne.s32 	%p199, %r460, %r324;
	mov.b32 	%r2398, 0;
	@%p199 bra 	$L__BB18_209;
	shl.b32 	%r1543, %r1524, 2;
	add.s32 	%r1544, %r236, %r1543;
	atom.shared.add.u32 	%r2398, [%r1544], %r325;
$L__BB18_209:
	ld.param.u32 	%r2265, [_ZN3cub18CUB_300001_SM_10006detail10radix_sort29DeviceRadixSortOnesweepKernelINS1_5radix10policy_hubIfiyE10Policy1000ELNS0_9SortOrderE0EfiyiiNS1_21identity_decomposer_tEEEvPT5_SB_PT3_PKSC_PT1_PKSG_PT2_PKSK_T4_iiT6__param_9];
	shfl.sync.idx.b32	%r1570|%p200, %r2398, %r324, 31, -1;
	add.s32 	%r328, %r325, %r1570;
	setp.eq.s32 	%p201, %r2368, 2147483647;
	selp.b32 	%r1571, -2147483648, %r2368, %p201;
	shr.u32 	%r1572, %r1571, %r2265;
	and.b32  	%r1567, %r1572, %r238;
	mov.b32 	%r1547, 1;
	// begin inline asm
	{
    .reg .pred p;
    and.b32 %r1545, %r1567, %r1547;    setp.ne.u32 p, %r1545, 0;
    vote.ballot.sync.b32 %r1545, p, 0xffffffff;
    @!p not.b32 %r1545, %r1545;
}

	// end inline asm
	mov.b32 	%r1550, 2;
	// begin inline asm
	{
    .reg .pred p;
    and.b32 %r1548, %r1567, %r1550;    setp.ne.u32 p, %r1548, 0;
    vote.ballot.sync.b32 %r1548, p, 0xffffffff;
    @!p not.b32 %r1548, %r1548;
}

	// end inline asm
	and.b32  	%r1573, %r1548, %r1545;
	mov.b32 	%r1553, 4;
	// begin inline asm
	{
    .reg .pred p;
    and.b32 %r1551, %r1567, %r1553;    setp.ne.u32 p, %r1551, 0;
    vote.ballot.sync.b32 %r1551, p, 0xffffffff;
    @!p not.b32 %r1551, %r1551;
}

	// end inline asm
	and.b32  	%r1574, %r1551, %r1573;
	mov.b32 	%r1556, 8;
	// begin inline asm
	{
    .reg .pred p;
    and.b32 %r1554, %r1567, %r1556;    setp.ne.u32 p, %r1554, 0;
    vote.ballot.sync.b32 %r1554, p, 0xffffffff;
    @!p not.b32 %r1554, %r1554;
}

	// end inline asm
	and.b32  	%r1575, %r1554, %r1574;
	mov.b32 	%r1559, 16;
	// begin inline asm
	{
    .reg .pred p;
    and.b32 %r1557, %r1567, %r1559;    setp.ne.u32 p, %r1557, 0;
    vote.ballot.sync.b32 %r1557, p, 0xffffffff;
    @!p not.b32 %r1557, %r1557;
}

	// end inline asm
	and.b32  	%r1576, %r1557, %r1575;
	mov.b32 	%r1562, 32;
	// begin inline asm
	{
    .reg .pred p;
    and.b32 %r1560, %r1567, %r1562;    setp.ne.u32 p, %r1560, 0;
    vote.ballot.sync.b32 %r1560, p, 0xffffffff;
    @!p not.b32 %r1560, %r1560;
}

	// end inline asm
	and.b32  	%r1577, %r1560, %r1576;
	mov.b32 	%r1565, 64;
	// begin inline asm
	{
    .reg .pred p;
    and.b32 %r1563, %r1567, %r1565;    setp.ne.u32 p, %r1563, 0;
    vote.ballot.sync.b32 %r1563, p, 0xffffffff;
    @!p not.b32 %r1563, %r1563;
}

	// end inline asm
	and.b32  	%r1578, %r1563, %r1577;
	mov.b32 	%r1568, 128;
	// begin inline asm
	{
    .reg .pred p;
    and.b32 %r1566, %r1567, %r1568;    setp.ne.u32 p, %r1566, 0;
    vote.ballot.sync.b32 %r1566, p, 0xffffffff;
    @!p not.b32 %r1566, %r1566;
}

	// end inline asm
	and.b32  	%r1579, %r1566, %r1578;
	clz.b32 	%r1580, %r1579;
	sub.s32 	%r330, 31, %r1580;
	and.b32  	%r1581, %r931, %r1579;
	popc.b32 	%r331, %r1581;
	setp.ne.s32 	%p202, %r460, %r330;
	mov.b32 	%r2399, 0;
	@%p202 bra 	$L__BB18_211;
	shl.b32 	%r1582, %r1, 5;
	and.b32  	%r1583, %r1582, 31744;
	add.s32 	%r1585, %r524, %r1583;
	shl.b32 	%r1586, %r1567, 2;
	add.s32 	%r1587, %r1585, %r1586;
	atom.shared.add.u32 	%r2399, [%r1587], %r331;
$L__BB18_211:
	ld.param.u32 	%r2266, [_ZN3cub18CUB_300001_SM_10006detail10radix_sort29DeviceRadixSortOnesweepKernelINS1_5radix10policy_hubIfiyE10Policy1000ELNS0_9SortOrderE0EfiyiiNS1_21identity_decomposer_tEEEvPT5_SB_PT3_PKSC_PT1_PKSG_PT2_PKSK_T4_iiT6__param_9];
	shfl.sync.idx.b32	%r1613|%p203, %r2399, %r330, 31, -1;
	add.s32 	%r334, %r331, %r1613;
	setp.eq.s32 	%p204, %r2367, 2147483647;
	selp.b32 	%r1614, -2147483648, %r2367, %p204;
	shr.u32 	%r1615, %r1614, %r2266;
	and.b32  	%r1610, %r1615, %r238;
	mov.b32 	%r1590, 1;
	// begin inline asm
	{
    .reg .pred p;
    and.b32 %r1588, %r1610, %r1590;    setp.ne.u32 p, %r1588, 0;
    vote.ballot.sync.b32 %r1588, p, 0xffffffff;
    @!p not.b32 %r1588, %r1588;
}

	// end inline asm
	mov.b32 	%r1593, 2;
	// begin inline asm
	{
    .reg .pred p;
    and.b32 %r1591, %r1610, %r1593;    setp.ne.u32 p, %r1591, 0;
    vote.ballot.sync.b32 %r1591, p, 0xffffffff;
    @!p not.b32 %r1591, %r1591;
}

	// end inline asm
	and.b32  	%r1616, %r1591, %r1588;
	mov.b32 	%r1596, 4;
	// begin inline asm
	{
    .reg .pred p;
    and.b32 %r1594, %r1610, %r1596;    setp.ne.u32 p, %r1594, 0;
    vote.ballot.sync.b32 %r1594, p, 0xffffffff;
    @!p not.b32 %r1594, %r1594;
}

	// end inline asm
	and.b32  	%r1617, %r1594, %r1616;
	mov.b32 	%r1599, 8;
	// begin inline asm
	{
    .reg .pred p;
    and.b32 %r1597, %r1610, %r1599;    setp.ne.u32 p, %r1597, 0;
    vote.ballot.sync.b32 %r1597, p, 0xffffffff;
    @!p not.b32 %r1597, %r1597;
}

	// end inline asm
	and.b32  	%r1618, %r1597, %r1617;
	mov.b32 	%r1602, 16;
	// begin inline asm
	{
    .reg .pred p;
    and.b32 %r1600, %r1610, %r1602;    setp.ne.u32 p, %r1600, 0;
    vote.ballot.sync.b32 %r1600, p, 0xffffffff;
    @!p not.b32 %r1600, %r1600;
}

	// end inline asm
	and.b32  	%r1619, %r1600, %r1618;
	mov.b32 	%r1605, 32;
	// begin inline asm
	{
    .reg .pred p;
    and.b32 %r1603, %r1610, %r1605;    setp.ne.u32 p, %r1603, 0;
    vote.ballot.sync.b32 %r1603, p, 0xffffffff;
    @!p not.b32 %r1603, %r1603;
}

	// end inline asm
	and.b32  	%r1620, %r1603, %r1619;
	mov.b32 	%r1608, 64;
	// begin inline asm
	{
    .reg .pred p;
    and.b32 %r1606, %r1610, %r1608;    setp.ne.u32 p, %r1606, 0;
    vote.ballot.sync.b32 %r1606, p, 0xffffffff;
    @!p not.b32 %r1606, %r1606;
}

	// end inline asm
	and.b32  	%r1621, %r1606, %r1620;
	mov.b32 	%r1611, 128;
	// begin inline asm
	{
    .reg .pred p;
    and.b32 %r1609, %r1610, %r1611;    setp.ne.u32 p, %r1609, 0;
    vote.ballot.sync.b32 %r1609, p, 0xffffffff;
    @!p not.b32 %r1609, %r1609;
}

	// end inline asm
	and.b32  	%r1622, %r1609, %r1621;
	clz.b32 	%r1623, %r1622;
	sub.s32 	%r336, 31, %r1623;
	and.b32  	%r1624, %r931, %r1622;
	popc.b32 	%r337, %r1624;
	setp.ne.s32 	%p205, %r460, %r336;
	mov.b32 	%r2400, 0;
	@%p205 bra 	$L__BB18_213;
	shl.b32 	%r1629, %r1610, 2;
	add.s32 	%r1630, %r236, %r1629;
	atom.shared.add.u32 	%r2400, [%r1630], %r337;
$L__BB18_213:
	setp.gt.u32 	%p206, %r1, 255;
	shfl.sync.idx.b32	%r1631|%p207, %r2400, %r336, 31, -1;
	add.s32 	%r1632, %r337, %r1631;
	bar.sync 	0;
	shl.b32 	%r1633, %r244, 2;
	add.s32 	%r340, %r524, %r1633;
	st.shared.u32 	[%r340+-4], %r2383;
	shl.b32 	%r1635, %r250, 2;
	add.s32 	%r341, %r524, %r1635;
	st.shared.u32 	[%r341+-4], %r2382;
	shl.b32 	%r1636, %r256, 2;
	add.s32 	%r342, %r524, %r1636;
	st.shared.u32 	[%r342+-4], %r2381;
	shl.b32 	%r1637, %r262, 2;
	add.s32 	%r343, %r524, %r1637;
	st.shared.u32 	[%r343+-4], %r2380;
	shl.b32 	%r1638, %r268, 2;
	add.s32 	%r344, %r524, %r1638;
	st.shared.u32 	[%r344+-4], %r2379;
	shl.b32 	%r1639, %r274, 2;
	add.s32 	%r345, %r524, %r1639;
	st.shared.u32 	[%r345+-4], %r2378;
	shl.b32 	%r1640, %r280, 2;
	add.s32 	%r346, %r524, %r1640;
	st.shared.u32 	[%r346+-4], %r2377;
	shl.b32 	%r1641, %r286, 2;
	add.s32 	%r347, %r524, %r1641;
	st.shared.u32 	[%r347+-4], %r2376;
	shl.b32 	%r1642, %r292, 2;
	add.s32 	%r348, %r524, %r1642;
	st.shared.u32 	[%r348+-4], %r2375;
	shl.b32 	%r1643, %r298, 2;
	add.s32 	%r349, %r524, %r1643;
	st.shared.u32 	[%r349+-4], %r2374;
	shl.b32 	%r1644, %r304, 2;
	add.s32 	%r350, %r524, %r1644;
	st.shared.u32 	[%r350+-4], %r2373;
	shl.b32 	%r1645, %r310, 2;
	add.s32 	%r351, %r524, %r1645;
	st.shared.u32 	[%r351+-4], %r2372;
	shl.b32 	%r1646, %r316, 2;
	add.s32 	%r352, %r524, %r1646;
	st.shared.u32 	[%r352+-4], %r2371;
	shl.b32 	%r1647, %r322, 2;
	add.s32 	%r353, %r524, %r1647;
	st.shared.u32 	[%r353+-4], %r2370;
	shl.b32 	%r1648, %r328, 2;
	add.s32 	%r354, %r524, %r1648;
	st.shared.u32 	[%r354+-4], %r2369;
	shl.b32 	%r1649, %r334, 2;
	add.s32 	%r355, %r524, %r1649;
	st.shared.u32 	[%r355+-4], %r2368;
	shl.b32 	%r1650, %r1632, 2;
	add.s32 	%r356, %r524, %r1650;
	st.shared.u32 	[%r356+-4], %r2367;
	shl.b32 	%r1651, %r1, 3;
	add.s32 	%r1652, %r524, %r1651;
	add.s32 	%r357, %r1652, 26112;
	@%p206 bra 	$L__BB18_221;
	ld.param.u64 	%rd437, [_ZN3cub18CUB_300001_SM_10006detail10radix_sort29DeviceRadixSortOnesweepKernelINS1_5radix10policy_hubIfiyE10Policy1000ELNS0_9SortOrderE0EfiyiiNS1_21identity_decomposer_tEEEvPT5_SB_PT3_PKSC_PT1_PKSG_PT2_PKSK_T4_iiT6__param_3];
	cvta.to.global.u64 	%rd94, %rd437;
	shl.b64 	%rd95, %rd9, 3;
	add.s64 	%rd96, %rd94, %rd95;
	ld.global.u64 	%rd97, [%rd96];
	cvt.s64.s32 	%rd98, %r235;
	sub.s64 	%rd456, %rd97, %rd98;
	st.shared.u64 	[%r357], %rd456;
	setp.lt.s32 	%p208, %r4, 1;
	mov.u32 	%r2404, %r2329;
	@%p208 bra 	$L__BB18_220;
	mov.b32 	%r2402, -1;
	mov.u32 	%r2401, %r4;
	mov.u32 	%r2404, %r2329;
$L__BB18_216:
	ld.param.u64 	%rd430, [_ZN3cub18CUB_300001_SM_10006detail10radix_sort29DeviceRadixSortOnesweepKernelINS1_5radix10policy_hubIfiyE10Policy1000ELNS0_9SortOrderE0EfiyiiNS1_21identity_decomposer_tEEEvPT5_SB_PT3_PKSC_PT1_PKSG_PT2_PKSK_T4_iiT6__param_0];
	add.s32 	%r361, %r2401, -1;
	shl.b32 	%r1654, %r361, 8;
	add.s32 	%r1655, %r1654, %r1;
	cvta.to.global.u64 	%rd99, %rd430;
	mul.wide.s32 	%rd100, %r1655, 4;
	add.s64 	%rd19, %rd99, %rd100;
$L__BB18_217:
	membar.cta;
	ld.volatile.global.u32 	%r362, [%rd19];
	setp.eq.s32 	%p209, %r362, 0;
	@%p209 bra 	$L__BB18_217;
	and.b32  	%r1656, %r362, 1073741823;
	add.s32 	%r2404, %r1656, %r2404;
	setp.gt.s32 	%p210, %r362, -1;
	vote.sync.ballot.b32 	%r2402, %p210, %r2402;
	setp.gt.u32 	%p212, %r2401, 1;
	and.pred  	%p213, %p210, %p212;
	mov.u32 	%r2401, %r361;
	@%p213 bra 	$L__BB18_216;
	ld.shared.u64 	%rd456, [%r357];
$L__BB18_220:
	ld.param.u64 	%rd431, [_ZN3cub18CUB_300001_SM_10006detail10radix_sort29DeviceRadixSortOnesweepKernelINS1_5radix10policy_hubIfiyE10Policy1000ELNS0_9SortOrderE0EfiyiiNS1_21identity_decomposer_tEEEvPT5_SB_PT3_PKSC_PT1_PKSG_PT2_PKSK_T4_iiT6__param_0];
	or.b32  	%r1657, %r2404, -2147483648;
	cvta.to.global.u64 	%rd101, %rd431;
	add.s64 	%rd103, %rd101, %rd59;
	st.volatile.global.u32 	[%rd103], %r1657;
	sub.s32 	%r1660, %r2404, %r2329;
	cvt.s64.s32 	%rd104, %r1660;
	add.s64 	%rd105, %rd456, %rd104;
	st.shared.u64 	[%r357], %rd105;
$L__BB18_221:
	ld.param.u32 	%r2242, [_ZN3cub18CUB_300001_SM_10006detail10radix_sort29DeviceRadixSortOnesweepKernelINS1_5radix10policy_hubIfiyE10Policy1000ELNS0_9SortOrderE0EfiyiiNS1_21identity_decomposer_tEEEvPT5_SB_PT3_PKSC_PT1_PKSG_PT2_PKSK_T4_iiT6__param_8];
	ld.param.u64 	%rd434, [_ZN3cub18CUB_300001_SM_10006detail10radix_sort29DeviceRadixSortOnesweepKernelINS1_5radix10policy_hubIfiyE10Policy1000ELNS0_9SortOrderE0EfiyiiNS1_21identity_decomposer_tEEEvPT5_SB_PT3_PKSC_PT1_PKSG_PT2_PKSK_T4_iiT6__param_2];
	setp.gt.u32 	%p214, %r1, 255;
	mad.lo.s32 	%r366, %r4, 6528, 6528;
	setp.lt.s32 	%p215, %r366, %r2242;
	setp.eq.s64 	%p216, %rd434, 0;
	or.pred  	%p217, %p216, %p215;
	or.pred  	%p218, %p214, %p217;
	@%p218 bra 	$L__BB18_223;
	ld.param.u64 	%rd435, [_ZN3cub18CUB_300001_SM_10006detail10radix_sort29DeviceRadixSortOnesweepKernelINS1_5radix10policy_hubIfiyE10Policy1000ELNS0_9SortOrderE0EfiyiiNS1_21identity_decomposer_tEEEvPT5_SB_PT3_PKSC_PT1_PKSG_PT2_PKSK_T4_iiT6__param_2];
	ld.shared.u64 	%rd106, [%r357];
	cvt.s64.s32 	%rd107, %r2329;
	cvt.s64.s32 	%rd108, %r235;
	add.s64 	%rd109, %rd108, %rd107;
	add.s64 	%rd110, %rd109, %rd106;
	cvta.to.global.u64 	%rd111, %rd435;
	shl.b64 	%rd112, %rd9, 3;
	add.s64 	%rd113, %rd111, %rd112;
	st.global.u64 	[%rd113], %rd110;
$L__BB18_223:
	ld.param.u32 	%r2243, [_ZN3cub18CUB_300001_SM_10006detail10radix_sort29DeviceRadixSortOnesweepKernelINS1_5radix10policy_hubIfiyE10Policy1000ELNS0_9SortOrderE0EfiyiiNS1_21identity_decomposer_tEEEvPT5_SB_PT3_PKSC_PT1_PKSG_PT2_PKSK_T4_iiT6__param_8];
	ld.param.u64 	%rd438, [_ZN3cub18CUB_300001_SM_10006detail10radix_sort29DeviceRadixSortOnesweepKernelINS1_5radix10policy_hubIfiyE10Policy1000ELNS0_9SortOrderE0EfiyiiNS1_21identity_decomposer_tEEEvPT5_SB_PT3_PKSC_PT1_PKSG_PT2_PKSK_T4_iiT6__param_4];
	cvta.to.global.u64 	%rd22, %rd438;
	setp.gt.s32 	%p219, %r366, %r2243;
	bar.sync 	0;
	@%p219 bra 	$L__BB18_225;
	ld.param.u32 	%r2267, [_ZN3cub18CUB_300001_SM_10006detail10radix_sort29DeviceRadixSortOnesweepKernelINS1_5radix10policy_hubIfiyE10Policy1000ELNS0_9SortOrderE0EfiyiiNS1_21identity_decomposer_tEEEvPT5_SB_PT3_PKSC_PT1_PKSG_PT2_PKSK_T4_iiT6__param_9];
	ld.shared.u32 	%r1663, [%r118];
	setp.eq.s32 	%p220, %r1663, 2147483647;
	selp.b32 	%r1664, -2147483648, %r1663, %p220;
	shr.u32 	%r1665, %r1664, %r2267;
	and.b32  	%r1666, %r1665, %r238;
	shl.b32 	%r1667, %r1666, 3;
	add.s32 	%r1669, %r524, 26112;
	add.s32 	%r1670, %r1669, %r1667;
	ld.shared.u64 	%rd114, [%r1670];
	add.s64 	%rd115, %rd114, %rd9;
	setp.gt.s32 	%p221, %r1663, -1;
	selp.b32 	%r1671, -1, -2147483648, %p221;
	xor.b32  	%r1672, %r1671, %r1663;
	shl.b64 	%rd116, %rd115, 2;
	add.s64 	%rd117, %rd22, %rd116;
	st.global.u32 	[%rd117], %r1672;
	bar.warp.sync 	-1;
	ld.shared.u32 	%r1673, [%r118+1536];
	setp.eq.s32 	%p222, %r1673, 2147483647;
	selp.b32 	%r1674, -2147483648, %r1673, %p222;
	shr.u32 	%r1675, %r1674, %r2267;
	and.b32  	%r1676, %r1675, %r238;
	shl.b32 	%r1677, %r1676, 3;
	add.s32 	%r1678, %r1669, %r1677;
	ld.shared.u64 	%rd118, [%r1678];
	add.s64 	%rd119, %rd118, %rd9;
	setp.gt.s32 	%p223, %r1673, -1;
	selp.b32 	%r1679, -1, -2147483648, %p223;
	xor.b32  	%r1680, %r1679, %r1673;
	shl.b64 	%rd120, %rd119, 2;
	add.s64 	%rd121, %rd22, %rd120;
	st.global.u32 	[%rd121+1536], %r1680;
	bar.warp.sync 	-1;
	ld.shared.u32 	%r1681, [%r118+3072];
	setp.eq.s32 	%p224, %r1681, 2147483647;
	selp.b32 	%r1682, -2147483648, %r1681, %p224;
	shr.u32 	%r1683, %r1682, %r2267;
	and.b32  	%r1684, %r1683, %r238;
	shl.b32 	%r1685, %r1684, 3;
	add.s32 	%r1686, %r1669, %r1685;
	ld.shared.u64 	%rd122, [%r1686];
	add.s64 	%rd123, %rd122, %rd9;
	setp.gt.s32 	%p225, %r1681, -1;
	selp.b32 	%r1687, -1, -2147483648, %p225;
	xor.b32  	%r1688, %r1687, %r1681;
	shl.b64 	%rd124, %rd123, 2;
	add.s64 	%rd125, %rd22, %rd124;
	st.global.u32 	[%rd125+3072], %r1688;
	bar.warp.sync 	-1;
	ld.shared.u32 	%r1689, [%r118+4608];
	setp.eq.s32 	%p226, %r1689, 2147483647;
	selp.b32 	%r1690, -2147483648, %r1689, %p226;
	shr.u32 	%r1691, %r1690, %r2267;
	and.b32  	%r1692, %r1691, %r238;
	shl.b32 	%r1693, %r1692, 3;
	add.s32 	%r1694, %r1669, %r1693;
	ld.shared.u64 	%rd126, [%r1694];
	add.s64 	%rd127, %rd126, %rd9;
	setp.gt.s32 	%p227, %r1689, -1;
	selp.b32 	%r1695, -1, -2147483648, %p227;
	xor.b32  	%r1696, %r1695, %r1689;
	shl.b64 	%rd128, %rd127, 2;
	add.s64 	%rd129, %rd22, %rd128;
	st.global.u32 	[%rd129+4608], %r1696;
	bar.warp.sync 	-1;
	ld.shared.u32 	%r1697, [%r118+6144];
	setp.eq.s32 	%p228, %r1697, 2147483647;
	selp.b32 	%r1698, -2147483648, %r1697, %p228;
	shr.u32 	%r1699, %r1698, %r2267;
	and.b32  	%r1700, %r1699, %r238;
	shl.b32 	%r1701, %r1700, 3;
	add.s32 	%r1702, %r1669, %r1701;
	ld.shared.u64 	%rd130, [%r1702];
	add.s64 	%rd131, %rd130, %rd9;
	setp.gt.s32 	%p229, %r1697, -1;
	selp.b32 	%r1703, -1, -2147483648, %p229;
	xor.b32  	%r1704, %r1703, %r1697;
	shl.b64 	%rd132, %rd131, 2;
	add.s64 	%rd133, %rd22, %rd132;
	st.global.u32 	[%rd133+6144], %r1704;
	bar.warp.sync 	-1;
	ld.shared.u32 	%r1705, [%r118+7680];
	setp.eq.s32 	%p230, %r1705, 2147483647;
	selp.b32 	%r1706, -2147483648, %r1705, %p230;
	shr.u32 	%r1707, %r1706, %r2267;
	and.b32  	%r1708, %r1707, %r238;
	shl.b32 	%r1709, %r1708, 3;
	add.s32 	%r1710, %r1669, %r1709;
	ld.shared.u64 	%rd134, [%r1710];
	add.s64 	%rd135, %rd134, %rd9;
	setp.gt.s32 	%p231, %r1705, -1;
	selp.b32 	%r1711, -1, -2147483648, %p231;
	xor.b32  	%r1712, %r1711, %r1705;
	shl.b64 	%rd136, %rd135, 2;
	add.s64 	%rd137, %rd22, %rd136;
	st.global.u32 	[%rd137+7680], %r1712;
	bar.warp.sync 	-1;
	ld.shared.u32 	%r1713, [%r118+9216];
	setp.eq.s32 	%p232, %r1713, 2147483647;
	selp.b32 	%r1714, -2147483648, %r1713, %p232;
	shr.u32 	%r1715, %r1714, %r2267;
	and.b32  	%r1716, %r1715, %r238;
	shl.b32 	%r1717, %r1716, 3;
	add.s32 	%r1718, %r1669, %r1717;
	ld.shared.u64 	%rd138, [%r1718];
	add.s64 	%rd139, %rd138, %rd9;
	setp.gt.s32 	%p233, %r1713, -1;
	selp.b32 	%r1719, -1, -2147483648, %p233;
	xor.b32  	%r1720, %r1719, %r1713;
	shl.b64 	%rd140, %rd139, 2;
	add.s64 	%rd141, %rd22, %rd140;
	st.global.u32 	[%rd141+9216], %r1720;
	bar.warp.sync 	-1;
	ld.shared.u32 	%r1721, [%r118+10752];
	setp.eq.s32 	%p234, %r1721, 2147483647;
	selp.b32 	%r1722, -2147483648, %r1721, %p234;
	shr.u32 	%r1723, %r1722, %r2267;
	and.b32  	%r1724, %r1723, %r238;
	shl.b32 	%r1725, %r1724, 3;
	add.s32 	%r1726, %r1669, %r1725;
	ld.shared.u64 	%rd142, [%r1726];
	add.s64 	%rd143, %rd142, %rd9;
	setp.gt.s32 	%p235, %r1721, -1;
	selp.b32 	%r1727, -1, -2147483648, %p235;
	xor.b32  	%r1728, %r1727, %r1721;
	shl.b64 	%rd144, %rd143, 2;
	add.s64 	%rd145, %rd22, %rd144;
	st.global.u32 	[%rd145+10752], %r1728;
	bar.warp.sync 	-1;
	ld.shared.u32 	%r1729, [%r118+12288];
	setp.eq.s32 	%p236, %r1729, 2147483647;
	selp.b32 	%r1730, -2147483648, %r1729, %p236;
	shr.u32 	%r1731, %r1730, %r2267;
	and.b32  	%r1732, %r1731, %r238;
	shl.b32 	%r1733, %r1732, 3;
	add.s32 	%r1734, %r1669, %r1733;
	ld.shared.u64 	%rd146, [%r1734];
	add.s64 	%rd147, %rd146, %rd9;
	setp.gt.s32 	%p237, %r1729, -1;
	selp.b32 	%r1735, -1, -2147483648, %p237;
	xor.b32  	%r1736, %r1735, %r1729;
	shl.b64 	%rd148, %rd147, 2;
	add.s64 	%rd149, %rd22, %rd148;
	st.global.u32 	[%rd149+12288], %r1736;
	bar.warp.sync 	-1;
	ld.shared.u32 	%r1737, [%r118+13824];
	setp.eq.s32 	%p238, %r1737, 2147483647;
	selp.b32 	%r1738, -2147483648, %r1737, %p238;
	shr.u32 	%r1739, %r1738, %r2267;
	and.b32  	%r1740, %r1739, %r238;
	shl.b32 	%r1741, %r1740, 3;
	add.s32 	%r1742, %r1669, %r1741;
	ld.shared.u64 	%rd150, [%r1742];
	add.s64 	%rd151, %rd150, %rd9;
	setp.gt.s32 	%p239, %r1737, -1;
	selp.b32 	%r1743, -1, -2147483648, %p239;
	xor.b32  	%r1744, %r1743, %r1737;
	shl.b64 	%rd152, %rd151, 2;
	add.s64 	%rd153, %rd22, %rd152;
	st.global.u32 	[%rd153+13824], %r1744;
	bar.warp.sync 	-1;
	ld.shared.u32 	%r1745, [%r118+15360];
	setp.eq.s32 	%p240, %r1745, 2147483647;
	selp.b32 	%r1746, -2147483648, %r1745, %p240;
	shr.u32 	%r1747, %r1746, %r2267;
	and.b32  	%r1748, %r1747, %r238;
	shl.b32 	%r1749, %r1748, 3;
	add.s32 	%r1750, %r1669, %r1749;
	ld.shared.u64 	%rd154, [%r1750];
	add.s64 	%rd155, %rd154, %rd9;
	setp.gt.s32 	%p241, %r1745, -1;
	selp.b32 	%r1751, -1, -2147483648, %p241;
	xor.b32  	%r1752, %r1751, %r1745;
	shl.b64 	%rd156, %rd155, 2;
	add.s64 	%rd157, %rd22, %rd156;
	st.global.u32 	[%rd157+15360], %r1752;
	bar.warp.sync 	-1;
	ld.shared.u32 	%r1753, [%r118+16896];
	setp.eq.s32 	%p242, %r1753, 2147483647;
	selp.b32 	%r1754, -2147483648, %r1753, %p242;
	shr.u32 	%r1755, %r1754, %r2267;
	and.b32  	%r1756, %r1755, %r238;
	shl.b32 	%r1757, %r1756, 3;
	add.s32 	%r1758, %r1669, %r1757;
	ld.shared.u64 	%rd158, [%r1758];
	add.s64 	%rd159, %rd158, %rd9;
	setp.gt.s32 	%p243, %r1753, -1;
	selp.b32 	%r1759, -1, -2147483648, %p243;
	xor.b32  	%r1760, %r1759, %r1753;
	shl.b64 	%rd160, %rd159, 2;
	add.s64 	%rd161, %rd22, %rd160;
	st.global.u32 	[%rd161+16896], %r1760;
	bar.warp.sync 	-1;
	ld.shared.u32 	%r1761, [%r118+18432];
	setp.eq.s32 	%p244, %r1761, 2147483647;
	selp.b32 	%r1762, -2147483648, %r1761, %p244;
	shr.u32 	%r1763, %r1762, %r2267;
	and.b32  	%r1764, %r1763, %r238;
	shl.b32 	%r1765, %r1764, 3;
	add.s32 	%r1766, %r1669, %r1765;
	ld.shared.u64 	%rd162, [%r1766];
	add.s64 	%rd163, %rd162, %rd9;
	setp.gt.s32 	%p245, %r1761, -1;
	selp.b32 	%r1767, -1, -2147483648, %p245;
	xor.b32  	%r1768, %r1767, %r1761;
	shl.b64 	%rd164, %rd163, 2;
	add.s64 	%rd165, %rd22, %rd164;
	st.global.u32 	[%rd165+18432], %r1768;
	bar.warp.sync 	-1;
	ld.shared.u32 	%r1769, [%r118+19968];
	setp.eq.s32 	%p246, %r1769, 2147483647;
	selp.b32 	%r1770, -2147483648, %r1769, %p246;
	shr.u32 	%r1771, %r1770, %r2267;
	and.b32  	%r1772, %r1771, %r238;
	shl.b32 	%r1773, %r1772, 3;
	add.s32 	%r1774, %r1669, %r1773;
	ld.shared.u64 	%rd166, [%r1774];
	add.s64 	%rd167, %rd166, %rd9;
	setp.gt.s32 	%p247, %r1769, -1;
	selp.b32 	%r1775, -1, -2147483648, %p247;
	xor.b32  	%r1776, %r1775, %r1769;
	shl.b64 	%rd168, %rd167, 2;
	add.s64 	%rd169, %rd22, %rd168;
	st.global.u32 	[%rd169+19968], %r1776;
	bar.warp.sync 	-1;
	ld.shared.u32 	%r1777, [%r118+21504];
	setp.eq.s32 	%p248, %r1777, 2147483647;
	selp.b32 	%r1778, -2147483648, %r1777, %p248;
	shr.u32 	%r1779, %r1778, %r2267;
	and.b32  	%r1780, %r1779, %r238;
	shl.b32 	%r1781, %r1780, 3;
	add.s32 	%r1782, %r1669, %r1781;
	ld.shared.u64 	%rd170, [%r1782];
	add.s64 	%rd171, %rd170, %rd9;
	setp.gt.s32 	%p249, %r1777, -1;
	selp.b32 	%r1783, -1, -2147483648, %p249;
	xor.b32  	%r1784, %r1783, %r1777;
	shl.b64 	%rd172, %rd171, 2;
	add.s64 	%rd173, %rd22, %rd172;
	st.global.u32 	[%rd173+21504], %r1784;
	bar.warp.sync 	-1;
	ld.shared.u32 	%r1785, [%r118+23040];
	setp.eq.s32 	%p250, %r1785, 2147483647;
	selp.b32 	%r1786, -2147483648, %r1785, %p250;
	shr.u32 	%r1787, %r1786, %r2267;
	and.b32  	%r1788, %r1787, %r238;
	shl.b32 	%r1789, %r1788, 3;
	add.s32 	%r1790, %r1669, %r1789;
	ld.shared.u64 	%rd174, [%r1790];
	add.s64 	%rd175, %rd174, %rd9;
	setp.gt.s32 	%p251, %r1785, -1;
	selp.b32 	%r1791, -1, -2147483648, %p251;
	xor.b32  	%r1792, %r1791, %r1785;
	shl.b64 	%rd176, %rd175, 2;
	add.s64 	%rd177, %rd22, %rd176;
	st.global.u32 	[%rd177+23040], %r1792;
	bar.warp.sync 	-1;
	ld.shared.u32 	%r1793, [%r118+24576];
	setp.eq.s32 	%p252, %r1793, 2147483647;
	selp.b32 	%r1794, -2147483648, %r1793, %p252;
	shr.u32 	%r1795, %r1794, %r2267;
	and.b32  	%r1796, %r1795, %r238;
	shl.b32 	%r1797, %r1796, 3;
	add.s32 	%r1798, %r1669, %r1797;
	ld.shared.u64 	%rd178, [%r1798];
	add.s64 	%rd179, %rd178, %rd9;
	setp.gt.s32 	%p253, %r1793, -1;
	selp.b32 	%r1799, -1, -2147483648, %p253;
	xor.b32  	%r1800, %r1799, %r1793;
	shl.b64 	%rd180, %rd179, 2;
	add.s64 	%rd181, %rd22, %rd180;
	st.global.u32 	[%rd181+24576], %r1800;
	bar.warp.sync 	-1;
	bra.uni 	$L__BB18_260;
$L__BB18_225:
	ld.param.u32 	%r2244, [_ZN3cub18CUB_300001_SM_10006detail10radix_sort29DeviceRadixSortOnesweepKernelINS1_5radix10policy_hubIfiyE10Policy1000ELNS0_9SortOrderE0EfiyiiNS1_21identity_decomposer_tEEEvPT5_SB_PT3_PKSC_PT1_PKSG_PT2_PKSK_T4_iiT6__param_8];
	mad.lo.s32 	%r368, %r4, -6528, %r2244;
	setp.ge.s32 	%p254, %r1, %r368;
	@%p254 bra 	$L__BB18_227;
	ld.param.u32 	%r2268, [_ZN3cub18CUB_300001_SM_10006detail10radix_sort29DeviceRadixSortOnesweepKernelINS1_5radix10policy_hubIfiyE10Policy1000ELNS0_9SortOrderE0EfiyiiNS1_21identity_decomposer_tEEEvPT5_SB_PT3_PKSC_PT1_PKSG_PT2_PKSK_T4_iiT6__param_9];
	ld.shared.u32 	%r1801, [%r118];
	setp.eq.s32 	%p255, %r1801, 2147483647;
	selp.b32 	%r1802, -2147483648, %r1801, %p255;
	shr.u32 	%r1803, %r1802, %r2268;
	and.b32  	%r1804, %r1803, %r238;
	shl.b32 	%r1805, %r1804, 3;
	add.s32 	%r1807, %r524, %r1805;
	ld.shared.u64 	%rd182, [%r1807+26112];
	setp.gt.s32 	%p256, %r1801, -1;
	selp.b32 	%r1808, -1, -2147483648, %p256;
	xor.b32  	%r1809, %r1808, %r1801;
	add.s64 	%rd183, %rd182, %rd9;
	shl.b64 	%rd184, %rd183, 2;
	add.s64 	%rd185, %rd22, %rd184;
	st.global.u32 	[%rd185], %r1809;
$L__BB18_227:
	bar.warp.sync 	-1;
	add.s32 	%r1810, %r1, 384;
	setp.ge.s32 	%p257, %r1810, %r368;
	@%p257 bra 	$L__BB18_229;
	ld.param.u32 	%r2269, [_ZN3cub18CUB_300001_SM_10006detail10radix_sort29DeviceRadixSortOnesweepKernelINS1_5radix10policy_hubIfiyE10Policy1000ELNS0_9SortOrderE0EfiyiiNS1_21identity_decomposer_tEEEvPT5_SB_PT3_PKSC_PT1_PKSG_PT2_PKSK_T4_iiT6__param_9];
	ld.shared.u32 	%r1811, [%r118+1536];
	setp.eq.s32 	%p258, %r1811, 2147483647;
	selp.b32 	%r1812, -2147483648, %r1811, %p258;
	shr.u32 	%r1813, %r1812, %r2269;
	and.b32  	%r1814, %r1813, %r238;
	shl.b32 	%r1815, %r1814, 3;
	add.s32 	%r1817, %r524, %r1815;
	ld.shared.u64 	%rd186, [%r1817+26112];
	setp.gt.s32 	%p259, %r1811, -1;
	selp.b32 	%r1818, -1, -2147483648, %p259;
	xor.b32  	%r1819, %r1818, %r1811;
	add.s64 	%rd187, %rd186, %rd9;
	shl.b64 	%rd188, %rd187, 2;
	add.s64 	%rd189, %rd22, %rd188;
	st.global.u32 	[%rd189+1536], %r1819;
$L__BB18_229:
	bar.warp.sync 	-1;
	add.s32 	%r1820, %r1, 768;
	setp.ge.s32 	%p260, %r1820, %r368;
	@%p260 bra 	$L__BB18_231;
	ld.param.u32 	%r2270, [_ZN3cub18CUB_300001_SM_10006detail10radix_sort29DeviceRadixSortOnesweepKernelINS1_5radix10policy_hubIfiyE10Policy1000ELNS0_9SortOrderE0EfiyiiNS1_21identity_decomposer_tEEEvPT5_SB_PT3_PKSC_PT1_PKSG_PT2_PKSK_T4_iiT6__param_9];
	ld.shared.u32 	%r1821, [%r118+3072];
	setp.eq.s32 	%p261, %r1821, 2147483647;
	selp.b32 	%r1822, -2147483648, %r1821, %p261;
	shr.u32 	%r1823, %r1822, %r2270;
	and.b32  	%r1824, %r1823, %r238;
	shl.b32 	%r1825, %r1824, 3;
	add.s32 	%r1827, %r524, %r1825;
	ld.shared.u64 	%rd190, [%r1827+26112];
	setp.gt.s32 	%p262, %r1821, -1;
	selp.b32 	%r1828, -1, -2147483648, %p262;
	xor.b32  	%r1829, %r1828, %r1821;
	add.s64 	%rd191, %rd190, %rd9;
	shl.b64 	%rd192, %rd191, 2;
	add.s64 	%rd193, %rd22, %rd192;
	st.global.u32 	[%rd193+3072], %r1829;
$L__BB18_231:
	bar.warp.sync 	-1;
	add.s32 	%r1830, %r1, 1152;
	setp.ge.s32 	%p263, %r1830, %r368;
	@%p263 bra 	$L__BB18_233;
	ld.param.u32 	%r2271, [_ZN3cub18CUB_300001_SM_10006detail10radix_sort29DeviceRadixSortOnesweepKernelINS1_5radix10policy_hubIfiyE10Policy1000ELNS0_9SortOrderE0EfiyiiNS1_21identity_decomposer_tEEEvPT5_SB_PT3_PKSC_PT1_PKSG_PT2_PKSK_T4_iiT6__param_9];
	ld.shared.u32 	%r1831, [%r118+4608];
	setp.eq.s32 	%p264, %r1831, 2147483647;
	selp.b32 	%r1832, -2147483648, %r1831, %p264;
	shr.u32 	%r1833, %r1832, %r2271;
	and.b32  	%r1834, %r1833, %r238;
	shl.b32 	%r1835, %r1834, 3;
	add.s32 	%r1837, %r524, %r1835;
	ld.shared.u64 	%rd194, [%r1837+26112];
	setp.gt.s32 	%p265, %r1831, -1;
	selp.b32 	%r1838, -1, -2147483648, %p265;
	xor.b32  	%r1839, %r1838, %r1831;
	add.s64 	%rd195, %rd194, %rd9;
	shl.b64 	%rd196, %rd195, 2;
	add.s64 	%rd197, %rd22, %rd196;
	st.global.u32 	[%rd197+4608], %r1839;
$L__BB18_233:
	bar.warp.sync 	-1;
	add.s32 	%r1840, %r1, 1536;
	setp.ge.s32 	%p266, %r1840, %r368;
	@%p266 bra 	$L__BB18_235;
	ld.param.u32 	%r2272, [_ZN3cub18CUB_300001_SM_10006detail10radix_sort29DeviceRadixSortOnesweepKernelINS1_5radix10policy_hubIfiyE10Policy1000ELNS0_9SortOrderE0EfiyiiNS1_21identity_decomposer_tEEEvPT5_SB_PT3_PKSC_PT1_PKSG_PT2_PKSK_T4_iiT6__param_9];
	ld.shared.u32 	%r1841, [%r118+6144];
	setp.eq.s32 	%p267, %r1841, 2147483647;
	selp.b32 	%r1842, -2147483648, %r1841, %p267;
	shr.u32 	%r1843, %r1842, %r2272;
	and.b32  	%r1844, %r1843, %r238;
	shl.b32 	%r1845, %r1844, 3;
	add.s32 	%r1847, %r524, %r1845;
	ld.shared.u64 	%rd198, [%r1847+26112];
	setp.gt.s32 	%p268, %r1841, -1;
	selp.b32 	%r1848, -1, -2147483648, %p268;
	xor.b32  	%r1849, %r1848, %r1841;
	add.s64 	%rd199, %rd198, %rd9;
	shl.b64 	%rd200, %rd199, 2;
	add.s64 	%rd201, %rd22, %rd200;
	st.global.u32 	[%rd201+6144], %r1849;
$L__BB18_235:
	bar.warp.sync 	-1;
	add.s32 	%r1850, %r1, 1920;
	setp.ge.s32 	%p269, %r1850, %r368;
	@%p269 bra 	$L__BB18_237;
	ld.param.u32 	%r2273, [_ZN3cub18CUB_300001_SM_10006detail10radix_sort29DeviceRadixSortOnesweepKernelINS1_5radix10policy_hubIfiyE10Policy1000ELNS0_9SortOrderE0EfiyiiNS1_21identity_decomposer_tEEEvPT5_SB_PT3_PKSC_PT1_PKSG_PT2_PKSK_T4_iiT6__param_9];
	ld.shared.u32 	%r1851, [%r118+7680];
	setp.eq.s32 	%p270, %r1851, 2147483647;
	selp.b32 	%r1852, -2147483648, %r1851, %p270;
	shr.u32 	%r1853, %r1852, %r2273;
	and.b32  	%r1854, %r1853, %r238;
	shl.b32 	%r1855, %r1854, 3;
	add.s32 	%r1857, %r524, %r1855;
	ld.shared.u64 	%rd202, [%r1857+26112];
	setp.gt.s32 	%p271, %r1851, -1;
	selp.b32 	%r1858, -1, -2147483648, %p271;
	xor.b32  	%r1859, %r1858, %r1851;
	add.s64 	%rd203, %rd202, %rd9;
	shl.b64 	%rd204, %rd203, 2;
	add.s64 	%rd205, %rd22, %rd204;
	st.global.u32 	[%rd205+7680], %r1859;
$L__BB18_237:
	bar.warp.sync 	-1;
	add.s32 	%r1860, %r1, 2304;
	setp.ge.s32 	%p272, %r1860, %r368;
	@%p272 bra 	$L__BB18_239;
	ld.param.u32 	%r2274, [_ZN3cub18CUB_300001_SM_10006detail10radix_sort29DeviceRadixSortOnesweepKernelINS1_5radix10policy_hubIfiyE10Policy1000ELNS0_9SortOrderE0EfiyiiNS1_21identity_decomposer_tEEEvPT5_SB_PT3_PKSC_PT1_PKSG_PT2_PKSK_T4_iiT6__param_9];
	ld.shared.u32 	%r1861, [%r118+9216];
	setp.eq.s32 	%p273, %r1861, 2147483647;
	selp.b32 	%r1862, -2147483648, %r1861, %p273;
	shr.u32 	%r1863, %r1862, %r2274;
	and.b32  	%r1864, %r1863, %r238;
	shl.b32 	%r1865, %r1864, 3;
	add.s32 	%r1867, %r524, %r1865;
	ld.shared.u64 	%rd206, [%r1867+26112];
	setp.gt.s32 	%p274, %r1861, -1;
	selp.b32 	%r1868, -1, -2147483648, %p274;
	xor.b32  	%r1869, %r1868, %r1861;
	add.s64 	%rd207, %rd206, %rd9;
	shl.b64 	%rd208, %rd207, 2;
	add.s64 	%rd209, %rd22, %rd208;
	st.global.u32 	[%rd209+9216], %r1869;
$L__BB18_239:
	bar.warp.sync 	-1;
	add.s32 	%r1870, %r1, 2688;
	setp.ge.s32 	%p275, %r1870, %r368;
	@%p275 bra 	$L__BB18_241;
	ld.param.u32 	%r2275, [_ZN3cub18CUB_300001_SM_10006detail10radix_sort29DeviceRadixSortOnesweepKernelINS1_5radix10policy_hubIfiyE10Policy1000ELNS0_9SortOrderE0EfiyiiNS1_21identity_decomposer_tEEEvPT5_SB_PT3_PKSC_PT1_PKSG_PT2_PKSK_T4_iiT6__param_9];
	ld.shared.u32 	%r1871, [%r118+10752];
	setp.eq.s32 	%p276, %r1871, 2147483647;
	selp.b32 	%r1872, -2147483648, %r1871, %p276;
	shr.u32 	%r1873, %r1872, %r2275;
	and.b32  	%r1874, %r1873, %r238;
	shl.b32 	%r1875, %r1874, 3;
	add.s32 	%r1877, %r524, %r1875;
	ld.shared.u64 	%rd210, [%r1877+26112];
	setp.gt.s32 	%p277, %r1871, -1;
	selp.b32 	%r1878, -1, -2147483648, %p277;
	xor.b32  	%r1879, %r1878, %r1871;
	add.s64 	%rd211, %rd210, %rd9;
	shl.b64 	%rd212, %rd211, 2;
	add.s64 	%rd213, %rd22, %rd212;
	st.global.u32 	[%rd213+10752], %r1879;
$L__BB18_241:
	bar.warp.sync 	-1;
	or.b32  	%r1880, %r1, 3072;
	setp.ge.s32 	%p278, %r1880, %r368;
	@%p278 bra 	$L__BB18_243;
	ld.param.u32 	%r2276, [_ZN3cub18CUB_300001_SM_10006detail10radix_sort29DeviceRadixSortOnesweepKernelINS1_5radix10policy_hubIfiyE10Policy1000ELNS0_9SortOrderE0EfiyiiNS1_21identity_decomposer_tEEEvPT5_SB_PT3_PKSC_PT1_PKSG_PT2_PKSK_T4_iiT6__param_9];
	ld.shared.u32 	%r1881, [%r118+12288];
	setp.eq.s32 	%p279, %r1881, 2147483647;
	selp.b32 	%r1882, -2147483648, %r1881, %p279;
	shr.u32 	%r1883, %r1882, %r2276;
	and.b32  	%r1884, %r1883, %r238;
	shl.b32 	%r1885, %r1884, 3;
	add.s32 	%r1887, %r524, %r1885;
	ld.shared.u64 	%rd214, [%r1887+26112];
	setp.gt.s32 	%p280, %r1881, -1;
	selp.b32 	%r1888, -1, -2147483648, %p280;
	xor.b32  	%r1889, %r1888, %r1881;
	add.s64 	%rd215, %rd214, %rd9;
	shl.b64 	%rd216, %rd215, 2;
	add.s64 	%rd217, %rd22, %rd216;
	st.global.u32 	[%rd217+12288], %r1889;
$L__BB18_243:
	bar.warp.sync 	-1;
	add.s32 	%r1890, %r1, 3456;
	setp.ge.s32 	%p281, %r1890, %r368;
	@%p281 bra 	$L__BB18_245;
	ld.param.u32 	%r2277, [_ZN3cub18CUB_300001_SM_10006detail10radix_sort29DeviceRadixSortOnesweepKernelINS1_5radix10policy_hubIfiyE10Policy1000ELNS0_9SortOrderE0EfiyiiNS1_21identity_decomposer_tEEEvPT5_SB_PT3_PKSC_PT1_PKSG_PT2_PKSK_T4_iiT6__param_9];
	ld.shared.u32 	%r1891, [%r118+13824];
	setp.eq.s32 	%p282, %r1891, 2147483647;
	selp.b32 	%r1892, -2147483648, %r1891, %p282;
	shr.u32 	%r1893, %r1892, %r2277;
	and.b32  	%r1894, %r1893, %r238;
	shl.b32 	%r1895, %r1894, 3;
	add.s32 	%r1897, %r524, %r1895;
	ld.shared.u64 	%rd218, [%r1897+26112];
	setp.gt.s32 	%p283, %r1891, -1;
	selp.b32 	%r1898, -1, -2147483648, %p283;
	xor.b32  	%r1899, %r1898, %r1891;
	add.s64 	%rd219, %rd218, %rd9;
	shl.b64 	%rd220, %rd219, 2;
	add.s64 	%rd221, %rd22, %rd220;
	st.global.u32 	[%rd221+13824], %r1899;
$L__BB18_245:
	bar.warp.sync 	-1;
	add.s32 	%r1900, %r1, 3840;
	setp.ge.s32 	%p284, %r1900, %r368;
	@%p284 bra 	$L__BB18_247;
	ld.param.u32 	%r2278, [_ZN3cub18CUB_300001_SM_10006detail10radix_sort29DeviceRadixSortOnesweepKernelINS1_5radix10policy_hubIfiyE10Policy1000ELNS0_9SortOrderE0EfiyiiNS1_21identity_decomposer_tEEEvPT5_SB_PT3_PKSC_PT1_PKSG_PT2_PKSK_T4_iiT6__param_9];
	ld.shared.u32 	%r1901, [%r118+15360];
	setp.eq.s32 	%p285, %r1901, 2147483647;
	selp.b32 	%r1902, -2147483648, %r1901, %p285;
	shr.u32 	%r1903, %r1902, %r2278;
	and.b32  	%r1904, %r1903, %r238;
	shl.b32 	%r1905, %r1904, 3;
	add.s32 	%r1907, %r524, %r1905;
	ld.shared.u64 	%rd222, [%r1907+26112];
	setp.gt.s32 	%p286, %r1901, -1;
	selp.b32 	%r1908, -1, -2147483648, %p286;
	xor.b32  	%r1909, %r1908, %r1901;
	add.s64 	%rd223, %rd222, %rd9;
	shl.b64 	%rd224, %rd223, 2;
	add.s64 	%rd225, %rd22, %rd224;
	st.global.u32 	[%rd225+15360], %r1909;
$L__BB18_247:
	bar.warp.sync 	-1;
	add.s32 	%r1910, %r1, 4224;
	setp.ge.s32 	%p287, %r1910, %r368;
	@%p287 bra 	$L__BB18_249;
	ld.param.u32 	%r2279, [_ZN3cub18CUB_300001_SM_10006detail10radix_sort29DeviceRadixSortOnesweepKernelINS1_5radix10policy_hubIfiyE10Policy1000ELNS0_9SortOrderE0EfiyiiNS1_21identity_decomposer_tEEEvPT5_SB_PT3_PKSC_PT1_PKSG_PT2_PKSK_T4_iiT6__param_9];
	ld.shared.u32 	%r1911, [%r118+16896];
	setp.eq.s32 	%p288, %r1911, 2147483647;
	selp.b32 	%r1912, -2147483648, %r1911, %p288;
	shr.u32 	%r1913, %r1912, %r2279;
	and.b32  	%r1914, %r1913, %r238;
	shl.b32 	%r1915, %r1914, 3;
	add.s32 	%r1917, %r524, %r1915;
	ld.shared.u64 	%rd226, [%r1917+26112];
	setp.gt.s32 	%p289, %r1911, -1;
	selp.b32 	%r1918, -1, -2147483648, %p289;
	xor.b32  	%r1919, %r1918, %r1911;
	add.s64 	%rd227, %rd226, %rd9;
	shl.b64 	%rd228, %rd227, 2;
	add.s64 	%rd229, %rd22, %rd228;
	st.global.u32 	[%rd229+16896], %r1919;
$L__BB18_249:
	bar.warp.sync 	-1;
	add.s32 	%r1920, %r1, 4608;
	setp.ge.s32 	%p290, %r1920, %r368;
	@%p290 bra 	$L__BB18_251;
	ld.param.u32 	%r2280, [_ZN3cub18CUB_300001_SM_10006detail10radix_sort29DeviceRadixSortOnesweepKernelINS1_5radix10policy_hubIfiyE10Policy1000ELNS0_9SortOrderE0EfiyiiNS1_21identity_decomposer_tEEEvPT5_SB_PT3_PKSC_PT1_PKSG_PT2_PKSK_T4_iiT6__param_9];
	ld.shared.u32 	%r1921, [%r118+18432];
	setp.eq.s32 	%p291, %r1921, 2147483647;
	selp.b32 	%r1922, -2147483648, %r1921, %p291;
	shr.u32 	%r1923, %r1922, %r2280;
	and.b32  	%r1924, %r1923, %r238;
	shl.b32 	%r1925, %r1924, 3;
	add.s32 	%r1927, %r524, %r1925;
	ld.shared.u64 	%rd230, [%r1927+26112];
	setp.gt.s32 	%p292, %r1921, -1;
	selp.b32 	%r1928, -1, -2147483648, %p292;
	xor.b32  	%r1929, %r1928, %r1921;
	add.s64 	%rd231, %rd230, %rd9;
	shl.b64 	%rd232, %rd231, 2;
	add.s64 	%rd233, %rd22, %rd232;
	st.global.u32 	[%rd233+18432], %r1929;
$L__BB18_251:
	bar.warp.sync 	-1;
	add.s32 	%r1930, %r1, 4992;
	setp.ge.s32 	%p293, %r1930, %r368;
	@%p293 bra 	$L__BB18_253;
	ld.param.u32 	%r2281, [_ZN3cub18CUB_300001_SM_10006detail10radix_sort29DeviceRadixSortOnesweepKernelINS1_5radix10policy_hubIfiyE10Policy1000ELNS0_9SortOrderE0EfiyiiNS1_21identity_decomposer_tEEEvPT5_SB_PT3_PKSC_PT1_PKSG_PT2_PKSK_T4_iiT6__param_9];
	ld.shared.u32 	%r1931, [%r118+19968];
	setp.eq.s32 	%p294, %r1931, 2147483647;
	selp.b32 	%r1932, -2147483648, %r1931, %p294;
	shr.u32 	%r1933, %r1932, %r2281;
	and.b32  	%r1934, %r1933, %r238;
	shl.b32 	%r1935, %r1934, 3;
	add.s32 	%r1937, %r524, %r1935;
	ld.shared.u64 	%rd234, [%r1937+26112];
	setp.gt.s32 	%p295, %r1931, -1;
	selp.b32 	%r1938, -1, -2147483648, %p295;
	xor.b32  	%r1939, %r1938, %r1931;
	add.s64 	%rd235, %rd234, %rd9;
	shl.b64 	%rd236, %rd235, 2;
	add.s64 	%rd237, %rd22, %rd236;
	st.global.u32 	[%rd237+19968], %r1939;
$L__BB18_253:
	bar.warp.sync 	-1;
	add.s32 	%r1940, %r1, 5376;
	setp.ge.s32 	%p296, %r1940, %r368;
	@%p296 bra 	$L__BB18_255;
	ld.param.u32 	%r2282, [_ZN3cub18CUB_300001_SM_10006detail10radix_sort29DeviceRadixSortOnesweepKernelINS1_5radix10policy_hubIfiyE10Policy1000ELNS0_9SortOrderE0EfiyiiNS1_21identity_decomposer_tEEEvPT5_SB_PT3_PKSC_PT1_PKSG_PT2_PKSK_T4_iiT6__param_9];
	ld.shared.u32 	%r1941, [%r118+21504];
	setp.eq.s32 	%p297, %r1941, 2147483647;
	selp.b32 	%r1942, -2147483648, %r1941, %p297;
	shr.u32 	%r1943, %r1942, %r2282;
	and.b32  	%r1944, %r1943, %r238;
	shl.b32 	%r1945, %r1944, 3;
	add.s32 	%r1947, %r524, %r1945;
	ld.shared.u64 	%rd238, [%r1947+26112];
	setp.gt.s32 	%p298, %r1941, -1;
	selp.b32 	%r1948, -1, -2147483648, %p298;
	xor.b32  	%r1949, %r1948, %r1941;
	add.s64 	%rd239, %rd238, %rd9;
	shl.b64 	%rd240, %rd239, 2;
	add.s64 	%rd241, %rd22, %rd240;
	st.global.u32 	[%rd241+21504], %r1949;
$L__BB18_255:
	bar.warp.sync 	-1;
	add.s32 	%r1950, %r1, 5760;
	setp.ge.s32 	%p299, %r1950, %r368;
	@%p299 bra 	$L__BB18_257;
	ld.param.u32 	%r2283, [_ZN3cub18CUB_300001_SM_10006detail10radix_sort29DeviceRadixSortOnesweepKernelINS1_5radix10policy_hubIfiyE10Policy1000ELNS0_9SortOrderE0EfiyiiNS1_21identity_decomposer_tEEEvPT5_SB_PT3_PKSC_PT1_PKSG_PT2_PKSK_T4_iiT6__param_9];
	ld.shared.u32 	%r1951, [%r118+23040];
	setp.eq.s32 	%p300, %r1951, 2147483647;
	selp.b32 	%r1952, -2147483648, %r1951, %p300;
	shr.u32 	%r1953, %r1952, %r2283;
	and.b32  	%r1954, %r1953, %r238;
	shl.b32 	%r1955, %r1954, 3;
	add.s32 	%r1957, %r524, %r1955;
	ld.shared.u64 	%rd242, [%r1957+26112];
	setp.gt.s32 	%p301, %r1951, -1;
	selp.b32 	%r1958, -1, -2147483648, %p301;
	xor.b32  	%r1959, %r1958, %r1951;
	add.s64 	%rd243, %rd242, %rd9;
	shl.b64 	%rd244, %rd243, 2;
	add.s64 	%rd245, %rd22, %rd244;
	st.global.u32 	[%rd245+23040], %r1959;
$L__BB18_257:
	bar.warp.sync 	-1;
	or.b32  	%r1960, %r1, 6144;
	setp.ge.s32 	%p302, %r1960, %r368;
	@%p302 bra 	$L__BB18_259;
	ld.param.u32 	%r2284, [_ZN3cub18CUB_300001_SM_10006detail10radix_sort29DeviceRadixSortOnesweepKernelINS1_5radix10policy_hubIfiyE10Policy1000ELNS0_9SortOrderE0EfiyiiNS1_21identity_decomposer_tEEEvPT5_SB_PT3_PKSC_PT1_PKSG_PT2_PKSK_T4_iiT6__param_9];
	ld.shared.u32 	%r1961, [%r118+24576];
	setp.eq.s32 	%p303, %r1961, 2147483647;
	selp.b32 	%r1962, -2147483648, %r1961, %p303;
	shr.u32 	%r1963, %r1962, %r2284;
	and.b32  	%r1964, %r1963, %r238;
	shl.b32 	%r1965, %r1964, 3;
	add.s32 	%r1967, %r524, %r1965;
	ld.shared.u64 	%rd246, [%r1967+26112];
	setp.gt.s32 	%p304, %r1961, -1;
	selp.b32 	%r1968, -1, -2147483648, %p304;
	xor.b32  	%r1969, %r1968, %r1961;
	add.s64 	%rd247, %rd246, %rd9;
	shl.b64 	%rd248, %rd247, 2;
	add.s64 	%rd249, %rd22, %rd248;
	st.global.u32 	[%rd249+24576], %r1969;
$L__BB18_259:
	bar.warp.sync 	-1;
$L__BB18_260:
	ld.param.u32 	%r2285, [_ZN3cub18CUB_300001_SM_10006detail10radix_sort29DeviceRadixSortOnesweepKernelINS1_5radix10policy_hubIfiyE10Policy1000ELNS0_9SortOrderE0EfiyiiNS1_21identity_decomposer_tEEEvPT5_SB_PT3_PKSC_PT1_PKSG_PT2_PKSK_T4_iiT6__param_9];
	ld.param.u32 	%r2245, [_ZN3cub18CUB_300001_SM_10006detail10radix_sort29DeviceRadixSortOnesweepKernelINS1_5radix10policy_hubIfiyE10Policy1000ELNS0_9SortOrderE0EfiyiiNS1_21identity_decomposer_tEEEvPT5_SB_PT3_PKSC_PT1_PKSG_PT2_PKSK_T4_iiT6__param_8];
	setp.gt.s32 	%p305, %r366, %r2245;
	ld.shared.u32 	%r1970, [%r118];
	setp.eq.s32 	%p306, %r1970, 2147483647;
	selp.b32 	%r1971, -2147483648, %r1970, %p306;
	shr.u32 	%r1972, %r1971, %r2285;
	and.b32  	%r369, %r1972, %r238;
	ld.shared.u32 	%r1973, [%r118+1536];
	setp.eq.s32 	%p307, %r1973, 2147483647;
	selp.b32 	%r1974, -2147483648, %r1973, %p307;
	shr.u32 	%r1975, %r1974, %r2285;
	and.b32  	%r370, %r1975, %r238;
	ld.shared.u32 	%r1976, [%r118+3072];
	setp.eq.s32 	%p308, %r1976, 2147483647;
	selp.b32 	%r1977, -2147483648, %r1976, %p308;
	shr.u32 	%r1978, %r1977, %r2285;
	and.b32  	%r371, %r1978, %r238;
	ld.shared.u32 	%r1979, [%r118+4608];
	setp.eq.s32 	%p309, %r1979, 2147483647;
	selp.b32 	%r1980, -2147483648, %r1979, %p309;
	shr.u32 	%r1981, %r1980, %r2285;
	and.b32  	%r372, %r1981, %r238;
	ld.shared.u32 	%r1982, [%r118+6144];
	setp.eq.s32 	%p310, %r1982, 2147483647;
	selp.b32 	%r1983, -2147483648, %r1982, %p310;
	shr.u32 	%r1984, %r1983, %r2285;
	and.b32  	%r373, %r1984, %r238;
	ld.shared.u32 	%r1985, [%r118+7680];
	setp.eq.s32 	%p311, %r1985, 2147483647;
	selp.b32 	%r1986, -2147483648, %r1985, %p311;
	shr.u32 	%r1987, %r1986, %r2285;
	and.b32  	%r374, %r1987, %r238;
	ld.shared.u32 	%r1988, [%r118+9216];
	setp.eq.s32 	%p312, %r1988, 2147483647;
	selp.b32 	%r1989, -2147483648, %r1988, %p312;
	shr.u32 	%r1990, %r1989, %r2285;
	and.b32  	%r375, %r1990, %r238;
	ld.shared.u32 	%r1991, [%r118+10752];
	setp.eq.s32 	%p313, %r1991, 2147483647;
	selp.b32 	%r1992, -2147483648, %r1991, %p313;
	shr.u32 	%r1993, %r1992, %r2285;
	and.b32  	%r376, %r1993, %r238;
	ld.shared.u32 	%r1994, [%r118+12288];
	setp.eq.s32 	%p314, %r1994, 2147483647;
	selp.b32 	%r1995, -2147483648, %r1994, %p314;
	shr.u32 	%r1996, %r1995, %r2285;
	and.b32  	%r377, %r1996, %r238;
	ld.shared.u32 	%r1997, [%r118+13824];
	setp.eq.s32 	%p315, %r1997, 2147483647;
	selp.b32 	%r1998, -2147483648, %r1997, %p315;
	shr.u32 	%r1999, %r1998, %r2285;
	and.b32  	%r378, %r1999, %r238;
	ld.shared.u32 	%r2000, [%r118+15360];
	setp.eq.s32 	%p316, %r2000, 2147483647;
	selp.b32 	%r2001, -2147483648, %r2000, %p316;
	shr.u32 	%r2002, %r2001, %r2285;
	and.b32  	%r379, %r2002, %r238;
	ld.shared.u32 	%r2003, [%r118+16896];
	setp.eq.s32 	%p317, %r2003, 2147483647;
	selp.b32 	%r2004, -2147483648, %r2003, %p317;
	shr.u32 	%r2005, %r2004, %r2285;
	and.b32  	%r380, %r2005, %r238;
	ld.shared.u32 	%r2006, [%r118+18432];
	setp.eq.s32 	%p318, %r2006, 2147483647;
	selp.b32 	%r2007, -2147483648, %r2006, %p318;
	shr.u32 	%r2008, %r2007, %r2285;
	and.b32  	%r381, %r2008, %r238;
	ld.shared.u32 	%r2009, [%r118+19968];
	setp.eq.s32 	%p319, %r2009, 2147483647;
	selp.b32 	%r2010, -2147483648, %r2009, %p319;
	shr.u32 	%r2011, %r2010, %r2285;
	and.b32  	%r382, %r2011, %r238;
	ld.shared.u32 	%r2012, [%r118+21504];
	setp.eq.s32 	%p320, %r2012, 2147483647;
	selp.b32 	%r2013, -2147483648, %r2012, %p320;
	shr.u32 	%r2014, %r2013, %r2285;
	and.b32  	%r383, %r2014, %r238;
	ld.shared.u32 	%r2015, [%r118+23040];
	setp.eq.s32 	%p321, %r2015, 2147483647;
	selp.b32 	%r2016, -2147483648, %r2015, %p321;
	shr.u32 	%r2017, %r2016, %r2285;
	and.b32  	%r384, %r2017, %r238;
	ld.shared.u32 	%r2018, [%r118+24576];
	setp.eq.s32 	%p322, %r2018, 2147483647;
	selp.b32 	%r2019, -2147483648, %r2018, %p322;
	shr.u32 	%r2020, %r2019, %r2285;
	and.b32  	%r385, %r2020, %r238;
	@%p305 bra 	$L__BB18_262;
	ld.param.u64 	%rd443, [_ZN3cub18CUB_300001_SM_10006detail10radix_sort29DeviceRadixSortOnesweepKernelINS1_5radix10policy_hubIfiyE10Policy1000ELNS0_9SortOrderE0EfiyiiNS1_21identity_decomposer_tEEEvPT5_SB_PT3_PKSC_PT1_PKSG_PT2_PKSK_T4_iiT6__param_7];
	cvta.to.global.u64 	%rd250, %rd443;
	and.b32  	%r2024, %r1, 31;
	or.b32  	%r2025, %r681, %r2024;
	cvt.u64.u32 	%rd251, %r2025;
	mul.lo.s32 	%r2026, %r4, 6528;
	cvt.s64.s32 	%rd252, %r2026;
	add.s64 	%rd253, %rd251, %rd252;
	shl.b64 	%rd254, %rd253, 2;
	add.s64 	%rd255, %rd250, %rd254;
	ld.global.u32 	%r2421, [%rd255];
	ld.global.u32 	%r2422, [%rd255+128];
	ld.global.u32 	%r2423, [%rd255+256];
	ld.global.u32 	%r2424, [%rd255+384];
	ld.global.u32 	%r2425, [%rd255+512];
	ld.global.u32 	%r2426, [%rd255+640];
	ld.global.u32 	%r2427, [%rd255+768];
	ld.global.u32 	%r2428, [%rd255+896];
	ld.global.u32 	%r2429, [%rd255+1024];
	ld.global.u32 	%r2430, [%rd255+1152];
	ld.global.u32 	%r2431, [%rd255+1280];
	ld.global.u32 	%r2432, [%rd255+1408];
	ld.global.u32 	%r2433, [%rd255+1536];
	ld.global.u32 	%r2434, [%rd255+1664];
	ld.global.u32 	%r2435, [%rd255+1792];
	ld.global.u32 	%r2436, [%rd255+1920];
	ld.global.u32 	%r2437, [%rd255+2048];
	bra.uni 	$L__BB18_296;
$L__BB18_262:
	ld.param.u32 	%r2246, [_ZN3cub18CUB_300001_SM_10006detail10radix_sort29DeviceRadixSortOnesweepKernelINS1_5radix10policy_hubIfiyE10Policy1000ELNS0_9SortOrderE0EfiyiiNS1_21identity_decomposer_tEEEvPT5_SB_PT3_PKSC_PT1_PKSG_PT2_PKSK_T4_iiT6__param_8];
	ld.param.u64 	%rd444, [_ZN3cub18CUB_300001_SM_10006detail10radix_sort29DeviceRadixSortOnesweepKernelINS1_5radix10policy_hubIfiyE10Policy1000ELNS0_9SortOrderE0EfiyiiNS1_21identity_decomposer_tEEEvPT5_SB_PT3_PKSC_PT1_PKSG_PT2_PKSK_T4_iiT6__param_7];
	cvta.to.global.u64 	%rd256, %rd444;
	cvt.s64.s32 	%rd257, %r462;
	add.s64 	%rd258, %rd7, %rd257;
	shl.b64 	%rd259, %rd258, 2;
	add.s64 	%rd23, %rd256, %rd259;
	cvt.u32.u64 	%r2029, %rd7;
	sub.s32 	%r403, %r2246, %r462;
	setp.ge.s32 	%p323, %r2029, %r403;
	@%p323 bra 	$L__BB18_264;
	ld.global.u32 	%r2421, [%rd23];
$L__BB18_264:
	add.s32 	%r2032, %r2029, 32;
	setp.ge.s32 	%p324, %r2032, %r403;
	@%p324 bra 	$L__BB18_266;
	ld.global.u32 	%r2422, [%rd23+128];
$L__BB18_266:
	add.s32 	%r2035, %r2029, 64;
	setp.ge.s32 	%p325, %r2035, %r403;
	@%p325 bra 	$L__BB18_268;
	ld.global.u32 	%r2423, [%rd23+256];
$L__BB18_268:
	add.s32 	%r2038, %r2029, 96;
	setp.ge.s32 	%p326, %r2038, %r403;
	@%p326 bra 	$L__BB18_270;
	ld.global.u32 	%r2424, [%rd23+384];
$L__BB18_270:
	add.s32 	%r2041, %r2029, 128;
	setp.ge.s32 	%p327, %r2041, %r403;
	@%p327 bra 	$L__BB18_272;
	ld.global.u32 	%r2425, [%rd23+512];
$L__BB18_272:
	add.s32 	%r2044, %r2029, 160;
	setp.ge.s32 	%p328, %r2044, %r403;
	@%p328 bra 	$L__BB18_274;
	ld.global.u32 	%r2426, [%rd23+640];
$L__BB18_274:
	add.s32 	%r2047, %r2029, 192;
	setp.ge.s32 	%p329, %r2047, %r403;
	@%p329 bra 	$L__BB18_276;
	ld.global.u32 	%r2427, [%rd23+768];
$L__BB18_276:
	add.s32 	%r2050, %r2029, 224;
	setp.ge.s32 	%p330, %r2050, %r403;
	@%p330 bra 	$L__BB18_278;
	ld.param.u64 	%rd445, [_ZN3cub18CUB_300001_SM_10006detail10radix_sort29DeviceRadixSortOnesweepKernelINS1_5radix10policy_hubIfiyE10Policy1000ELNS0_9SortOrderE0EfiyiiNS1_21identity_decomposer_tEEEvPT5_SB_PT3_PKSC_PT1_PKSG_PT2_PKSK_T4_iiT6__param_7];
	cvta.to.global.u64 	%rd260, %rd445;
	add.s64 	%rd264, %rd260, %rd259;
	ld.global.u32 	%r2428, [%rd264+896];
$L__BB18_278:
	add.s32 	%r2054, %r2029, 256;
	setp.ge.s32 	%p331, %r2054, %r403;
	@%p331 bra 	$L__BB18_280;
	ld.param.u64 	%rd446, [_ZN3cub18CUB_300001_SM_10006detail10radix_sort29DeviceRadixSortOnesweepKernelINS1_5radix10policy_hubIfiyE10Policy1000ELNS0_9SortOrderE0EfiyiiNS1_21identity_decomposer_tEEEvPT5_SB_PT3_PKSC_PT1_PKSG_PT2_PKSK_T4_iiT6__param_7];
	cvta.to.global.u64 	%rd265, %rd446;
	cvt.s64.s32 	%rd266, %r462;
	add.s64 	%rd267, %rd7, %rd266;
	shl.b64 	%rd268, %rd267, 2;
	add.s64 	%rd269, %rd265, %rd268;
	ld.global.u32 	%r2429, [%rd269+1024];
$L__BB18_280:
	add.s32 	%r2058, %r2029, 288;
	setp.ge.s32 	%p332, %r2058, %r403;
	@%p332 bra 	$L__BB18_282;
	ld.param.u64 	%rd447, [_ZN3cub18CUB_300001_SM_10006detail10radix_sort29DeviceRadixSortOnesweepKernelINS1_5radix10policy_hubIfiyE10Policy1000ELNS0_9SortOrderE0EfiyiiNS1_21identity_decomposer_tEEEvPT5_SB_PT3_PKSC_PT1_PKSG_PT2_PKSK_T4_iiT6__param_7];
	cvta.to.global.u64 	%rd270, %rd447;
	cvt.s64.s32 	%rd271, %r462;
	add.s64 	%rd272, %rd7, %rd271;
	shl.b64 	%rd273, %rd272, 2;
	add.s64 	%rd274, %rd270, %rd273;
	ld.global.u32 	%r2430, [%rd274+1152];
$L__BB18_282:
	add.s32 	%r2062, %r2029, 320;
	setp.ge.s32 	%p333, %r2062, %r403;
	@%p333 bra 	$L__BB18_284;
	ld.param.u64 	%rd448, [_ZN3cub18CUB_300001_SM_10006detail10radix_sort29DeviceRadixSortOnesweepKernelINS1_5radix10policy_hubIfiyE10Policy1000ELNS0_9SortOrderE0EfiyiiNS1_21identity_decomposer_tEEEvPT5_SB_PT3_PKSC_PT1_PKSG_PT2_PKSK_T4_iiT6__param_7];
	cvta.to.global.u64 	%rd275, %rd448;
	cvt.s64.s32 	%rd276, %r462;
	add.s64 	%rd277, %rd7, %rd276;
	shl.b64 	%rd278, %rd277, 2;
	add.s64 	%rd279, %rd275, %rd278;
	ld.global.u32 	%r2431, [%rd279+1280];
$L__BB18_284:
	add.s32 	%r2066, %r2029, 352;
	setp.ge.s32 	%p334, %r2066, %r403;
	@%p334 bra 	$L__BB18_286;
	ld.param.u64 	%rd449, [_ZN3cub18CUB_300001_SM_10006detail10radix_sort29DeviceRadixSortOnesweepKernelINS1_5radix10policy_hubIfiyE10Policy1000ELNS0_9SortOrderE0EfiyiiNS1_21identity_decomposer_tEEEvPT5_SB_PT3_PKSC_PT1_PKSG_PT2_PKSK_T4_iiT6__param_7];
	cvta.to.global.u64 	%rd280, %rd449;
	mul.lo.s32 	%r2067, %r4, 6528;
	cvt.s64.s32 	%rd281, %r2067;
	add.s64 	%rd282, %rd7, %rd281;
	shl.b64 	%rd283, %rd282, 2;
	add.s64 	%rd284, %rd280, %rd283;
	ld.global.u32 	%r2432, [%rd284+1408];
$L__BB18_286:
	add.s32 	%r2070, %r2029, 384;
	setp.ge.s32 	%p335, %r2070, %r403;
	@%p335 bra 	$L__BB18_288;
	ld.param.u64 	%rd450, [_ZN3cub18CUB_300001_SM_10006detail10radix_sort29DeviceRadixSortOnesweepKernelINS1_5radix10policy_hubIfiyE10Policy1000ELNS0_9SortOrderE0EfiyiiNS1_21identity_decomposer_tEEEvPT5_SB_PT3_PKSC_PT1_PKSG_PT2_PKSK_T4_iiT6__param_7];
	cvta.to.global.u64 	%rd285, %rd450;
	mul.lo.s32 	%r2071, %r4, 6528;
	cvt.s64.s32 	%rd286, %r2071;
	add.s64 	%rd287, %rd7, %rd286;
	shl.b64 	%rd288, %rd287, 2;
	add.s64 	%rd289, %rd285, %rd288;
	ld.global.u32 	%r2433, [%rd289+1536];
$L__BB18_288:
	cvt.u32.u64 	%r2073, %rd7;
	add.s32 	%r2074, %r2073, 416;
	setp.ge.s32 	%p336, %r2074, %r403;
	@%p336 bra 	$L__BB18_290;
	ld.param.u64 	%rd451, [_ZN3cub18CUB_300001_SM_10006detail10radix_sort29DeviceRadixSortOnesweepKernelINS1_5radix10policy_hubIfiyE10Policy1000ELNS0_9SortOrderE0EfiyiiNS1_21identity_decomposer_tEEEvPT5_SB_PT3_PKSC_PT1_PKSG_PT2_PKSK_T4_iiT6__param_7];
	cvta.to.global.u64 	%rd290, %rd451;
	mul.lo.s32 	%r2075, %r4, 6528;
	cvt.s64.s32 	%rd291, %r2075;
	add.s64 	%rd292, %rd7, %rd291;
	shl.b64 	%rd293, %rd292, 2;
	add.s64 	%rd294, %rd290, %rd293;
	ld.global.u32 	%r2434, [%rd294+1664];
$L__BB18_290:
	cvt.u32.u64 	%r2077, %rd7;
	add.s32 	%r2078, %r2077, 448;
	setp.ge.s32 	%p337, %r2078, %r403;
	@%p337 bra 	$L__BB18_292;
	ld.param.u64 	%rd452, [_ZN3cub18CUB_300001_SM_10006detail10radix_sort29DeviceRadixSortOnesweepKernelINS1_5radix10policy_hubIfiyE10Policy1000ELNS0_9SortOrderE0EfiyiiNS1_21identity_decomposer_tEEEvPT5_SB_PT3_PKSC_PT1_PKSG_PT2_PKSK_T4_iiT6__param_7];
	cvta.to.global.u64 	%rd295, %rd452;
	mul.lo.s32 	%r2079, %r4, 6528;
	cvt.s64.s32 	%rd296, %r2079;
	add.s64 	%rd297, %rd7, %rd296;
	shl.b64 	%rd298, %rd297, 2;
	add.s64 	%rd299, %rd295, %rd298;
	ld.global.u32 	%r2435, [%rd299+1792];
$L__BB18_292:
	cvt.u32.u64 	%r2081, %rd7;
	add.s32 	%r2082, %r2081, 480;
	setp.ge.s32 	%p338, %r2082, %r403;
	@%p338 bra 	$L__BB18_294;
	ld.param.u64 	%rd453, [_ZN3cub18CUB_300001_SM_10006detail10radix_sort29DeviceRadixSortOnesweepKernelINS1_5radix10policy_hubIfiyE10Policy1000ELNS0_9SortOrderE0EfiyiiNS1_21identity_decomposer_tEEEvPT5_SB_PT3_PKSC_PT1_PKSG_PT2_PKSK_T4_iiT6__param_7];
	cvta.to.global.u64 	%rd300, %rd453;
	mul.lo.s32 	%r2083, %r4, 6528;
	cvt.s64.s32 	%rd301, %r2083;
	add.s64 	%rd302, %rd7, %rd301;
	shl.b64 	%rd303, %rd302, 2;
	add.s64 	%rd304, %rd300, %rd303;
	ld.global.u32 	%r2436, [%rd304+1920];
$L__BB18_294:
	cvt.u32.u64 	%r2085, %rd7;
	add.s32 	%r2086, %r2085, 512;
	setp.ge.s32 	%p339, %r2086, %r403;
	@%p339 bra 	$L__BB18_296;
	ld.param.u64 	%rd454, [_ZN3cub18CUB_300001_SM_10006detail10radix_sort29DeviceRadixSortOnesweepKernelINS1_5radix10policy_hubIfiyE10Policy1000ELNS0_9SortOrderE0EfiyiiNS1_21identity_decomposer_tEEEvPT5_SB_PT3_PKSC_PT1_PKSG_PT2_PKSK_T4_iiT6__param_7];
	cvta.to.global.u64 	%rd305, %rd454;
	mov.u32 	%r2087, %tid.x;
	and.b32  	%r2088, %r2087, 992;
	mul.lo.s32 	%r2089, %r2088, 17;
	and.b32  	%r2090, %r2087, 31;
	or.b32  	%r2091, %r2089, %r2090;
	cvt.u64.u32 	%rd306, %r2091;
	mul.lo.s32 	%r2092, %r4, 6528;
	cvt.s64.s32 	%rd307, %r2092;
	add.s64 	%rd308, %rd306, %rd307;
	shl.b64 	%rd309, %rd308, 2;
	add.s64 	%rd310, %rd305, %rd309;
	ld.global.u32 	%r2437, [%rd310+2048];
$L__BB18_296:
	ld.param.u32 	%r2247, [_ZN3cub18CUB_300001_SM_10006detail10radix_sort29DeviceRadixSortOnesweepKernelINS1_5radix10policy_hubIfiyE10Policy1000ELNS0_9SortOrderE0EfiyiiNS1_21identity_decomposer_tEEEvPT5_SB_PT3_PKSC_PT1_PKSG_PT2_PKSK_T4_iiT6__param_8];
	ld.param.u64 	%rd441, [_ZN3cub18CUB_300001_SM_10006detail10radix_sort29DeviceRadixSortOnesweepKernelINS1_5radix10policy_hubIfiyE10Policy1000ELNS0_9SortOrderE0EfiyiiNS1_21identity_decomposer_tEEEvPT5_SB_PT3_PKSC_PT1_PKSG_PT2_PKSK_T4_iiT6__param_6];
	cvta.to.global.u64 	%rd24, %rd441;
	mov.u32 	%r454, %tid.x;
	shl.b32 	%r2093, %r454, 2;
	mov.u32 	%r2094, _ZZN3cub18CUB_300001_SM_10006detail10radix_sort29DeviceRadixSortOnesweepKernelINS1_5radix10policy_hubIfiyE10Policy1000ELNS0_9SortOrderE0EfiyiiNS1_21identity_decomposer_tEEEvPT5_SB_PT3_PKSC_PT1_PKSG_PT2_PKSK_T4_iiT6_E1s;
	add.s32 	%r455, %r2094, %r2093;
	cvt.u64.u32 	%rd25, %r454;
	mad.lo.s32 	%r2095, %r4, 6528, 6528;
	setp.gt.s32 	%p340, %r2095, %r2247;
	bar.sync 	0;
	st.shared.u32 	[%r340+-4], %r2421;
	st.shared.u32 	[%r341+-4], %r2422;
	st.shared.u32 	[%r342+-4], %r2423;
	st.shared.u32 	[%r343+-4], %r2424;
	st.shared.u32 	[%r344+-4], %r2425;
	st.shared.u32 	[%r345+-4], %r2426;
	st.shared.u32 	[%r346+-4], %r2427;
	st.shared.u32 	[%r347+-4], %r2428;
	st.shared.u32 	[%r348+-4], %r2429;
	st.shared.u32 	[%r349+-4], %r2430;
	st.shared.u32 	[%r350+-4], %r2431;
	st.shared.u32 	[%r351+-4], %r2432;
	st.shared.u32 	[%r352+-4], %r2433;
	st.shared.u32 	[%r353+-4], %r2434;
	st.shared.u32 	[%r354+-4], %r2435;
	st.shared.u32 	[%r355+-4], %r2436;
	st.shared.u32 	[%r356+-4], %r2437;
	bar.sync 	0;
	@%p340 bra 	$L__BB18_298;
	ld.shared.u32 	%r2096, [%r455];
	shl.b32 	%r2097, %r369, 3;
	add.s32 	%r2099, %r2094, 26112;
	add.s32 	%r2100, %r2099, %r2097;
	ld.shared.u64 	%rd311, [%r2100];
	add.s64 	%rd312, %rd311, %rd25;
	shl.b64 	%rd313, %rd312, 2;
	add.s64 	%rd314, %rd24, %rd313;
	st.global.u32 	[%rd314], %r2096;
	bar.warp.sync 	-1;
	ld.shared.u32 	%r2101, [%r455+1536];
	shl.b32 	%r2102, %r370, 3;
	add.s32 	%r2103, %r2099, %r2102;
	ld.shared.u64 	%rd315, [%r2103];
	add.s64 	%rd316, %rd315, %rd25;
	shl.b64 	%rd317, %rd316, 2;
	add.s64 	%rd318, %rd24, %rd317;
	st.global.u32 	[%rd318+1536], %r2101;
	bar.warp.sync 	-1;
	ld.shared.u32 	%r2104, [%r455+3072];
	shl.b32 	%r2105, %r371, 3;
	add.s32 	%r2106, %r2099, %r2105;
	ld.shared.u64 	%rd319, [%r2106];
	add.s64 	%rd320, %rd319, %rd25;
	shl.b64 	%rd321, %rd320, 2;
	add.s64 	%rd322, %rd24, %rd321;
	st.global.u32 	[%rd322+3072], %r2104;
	bar.warp.sync 	-1;
	ld.shared.u32 	%r2107, [%r455+4608];
	shl.b32 	%r2108, %r372, 3;
	add.s32 	%r2109, %r2099, %r2108;
	ld.shared.u64 	%rd323, [%r2109];
	add.s64 	%rd324, %rd323, %rd25;
	shl.b64 	%rd325, %rd324, 2;
	add.s64 	%rd326, %rd24, %rd325;
	st.global.u32 	[%rd326+4608], %r2107;
	bar.warp.sync 	-1;
	ld.shared.u32 	%r2110, [%r455+6144];
	shl.b32 	%r2111, %r373, 3;
	add.s32 	%r2112, %r2099, %r2111;
	ld.shared.u64 	%rd327, [%r2112];
	add.s64 	%rd328, %rd327, %rd25;
	shl.b64 	%rd329, %rd328, 2;
	add.s64 	%rd330, %rd24, %rd329;
	st.global.u32 	[%rd330+6144], %r2110;
	bar.warp.sync 	-1;
	ld.shared.u32 	%r2113, [%r455+7680];
	shl.b32 	%r2114, %r374, 3;
	add.s32 	%r2115, %r2099, %r2114;
	ld.shared.u64 	%rd331, [%r2115];
	add.s64 	%rd332, %rd331, %rd25;
	shl.b64 	%rd333, %rd332, 2;
	add.s64 	%rd334, %rd24, %rd333;
	st.global.u32 	[%rd334+7680], %r2113;
	bar.warp.sync 	-1;
	ld.shared.u32 	%r2116, [%r455+9216];
	shl.b32 	%r2117, %r375, 3;
	add.s32 	%r2118, %r2099, %r2117;
	ld.shared.u64 	%rd335, [%r2118];
	add.s64 	%rd336, %rd335, %rd25;
	shl.b64 	%rd337, %rd336, 2;
	add.s64 	%rd338, %rd24, %rd337;
	st.global.u32 	[%rd338+9216], %r2116;
	bar.warp.sync 	-1;
	ld.shared.u32 	%r2119, [%r455+10752];
	shl.b32 	%r2120, %r376, 3;
	add.s32 	%r2121, %r2099, %r2120;
	ld.shared.u64 	%rd339, [%r2121];
	add.s64 	%rd340, %rd339, %rd25;
	shl.b64 	%rd341, %rd340, 2;
	add.s64 	%rd342, %rd24, %rd341;
	st.global.u32 	[%rd342+10752], %r2119;
	bar.warp.sync 	-1;
	ld.shared.u32 	%r2122, [%r455+12288];
	shl.b32 	%r2123, %r377, 3;
	add.s32 	%r2124, %r2099, %r2123;
	ld.shared.u64 	%rd343, [%r2124];
	add.s64 	%rd344, %rd343, %rd25;
	shl.b64 	%rd345, %rd344, 2;
	add.s64 	%rd346, %rd24, %rd345;
	st.global.u32 	[%rd346+12288], %r2122;
	bar.warp.sync 	-1;
	ld.shared.u32 	%r2125, [%r455+13824];
	shl.b32 	%r2126, %r378, 3;
	add.s32 	%r2127, %r2099, %r2126;
	ld.shared.u64 	%rd347, [%r2127];
	add.s64 	%rd348, %rd347, %rd25;
	shl.b64 	%rd349, %rd348, 2;
	add.s64 	%rd350, %rd24, %rd349;
	st.global.u32 	[%rd350+13824], %r2125;
	bar.warp.sync 	-1;
	ld.shared.u32 	%r2128, [%r455+15360];
	shl.b32 	%r2129, %r379, 3;
	add.s32 	%r2130, %r2099, %r2129;
	ld.shared.u64 	%rd351, [%r2130];
	add.s64 	%rd352, %rd351, %rd25;
	shl.b64 	%rd353, %rd352, 2;
	add.s64 	%rd354, %rd24, %rd353;
	st.global.u32 	[%rd354+15360], %r2128;
	bar.warp.sync 	-1;
	ld.shared.u32 	%r2131, [%r455+16896];
	shl.b32 	%r2132, %r380, 3;
	add.s32 	%r2133, %r2099, %r2132;
	ld.shared.u64 	%rd355, [%r2133];
	add.s64 	%rd356, %rd355, %rd25;
	shl.b64 	%rd357, %rd356, 2;
	add.s64 	%rd358, %rd24, %rd357;
	st.global.u32 	[%rd358+16896], %r2131;
	bar.warp.sync 	-1;
	ld.shared.u32 	%r2134, [%r455+18432];
	shl.b32 	%r2135, %r381, 3;
	add.s32 	%r2136, %r2099, %r2135;
	ld.shared.u64 	%rd359, [%r2136];
	add.s64 	%rd360, %rd359, %rd25;
	shl.b64 	%rd361, %rd360, 2;
	add.s64 	%rd362, %rd24, %rd361;
	st.global.u32 	[%rd362+18432], %r2134;
	bar.warp.sync 	-1;
	ld.shared.u32 	%r2137, [%r455+19968];
	shl.b32 	%r2138, %r382, 3;
	add.s32 	%r2139, %r2099, %r2138;
	ld.shared.u64 	%rd363, [%r2139];
	add.s64 	%rd364, %rd363, %rd25;
	shl.b64 	%rd365, %rd364, 2;
	add.s64 	%rd366, %rd24, %rd365;
	st.global.u32 	[%rd366+19968], %r2137;
	bar.warp.sync 	-1;
	ld.shared.u32 	%r2140, [%r455+21504];
	shl.b32 	%r2141, %r383, 3;
	add.s32 	%r2142, %r2099, %r2141;
	ld.shared.u64 	%rd367, [%r2142];
	add.s64 	%rd368, %rd367, %rd25;
	shl.b64 	%rd369, %rd368, 2;
	add.s64 	%rd370, %rd24, %rd369;
	st.global.u32 	[%rd370+21504], %r2140;
	bar.warp.sync 	-1;
	ld.shared.u32 	%r2143, [%r455+23040];
	shl.b32 	%r2144, %r384, 3;
	add.s32 	%r2145, %r2099, %r2144;
	ld.shared.u64 	%rd371, [%r2145];
	add.s64 	%rd372, %rd371, %rd25;
	shl.b64 	%rd373, %rd372, 2;
	add.s64 	%rd374, %rd24, %rd373;
	st.global.u32 	[%rd374+23040], %r2143;
	bar.warp.sync 	-1;
	ld.shared.u32 	%r2146, [%r455+24576];
	shl.b32 	%r2147, %r385, 3;
	add.s32 	%r2148, %r2099, %r2147;
	ld.shared.u64 	%rd375, [%r2148];
	add.s64 	%rd376, %rd375, %rd25;
	shl.b64 	%rd377, %rd376, 2;
	add.s64 	%rd378, %rd24, %rd377;
	st.global.u32 	[%rd378+24576], %r2146;
	bar.warp.sync 	-1;
	bra.uni 	$L__BB18_333;
$L__BB18_298:
	ld.param.u32 	%r2248, [_ZN3cub18CUB_300001_SM_10006detail10radix_sort29DeviceRadixSortOnesweepKernelINS1_5radix10policy_hubIfiyE10Policy1000ELNS0_9SortOrderE0EfiyiiNS1_21identity_decomposer_tEEEvPT5_SB_PT3_PKSC_PT1_PKSG_PT2_PKSK_T4_iiT6__param_8];
	mad.lo.s32 	%r456, %r4, -6528, %r2248;
	shl.b32 	%r2149, %r369, 3;
	add.s32 	%r2151, %r2094, %r2149;
	ld.shared.u64 	%rd26, [%r2151+26112];
	setp.ge.s32 	%p341, %r454, %r456;
	@%p341 bra 	$L__BB18_300;
	ld.shared.u32 	%r2152, [%r455];
	add.s64 	%rd379, %rd26, %rd25;
	shl.b64 	%rd380, %rd379, 2;
	add.s64 	%rd381, %rd24, %rd380;
	st.global.u32 	[%rd381], %r2152;
$L__BB18_300:
	bar.warp.sync 	-1;
	shl.b32 	%r2153, %r370, 3;
	add.s32 	%r2155, %r2094, %r2153;
	ld.shared.u64 	%rd27, [%r2155+26112];
	add.s32 	%r2156, %r454, 384;
	setp.ge.s32 	%p342, %r2156, %r456;
	@%p342 bra 	$L__BB18_302;
	ld.shared.u32 	%r2157, [%r455+1536];
	add.s64 	%rd382, %rd27, %rd25;
	shl.b64 	%rd383, %rd382, 2;
	add.s64 	%rd384, %rd24, %rd383;
	st.global.u32 	[%rd384+1536], %r2157;
$L__BB18_302:
	bar.warp.sync 	-1;
	shl.b32 	%r2158, %r371, 3;
	add.s32 	%r2160, %r2094, %r2158;
	ld.shared.u64 	%rd28, [%r2160+26112];
	add.s32 	%r2161, %r454, 768;
	setp.ge.s32 	%p343, %r2161, %r456;
	@%p343 bra 	$L__BB18_304;
	ld.shared.u32 	%r2162, [%r455+3072];
	add.s64 	%rd385, %rd28, %rd25;
	shl.b64 	%rd386, %rd385, 2;
	add.s64 	%rd387, %rd24, %rd386;
	st.global.u32 	[%rd387+3072], %r2162;
$L__BB18_304:
	bar.warp.sync 	-1;
	shl.b32 	%r2163, %r372, 3;
	add.s32 	%r2165, %r2094, %r2163;
	ld.shared.u64 	%rd29, [%r2165+26112];
	add.s32 	%r2166, %r454, 1152;
	setp.ge.s32 	%p344, %r2166, %r456;
	@%p344 bra 	$L__BB18_306;
	ld.shared.u32 	%r2167, [%r455+4608];
	add.s64 	%rd388, %rd29, %rd25;
	shl.b64 	%rd389, %rd388, 2;
	add.s64 	%rd390, %rd24, %rd389;
	st.global.u32 	[%rd390+4608], %r2167;
$L__BB18_306:
	bar.warp.sync 	-1;
	shl.b32 	%r2168, %r373, 3;
	add.s32 	%r2170, %r2094, %r2168;
	ld.shared.u64 	%rd30, [%r2170+26112];
	add.s32 	%r2171, %r454, 1536;
	setp.ge.s32 	%p345, %r2171, %r456;
	@%p345 bra 	$L__BB18_308;
	ld.shared.u32 	%r2172, [%r455+6144];
	add.s64 	%rd391, %rd30, %rd25;
	shl.b64 	%rd392, %rd391, 2;
	add.s64 	%rd393, %rd24, %rd392;
	st.global.u32 	[%rd393+6144], %r2172;
$L__BB18_308:
	bar.warp.sync 	-1;
	shl.b32 	%r2173, %r374, 3;
	add.s32 	%r2175, %r2094, %r2173;
	ld.shared.u64 	%rd31, [%r2175+26112];
	add.s32 	%r2176, %r454, 1920;
	setp.ge.s32 	%p346, %r2176, %r456;
	@%p346 bra 	$L__BB18_310;
	ld.shared.u32 	%r2177, [%r455+7680];
	add.s64 	%rd394, %rd31, %rd25;
	shl.b64 	%rd395, %rd394, 2;
	add.s64 	%rd396, %rd24, %rd395;
	st.global.u32 	[%rd396+7680], %r2177;
$L__BB18_310:
	bar.warp.sync 	-1;
	shl.b32 	%r2178, %r375, 3;
	add.s32 	%r2180, %r2094, %r2178;
	ld.shared.u64 	%rd32, [%r2180+26112];
	add.s32 	%r2181, %r454, 2304;
	setp.ge.s32 	%p347, %r2181, %r456;
	@%p347 bra 	$L__BB18_312;
	ld.shared.u32 	%r2182, [%r455+9216];
	add.s64 	%rd397, %rd32, %rd25;
	shl.b64 	%rd398, %rd397, 2;
	add.s64 	%rd399, %rd24, %rd398;
	st.global.u32 	[%rd399+9216], %r2182;
$L__BB18_312:
	bar.warp.sync 	-1;
	shl.b32 	%r2183, %r376, 3;
	add.s32 	%r2185, %r2094, %r2183;
	ld.shared.u64 	%rd33, [%r2185+26112];
	add.s32 	%r2186, %r454, 2688;
	setp.ge.s32 	%p348, %r2186, %r456;
	@%p348 bra 	$L__BB18_314;
	ld.shared.u32 	%r2187, [%r455+10752];
	add.s64 	%rd400, %rd33, %rd25;
	shl.b64 	%rd401, %rd400, 2;
	add.s64 	%rd402, %rd24, %rd401;
	st.global.u32 	[%rd402+10752], %r2187;
$L__BB18_314:
	bar.warp.sync 	-1;
	shl.b32 	%r2188, %r377, 3;
	add.s32 	%r2190, %r2094, %r2188;
	ld.shared.u64 	%rd34, [%r2190+26112];
	or.b32  	%r2191, %r454, 3072;
	setp.ge.s32 	%p349, %r2191, %r456;
	@%p349 bra 	$L__BB18_316;
	ld.shared.u32 	%r2192, [%r455+12288];
	add.s64 	%rd403, %rd34, %rd25;
	shl.b64 	%rd404, %rd403, 2;
	add.s64 	%rd405, %rd24, %rd404;
	st.global.u32 	[%rd405+12288], %r2192;
$L__BB18_316:
	bar.warp.sync 	-1;
	shl.b32 	%r2193, %r378, 3;
	add.s32 	%r2195, %r2094, %r2193;
	ld.shared.u64 	%rd35, [%r2195+26112];
	add.s32 	%r2196, %r454, 3456;
	setp.ge.s32 	%p350, %r2196, %r456;
	@%p350 bra 	$L__BB18_318;
	ld.shared.u32 	%r2197, [%r455+13824];
	add.s64 	%rd406, %rd35, %rd25;
	shl.b64 	%rd407, %rd406, 2;
	add.s64 	%rd408, %rd24, %rd407;
	st.global.u32 	[%rd408+13824], %r2197;
$L__BB18_318:
	bar.warp.sync 	-1;
	shl.b32 	%r2198, %r379, 3;
	add.s32 	%r2200, %r2094, %r2198;
	ld.shared.u64 	%rd36, [%r2200+26112];
	add.s32 	%r2201, %r454, 3840;
	setp.ge.s32 	%p351, %r2201, %r456;
	@%p351 bra 	$L__BB18_320;
	ld.shared.u32 	%r2202, [%r455+15360];
	add.s64 	%rd409, %rd36, %rd25;
	shl.b64 	%rd410, %rd409, 2;
	add.s64 	%rd411, %rd24, %rd410;
	st.global.u32 	[%rd411+15360], %r2202;
$L__BB18_320:
	bar.warp.sync 	-1;
	shl.b32 	%r2203, %r380, 3;
	add.s32 	%r2205, %r2094, %r2203;
	ld.shared.u64 	%rd37, [%r2205+26112];
	add.s32 	%r2206, %r454, 4224;
	setp.ge.s32 	%p352, %r2206, %r456;
	@%p352 bra 	$L__BB18_322;
	ld.shared.u32 	%r2207, [%r455+16896];
	add.s64 	%rd412, %rd37, %rd25;
	shl.b64 	%rd413, %rd412, 2;
	add.s64 	%rd414, %rd24, %rd413;
	st.global.u32 	[%rd414+16896], %r2207;
$L__BB18_322:
	bar.warp.sync 	-1;
	shl.b32 	%r2208, %r381, 3;
	add.s32 	%r2210, %r2094, %r2208;
	ld.shared.u64 	%rd38, [%r2210+26112];
	add.s32 	%r2211, %r454, 4608;
	setp.ge.s32 	%p353, %r2211, %r456;
	@%p353 bra 	$L__BB18_324;
	ld.shared.u32 	%r2212, [%r455+18432];
	add.s64 	%rd415, %rd38, %rd25;
	shl.b64 	%rd416, %rd415, 2;
	add.s64 	%rd417, %rd24, %rd416;
	st.global.u32 	[%rd417+18432], %r2212;
$L__BB18_324:
	bar.warp.sync 	-1;
	shl.b32 	%r2213, %r382, 3;
	add.s32 	%r2215, %r2094, %r2213;
	ld.shared.u64 	%rd39, [%r2215+26112];
	add.s32 	%r2216, %r454, 4992;
	setp.ge.s32 	%p354, %r2216, %r456;
	@%p354 bra 	$L__BB18_326;
	ld.shared.u32 	%r2217, [%r455+19968];
	add.s64 	%rd418, %rd39, %rd25;
	shl.b64 	%rd419, %rd418, 2;
	add.s64 	%rd420, %rd24, %rd419;
	st.global.u32 	[%rd420+19968], %r2217;
$L__BB18_326:
	bar.warp.sync 	-1;
	shl.b32 	%r2218, %r383, 3;
	add.s32 	%r2220, %r2094, %r2218;
	ld.shared.u64 	%rd40, [%r2220+26112];
	add.s32 	%r2221, %r454, 5376;
	setp.ge.s32 	%p355, %r2221, %r456;
	@%p355 bra 	$L__BB18_328;
	ld.shared.u32 	%r2222, [%r455+21504];
	add.s64 	%rd421, %rd40, %rd25;
	shl.b64 	%rd422, %rd421, 2;
	add.s64 	%rd423, %rd24, %rd422;
	st.global.u32 	[%rd423+21504], %r2222;
$L__BB18_328:
	bar.warp.sync 	-1;
	shl.b32 	%r2223, %r384, 3;
	add.s32 	%r2225, %r2094, %r2223;
	ld.shared.u64 	%rd41, [%r2225+26112];
	add.s32 	%r2226, %r454, 5760;
	setp.ge.s32 	%p356, %r2226, %r456;
	@%p356 bra 	$L__BB18_330;
	ld.shared.u32 	%r2227, [%r455+23040];
	add.s64 	%rd424, %rd41, %rd25;
	shl.b64 	%rd425, %rd424, 2;
	add.s64 	%rd426, %rd24, %rd425;
	st.global.u32 	[%rd426+23040], %r2227;
$L__BB18_330:
	bar.warp.sync 	-1;
	shl.b32 	%r2228, %r385, 3;
	add.s32 	%r2230, %r2094, %r2228;
	ld.shared.u64 	%rd427, [%r2230+26112];
	add.s64 	%rd42, %rd427, %rd25;
	or.b32  	%r2231, %r454, 6144;
	setp.ge.s32 	%p357, %r2231, %r456;
	@%p357 bra 	$L__BB18_332;
	ld.shared.u32 	%r2232, [%r455+24576];
	shl.b64 	%rd428, %rd42, 2;
	add.s64 	%rd429, %rd24, %rd428;
	st.global.u32 	[%rd429+24576], %r2232;
$L__BB18_332:
	bar.warp.sync 	-1;
$L__BB18_333:
	ret;

}
	// .globl	_ZN3cub18CUB_300001_SM_10006detail10radix_sort31DeviceRadixSortSingleTileKernelINS1_5radix10policy_hubIffyE10Policy1000ELNS0_9SortOrderE0EffyNS1_21identity_decomposer_tEEEvPKT1_PSA_PKT2_PSE_T3_iiT4_
.visible .entry _ZN3cub18CUB_300001_SM_10006detail10radix_sort31DeviceRadixSortSingleTileKernelINS1_5radix10policy_hubIffyE10Policy1000ELNS0_9SortOrderE0EffyNS1_21identity_decomposer_tEEEvPKT1_PSA_PKT2_PSE_T3_iiT4_(
	.param .u64 .ptr .align 1 _ZN3cub18CUB_300001_SM_10006detail10radix_sort31DeviceRadixSortSingleTileKernelINS1_5radix10policy_hubIffyE10Policy1000ELNS0_9SortOrderE0EffyNS1_21identity_decomposer_tEEEvPKT1_PSA_PKT2_PSE_T3_iiT4__param_0,
	.param .u64 .ptr .align 1 _ZN3cub18CUB_300001_SM_10006detail10radix_sort31DeviceRadixSortSingleTileKernelINS1_5radix10policy_hubIffyE10Policy1000ELNS0_9SortOrderE0EffyNS1_21identity_decomposer_tEEEvPKT1_PSA_PKT2_PSE_T3_iiT4__param_1,
	.param .u64 .ptr .align 1 _ZN3cub18CUB_300001_SM_10006detail10radix_sort31DeviceRadixSortSingleTileKernelINS1_5radix10policy_hubIffyE10Policy1000ELNS0_9SortOrderE0EffyNS1_21identity_decomposer_tEEEvPKT1_PSA_PKT2_PSE_T3_iiT4__param_2,
	.param .u64 .ptr .align 1 _ZN3cub18CUB_300001_SM_10006detail10radix_sort31DeviceRadixSortSingleTileKernelINS1_5radix10policy_hubIffyE10Policy1000ELNS0_9SortOrderE0EffyNS1_21identity_decomposer_tEEEvPKT1_PSA_PKT2_PSE_T3_iiT4__param_3,
	.param .u64 _ZN3cub18CUB_300001_SM_10006detail10radix_sort31DeviceRadixSortSingleTileKernelINS1_5radix10policy_hubIffyE10Policy1000ELNS0_9SortOrderE0EffyNS1_21identity_decomposer_tEEEvPKT1_PSA_PKT2_PSE_T3_iiT4__param_4,
	.param .u32 _ZN3cub18CUB_300001_SM_10006detail10radix_sort31DeviceRadixSortSingleTileKernelINS1_5radix10policy_hubIffyE10Policy1000ELNS0_9SortOrderE0EffyNS1_21identity_decomposer_tEEEvPKT1_PSA_PKT2_PSE_T3_iiT4__param_5,
	.param .u32 _ZN3cub18CUB_300001_SM_10006detail10radix_sort31DeviceRadixSortSingleTileKernelINS1_5radix10policy_hubIffyE10Policy1000ELNS0_9SortOrderE0EffyNS1_21identity_decomposer_tEEEvPKT1_PSA_PKT2_PSE_T3_iiT4__param_6,
	.param .align 1 .b8 _ZN3cub18CUB_300001_SM_10006detail10radix_sort31DeviceRadixSortSingleTileKernelINS1_5radix10policy_hubIffyE10Policy1000ELNS0_9SortOrderE0EffyNS1_21identity_decomposer_tEEEvPKT1_PSA_PKT2_PSE_T3_iiT4__param_7[1]
)
.maxntid 256
.minnctapersm 1
{
	.reg .pred 	%p<130>;
	.reg .b16 	%rs<39>;
	.reg .b32 	%r<786>;
	.reg .b32 	%f<153>;
	.reg .b64 	%rd<37>;
	// demoted variable
	.shared .align 16 .b8 _ZZN3cub18CUB_300001_SM_10006detail10radix_sort31DeviceRadixSortSingleTileKernelINS1_5radix10policy_hubIffyE10Policy1000ELNS0_9SortOrderE0EffyNS1_21identity_decomposer_tEEEvPKT1_PSA_PKT2_PSE_T3_iiT4_E12temp_storage[33856];
	ld.param.u64 	%rd10, [_ZN3cub18CUB_300001_SM_10006detail10radix_sort31DeviceRadixSortSingleTileKernelINS1_5radix10policy_hubIffyE10Policy1000ELNS0_9SortOrderE0EffyNS1_21identity_decomposer_tEEEvPKT1_PSA_PKT2_PSE_T3_iiT4__param_0];
	ld.param.u64 	%rd6, [_ZN3cub18CUB_300001_SM_10006detail10radix_sort31DeviceRadixSortSingleTileKernelINS1_5radix10policy_hubIffyE10Policy1000ELNS0_9SortOrderE0EffyNS1_21identity_decomposer_tEEEvPKT1_PSA_PKT2_PSE_T3_iiT4__param_1];
	ld.param.u64 	%rd7, [_ZN3cub18CUB_300001_SM_10006detail10radix_sort31DeviceRadixSortSingleTileKernelINS1_5radix10policy_hubIffyE10Policy1000ELNS0_9SortOrderE0EffyNS1_21identity_decomposer_tEEEvPKT1_PSA_PKT2_PSE_T3_iiT4__param_2];
	ld.param.u64 	%rd8, [_ZN3cub18CUB_300001_SM_10006detail10radix_sort31DeviceRadixSortSingleTileKernelINS1_5radix10policy_hubIffyE10Policy1000ELNS0_9SortOrderE0EffyNS1_21identity_decomposer_tEEEvPKT1_PSA_PKT2_PSE_T3_iiT4__param_3];
	ld.param.u64 	%rd9, [_ZN3cub18CUB_300001_SM_10006detail10radix_sort31DeviceRadixSortSingleTileKernelINS1_5radix10policy_hubIffyE10Policy1000ELNS0_9SortOrderE0EffyNS1_21identity_decomposer_tEEEvPKT1_PSA_PKT2_PSE_T3_iiT4__param_4];
	ld.param.u32 	%r228, [_ZN3cub18CUB_300001_SM_10006detail10radix_sort31DeviceRadixSortSingleTileKernelINS1_5radix10policy_hubIffyE10Policy1000ELNS0_9SortOrderE0EffyNS1_21identity_decomposer_tEEEvPKT1_PSA_PKT2_PSE_T3_iiT4__param_5];
	ld.param.u32 	%r229, [_ZN3cub18CUB_300001_SM_10006detail10radix_sort31DeviceRadixSortSingleTileKernelINS1_5radix10policy_hubIffyE10Policy1000ELNS0_9SortOrderE0EffyNS1_21identity_decomposer_tEEEvPKT1_PSA_PKT2_PSE_T3_iiT4__param_6];
	cvta.to.global.u64 	%rd11, %rd10;
	cvt.u32.u64 	%r1, %rd9;
	mov.u32 	%r2, %tid.x;
	mul.lo.s32 	%r3, %r2, 19;
	setp.ge.s32 	%p1, %r3, %r1;
	mul.wide.u32 	%rd12, %r3, 4;
	add.s64 	%rd1, %rd11, %rd12;
	mov.b32 	%r744, 2147483647;
	@%p1 bra 	$L__BB19_2;
	ld.global.u32 	%r744, [%rd1];
$L__BB19_2:
	add.s32 	%r6, %r3, 1;
	setp.ge.s32 	%p2, %r6, %r1;
	mov.b32 	%r745, 2147483647;
	@%p2 bra 	$L__BB19_4;
	ld.global.u32 	%r745, [%rd1+4];
$L__BB19_4:
	add.s32 	%r9, %r3, 2;
	setp.ge.s32 	%p3, %r9, %r1;
	mov.b32 	%r746, 2147483647;
	@%p3 bra 	$L__BB19_6;
	ld.global.u32 	%r746, [%rd1+8];
$L__BB19_6:
	add.s32 	%r12, %r3, 3;
	setp.ge.s32 	%p4, %r12, %r1;
	mov.b32 	%r747, 2147483647;
	@%p4 bra 	$L__BB19_8;
	ld.global.u32 	%r747, [%rd1+12];
$L__BB19_8:
	add.s32 	%r15, %r3, 4;
	setp.ge.s32 	%p5, %r15, %r1;
	mov.b32 	%r748, 2147483647;
	@%p5 bra 	$L__BB19_10;
	ld.global.u32 	%r748, [%rd1+16];
$L__BB19_10:
	add.s32 	%r18, %r3, 5;
	setp.ge.s32 	%p6, %r18, %r1;
	mov.b32 	%r749, 2147483647;
	@%p6 bra 	$L__BB19_12;
	ld.global.u32 	%r749, [%rd1+20];
$L__BB19_12:
	add.s32 	%r21, %r3, 6;
	setp.ge.s32 	%p7, %r21, %r1;
	mov.b32 	%r750, 2147483647;
	@%p7 bra 	$L__BB19_14;
	ld.global.u32 	%r750, [%rd1+24];
$L__BB19_14:
	add.s32 	%r24, %r3, 7;
	setp.ge.s32 	%p8, %r24, %r1;
	mov.b32 	%r751, 2147483647;
	@%p8 bra 	$L__BB19_16;
	ld.global.u32 	%r751, [%rd1+28];
$L__BB19_16:
	add.s32 	%r27, %r3, 8;
	setp.ge.s32 	%p9, %r27, %r1;
	mov.b32 	%r752, 2147483647;
	@%p9 bra 	$L__BB19_18;
	ld.global.u32 	%r752, [%rd1+32];
$L__BB19_18:
	add.s32 	%r30, %r3, 9;
	setp.ge.s32 	%p10, %r30, %r1;
	mov.b32 	%r753, 2147483647;
	@%p10 bra 	$L__BB19_20;
	ld.global.u32 	%r753, [%rd1+36];
$L__BB19_20:
	add.s32 	%r33, %r3, 10;
	setp.ge.s32 	%p11, %r33, %r1;
	mov.b32 	%r754, 2147483647;
	@%p11 bra 	$L__BB19_22;
	ld.global.u32 	%r754, [%rd1+40];
$L__BB19_22:
	add.s32 	%r36, %r3, 11;
	setp.ge.s32 	%p12, %r36, %r1;
	mov.b32 	%r755, 2147483647;
	@%p12 bra 	$L__BB19_24;
	ld.global.u32 	%r755, [%rd1+44];
$L__BB19_24:
	add.s32 	%r39, %r3, 12;
	setp.ge.s32 	%p13, %r39, %r1;
	mov.b32 	%r756, 2147483647;
	@%p13 bra 	$L__BB19_26;
	ld.global.u32 	%r756, [%rd1+48];
$L__BB19_26:
	add.s32 	%r42, %r3, 13;
	setp.ge.s32 	%p14, %r42, %r1;
	mov.b32 	%r757, 2147483647;
	@%p14 bra 	$L__BB19_28;
	ld.global.u32 	%r757, [%rd1+52];
$L__BB19_28:
	add.s32 	%r45, %r3, 14;
	setp.ge.s32 	%p15, %r45, %r1;
	mov.b32 	%r758, 2147483647;
	@%p15 bra 	$L__BB19_30;
	ld.global.u32 	%r758, [%rd1+56];
$L__BB19_30:
	add.s32 	%r48, %r3, 15;
	setp.ge.s32 	%p16, %r48, %r1;
	mov.b32 	%r759, 2147483647;
	@%p16 bra 	$L__BB19_32;
	ld.global.u32 	%r759, [%rd1+60];
$L__BB19_32:
	add.s32 	%r51, %r3, 16;
	setp.ge.s32 	%p17, %r51, %r1;
	mov.b32 	%r760, 2147483647;
	@%p17 bra 	$L__BB19_34;
	ld.global.u32 	%r760, [%rd1+64];
$L__BB19_34:
	add.s32 	%r54, %r3, 17;
	setp.ge.s32 	%p18, %r54, %r1;
	mov.b32 	%r761, 2147483647;
	@%p18 bra 	$L__BB19_36;
	ld.global.u32 	%r761, [%rd1+68];
$L__BB19_36:
	add.s32 	%r57, %r3, 18;
	setp.ge.s32 	%p19, %r57, %r1;
	mov.b32 	%r762, 2147483647;
	@%p19 bra 	$L__BB19_38;
	ld.global.u32 	%r762, [%rd1+72];
$L__BB19_38:
	bar.sync 	0;
	mov.b64 	{%r249, %r250}, %rd9;
	shfl.sync.idx.b32	%r60|%p20, %r249, 0, 31, -1;
	shfl.sync.idx.b32	%r251|%p21, %r250, 0, 31, -1;
	mov.b64 	%rd2, {%r60, %r251};
	setp.ge.s32 	%p22, %r3, %r60;
	cvta.to.global.u64 	%rd13, %rd7;
	add.s64 	%rd3, %rd13, %rd12;
	@%p22 bra 	$L__BB19_40;
	ld.global.f32 	%f152, [%rd3];
$L__BB19_40:
	setp.ge.s32 	%p23, %r6, %r60;
	@%p23 bra 	$L__BB19_42;
	ld.global.f32 	%f151, [%rd3+4];
$L__BB19_42:
	setp.ge.s32 	%p24, %r9, %r60;
	@%p24 bra 	$L__BB19_44;
	ld.global.f32 	%f150, [%rd3+8];
$L__BB19_44:
	setp.ge.s32 	%p25, %r12, %r60;
	@%p25 bra 	$L__BB19_46;
	ld.global.f32 	%f149, [%rd3+12];
$L__BB19_46:
	setp.ge.s32 	%p26, %r15, %r60;
	@%p26 bra 	$L__BB19_48;
	ld.global.f32 	%f148, [%rd3+16];
$L__BB19_48:
	setp.ge.s32 	%p27, %r18, %r60;
	@%p27 bra 	$L__BB19_50;
	ld.global.f32 	%f147, [%rd3+20];
$L__BB19_50:
	setp.ge.s32 	%p28, %r21, %r60;
	@%p28 bra 	$L__BB19_52;
	ld.global.f32 	%f146, [%rd3+24];
$L__BB19_52:
	setp.ge.s32 	%p29, %r24, %r60;
	@%p29 bra 	$L__BB19_54;
	ld.global.f32 	%f145, [%rd3+28];
$L__BB19_54:
	setp.ge.s32 	%p30, %r27, %r60;
	@%p30 bra 	$L__BB19_56;
	ld.global.f32 	%f144, [%rd3+32];
$L__BB19_56:
	setp.ge.s32 	%p31, %r30, %r60;
	@%p31 bra 	$L__BB19_58;
	ld.global.f32 	%f143, [%rd3+36];
$L__BB19_58:
	setp.ge.s32 	%p32, %r33, %r60;
	@%p32 bra 	$L__BB19_60;
	ld.global.f32 	%f142, [%rd3+40];
$L__BB19_60:
	setp.ge.s32 	%p33, %r36, %r60;
	@%p33 bra 	$L__BB19_62;
	ld.global.f32 	%f141, [%rd3+44];
$L__BB19_62:
	setp.ge.s32 	%p34, %r39, %r60;
	@%p34 bra 	$L__BB19_64;
	ld.global.f32 	%f140, [%rd3+48];
$L__BB19_64:
	setp.ge.s32 	%p35, %r42, %r60;
	@%p35 bra 	$L__BB19_66;
	ld.global.f32 	%f139, [%rd3+52];
$L__BB19_66:
	setp.ge.s32 	%p36, %r45, %r60;
	@%p36 bra 	$L__BB19_68;
	ld.global.f32 	%f138, [%rd3+56];
$L__BB19_68:
	setp.ge.s32 	%p37, %r48, %r60;
	@%p37 bra 	$L__BB19_70;
	ld.global.f32 	%f137, [%rd3+60];
$L__BB19_70:
	setp.ge.s32 	%p38, %r51, %r60;
	@%p38 bra 	$L__BB19_72;
	ld.global.f32 	%f136, [%rd3+64];
$L__BB19_72:
	setp.ge.s32 	%p39, %r54, %r60;
	@%p39 bra 	$L__BB19_74;
	ld.global.f32 	%f135, [%rd3+68];
$L__BB19_74:
	setp.ge.s32 	%p40, %r57, %r60;
	@%p40 bra 	$L__BB19_76;
	ld.global.f32 	%f134, [%rd3+72];
$L__BB19_76:
	bar.sync 	0;
	setp.gt.s32 	%p41, %r744, -1;
	selp.b32 	%r253, -2147483648, -1, %p41;
	xor.b32  	%r783, %r253, %r744;
	setp.gt.s32 	%p42, %r745, -1;
	selp.b32 	%r254, -2147483648, -1, %p42;
	xor.b32  	%r782, %r254, %r745;
	setp.gt.s32 	%p43, %r746, -1;
	selp.b32 	%r255, -2147483648, -1, %p43;
	xor.b32  	%r781, %r255, %r746;
	setp.gt.s32 	%p44, %r747, -1;
	selp.b32 	%r256, -2147483648, -1, %p44;
	xor.b32  	%r780, %r256, %r747;
	setp.gt.s32 	%p45, %r748, -1;
	selp.b32 	%r257, -2147483648, -1, %p45;
	xor.b32  	%r779, %r257, %r748;
	setp.gt.s32 	%p46, %r749, -1;
	selp.b32 	%r258, -2147483648, -1, %p46;
	xor.b32  	%r778, %r258, %r749;
	setp.gt.s32 	%p47, %r750, -1;
	selp.b32 	%r259, -2147483648, -1, %p47;
	xor.b32  	%r777, %r259, %r750;
	setp.gt.s32 	%p48, %r751, -1;
	selp.b32 	%r260, -2147483648, -1, %p48;
	xor.b32  	%r776, %r260, %r751;
	setp.gt.s32 	%p49, %r752, -1;
	selp.b32 	%r261, -2147483648, -1, %p49;
	xor.b32  	%r775, %r261, %r752;
	setp.gt.s32 	%p50, %r753, -1;
	selp.b32 	%r262, -2147483648, -1, %p50;
	xor.b32  	%r774, %r262, %r753;
	setp.gt.s32 	%p51, %r754, -1;
	selp.b32 	%r263, -2147483648, -1, %p51;
	xor.b32  	%r773, %r263, %r754;
	setp.gt.s32 	%p52, %r755, -1;
	selp.b32 	%r264, -2147483648, -1, %p52;
	xor.b32  	%r772, %r264, %r755;
	setp.gt.s32 	%p53, %r756, -1;
	selp.b32 	%r265, -2147483648, -1, %p53;
	xor.b32  	%r771, %r265, %r756;
	setp.gt.s32 	%p54, %r757, -1;
	selp.b32 	%r266, -2147483648, -1, %p54;
	xor.b32  	%r770, %r266, %r757;
	setp.gt.s32 	%p55, %r758, -1;
	selp.b32 	%r267, -2147483648, -1, %p55;
	xor.b32  	%r769, %r267, %r758;
	setp.gt.s32 	%p56, %r759, -1;
	selp.b32 	%r268, -2147483648, -1, %p56;
	xor.b32  	%r768, %r268, %r759;
	setp.gt.s32 	%p57, %r760, -1;
	selp.b32 	%r269, -2147483648, -1, %p57;
	xor.b32  	%r767, %r269, %r760;
	setp.gt.s32 	%p58, %r761, -1;
	selp.b32 	%r270, -2147483648, -1, %p58;
	xor.b32  	%r766, %r270, %r761;
	setp.gt.s32 	%p59, %r762, -1;
	selp.b32 	%r271, -2147483648, -1, %p59;
	xor.b32  	%r765, %r271, %r762;
	shr.u32 	%r80, %r2, 5;
	shl.b32 	%r272, %r2, 2;
	mov.u32 	%r273, _ZZN3cub18CUB_300001_SM_10006detail10radix_sort31DeviceRadixSortSingleTileKernelINS1_5radix10policy_hubIffyE10Policy1000ELNS0_9SortOrderE0EffyNS1_21identity_decomposer_tEEEvPKT1_PSA_PKT2_PSE_T3_iiT4_E12temp_storage;
	add.s32 	%r81, %r273, %r272;
	shl.b32 	%r274, %r2, 7;
	add.s32 	%r82, %r81, %r274;
	shl.b32 	%r275, %r80, 2;
	add.s32 	%r276, %r273, %r275;
	add.s32 	%r83, %r276, 33792;
	mad.lo.s32 	%r84, %r2, -56, %r82;
	add.s32 	%r764, %r228, 6;
	sub.s32 	%r763, %r229, %r228;
$L__BB19_77:
	add.s32 	%r336, %r764, -6;
	min.s32 	%r279, %r763, 6;
	mov.b32 	%r365, 0;
	st.shared.u32 	[%r81], %r365;
	st.shared.u32 	[%r81+1024], %r365;
	st.shared.u32 	[%r81+2048], %r365;
	st.shared.u32 	[%r81+3072], %r365;
	st.shared.u32 	[%r81+4096], %r365;
	st.shared.u32 	[%r81+5120], %r365;
	st.shared.u32 	[%r81+6144], %r365;
	st.shared.u32 	[%r81+7168], %r365;
	st.shared.u32 	[%r81+8192], %r365;
	st.shared.u32 	[%r81+9216], %r365;
	st.shared.u32 	[%r81+10240], %r365;
	st.shared.u32 	[%r81+11264], %r365;
	st.shared.u32 	[%r81+12288], %r365;
	st.shared.u32 	[%r81+13312], %r365;
	st.shared.u32 	[%r81+14336], %r365;
	st.shared.u32 	[%r81+15360], %r365;
	st.shared.u32 	[%r81+16384], %r365;
	st.shared.u32 	[%r81+17408], %r365;
	st.shared.u32 	[%r81+18432], %r365;
	st.shared.u32 	[%r81+19456], %r365;
	st.shared.u32 	[%r81+20480], %r365;
	st.shared.u32 	[%r81+21504], %r365;
	st.shared.u32 	[%r81+22528], %r365;
	st.shared.u32 	[%r81+23552], %r365;
	st.shared.u32 	[%r81+24576], %r365;
	st.shared.u32 	[%r81+25600], %r365;
	st.shared.u32 	[%r81+26624], %r365;
	st.shared.u32 	[%r81+27648], %r365;
	st.shared.u32 	[%r81+28672], %r365;
	st.shared.u32 	[%r81+29696], %r365;
	st.shared.u32 	[%r81+30720], %r365;
	st.shared.u32 	[%r81+31744], %r365;
	st.shared.u32 	[%r81+32768], %r365;
	// begin inline asm
	bmsk.clamp.b32 %r277, %r365, %r279;
	// end inline asm
	setp.eq.s32 	%p60, %r783, 2147483647;
	selp.b32 	%r281, -2147483648, %r783, %p60;
	// begin inline asm
	shr.b32 %r280, %r281, %r336;
	// end inline asm
	and.b32  	%r368, %r277, %r280;
	shl.b32 	%r369, %r368, 10;
	and.b32  	%r370, %r369, 31744;
	add.s32 	%r371, %r81, %r370;
	shr.u32 	%r372, %r368, 4;
	and.b32  	%r373, %r372, 268435454;
	add.s32 	%r109, %r371, %r373;
	ld.shared.u16 	%rs1, [%r109];
	add.s16 	%rs20, %rs1, 1;
	st.shared.u16 	[%r109], %rs20;
	setp.eq.s32 	%p61, %r782, 2147483647;
	selp.b32 	%r284, -2147483648, %r782, %p61;
	// begin inline asm
	shr.b32 %r283, %r284, %r336;
	// end inline asm
	and.b32  	%r374, %r277, %r283;
	shl.b32 	%r375, %r374, 10;
	and.b32  	%r376, %r375, 31744;
	add.s32 	%r377, %r81, %r376;
	shr.u32 	%r378, %r374, 4;
	and.b32  	%r379, %r378, 268435454;
	add.s32 	%r110, %r377, %r379;
	ld.shared.u16 	%rs2, [%r110];
	add.s16 	%rs21, %rs2, 1;
	st.shared.u16 	[%r110], %rs21;
	setp.eq.s32 	%p62, %r781, 2147483647;
	selp.b32 	%r287, -2147483648, %r781, %p62;
	// begin inline asm
	shr.b32 %r286, %r287, %r336;
	// end inline asm
	and.b32  	%r380, %r277, %r286;
	shl.b32 	%r381, %r380, 10;
	and.b32  	%r382, %r381, 31744;
	add.s32 	%r383, %r81, %r382;
	shr.u32 	%r384, %r380, 4;
	and.b32  	%r385, %r384, 268435454;
	add.s32 	%r111, %r383, %r385;
	ld.shared.u16 	%rs3, [%r111];
	add.s16 	%rs22, %rs3, 1;
	st.shared.u16 	[%r111], %rs22;
	setp.eq.s32 	%p63, %r780, 2147483647;
	selp.b32 	%r290, -2147483648, %r780, %p63;
	// begin inline asm
	shr.b32 %r289, %r290, %r336;
	// end inline asm
	and.b32  	%r386, %r277, %r289;
	shl.b32 	%r387, %r386, 10;
	and.b32  	%r388, %r387, 31744;
	add.s32 	%r389, %r81, %r388;
	shr.u32 	%r390, %r386, 4;
	and.b32  	%r391, %r390, 268435454;
	add.s32 	%r112, %r389, %r391;
	ld.shared.u16 	%rs4, [%r112];
	add.s16 	%rs23, %rs4, 1;
	st.shared.u16 	[%r112], %rs23;
	setp.eq.s32 	%p64, %r779, 2147483647;
	selp.b32 	%r293, -2147483648, %r779, %p64;
	// begin inline asm
	shr.b32 %r292, %r293, %r336;
	// end inline asm
	and.b32  	%r392, %r277, %r292;
	shl.b32 	%r393, %r392, 10;
	and.b32  	%r394, %r393, 31744;
	add.s32 	%r395, %r81, %r394;
	shr.u32 	%r396, %r392, 4;
	and.b32  	%r397, %r396, 268435454;
	add.s32 	%r113, %r395, %r397;
	ld.shared.u16 	%rs5, [%r113];
	add.s16 	%rs24, %rs5, 1;
	st.shared.u16 	[%r113], %rs24;
	setp.eq.s32 	%p65, %r778, 2147483647;
	selp.b32 	%r296, -2147483648, %r778, %p65;
	// begin inline asm
	shr.b32 %r295, %r296, %r336;
	// end inline asm
	and.b32  	%r398, %r277, %r295;
	shl.b32 	%r399, %r398, 10;
	and.b32  	%r400, %r399, 31744;
	add.s32 	%r401, %r81, %r400;
	shr.u32 	%r402, %r398, 4;
	and.b32  	%r403, %r402, 268435454;
	add.s32 	%r114, %r401, %r403;
	ld.shared.u16 	%rs6, [%r114];
	add.s16 	%rs25, %rs6, 1;
	st.shared.u16 	[%r114], %rs25;
	setp.eq.s32 	%p66, %r777, 2147483647;
	selp.b32 	%r299, -2147483648, %r777, %p66;
	// begin inline asm
	shr.b32 %r298, %r299, %r336;
	// end inline asm
	and.b32  	%r404, %r277, %r298;
	shl.b32 	%r405, %r404, 10;
	and.b32  	%r406, %r405, 31744;
	add.s32 	%r407, %r81, %r406;
	shr.u32 	%r408, %r404, 4;
	and.b32  	%r409, %r408, 268435454;
	add.s32 	%r115, %r407, %r409;
	ld.shared.u16 	%rs7, [%r115];
	add.s16 	%rs26, %rs7, 1;
	st.shared.u16 	[%r115], %rs26;
	setp.eq.s32 	%p67, %r776, 2147483647;
	selp.b32 	%r302, -2147483648, %r776, %p67;
	// begin inline asm
	shr.b32 %r301, %r302, %r336;
	// end inline asm
	and.b32  	%r410, %r277, %r301;
	shl.b32 	%r411, %r410, 10;
	and.b32  	%r412, %r411, 31744;
	add.s32 	%r413, %r81, %r412;
	shr.u32 	%r414, %r410, 4;
	and.b32  	%r415, %r414, 268435454;
	add.s32 	%r116, %r413, %r415;
	ld.shared.u16 	%rs8, [%r116];
	add.s16 	%rs27, %rs8, 1;
	st.shared.u16 	[%r116], %rs27;
	setp.eq.s32 	%p68, %r775, 2147483647;
	selp.b32 	%r305, -2147483648, %r775, %p68;
	// begin inline asm
	shr.b32 %r304, %r305, %r336;
	// end inline asm
	and.b32  	%r416, %r277, %r304;
	shl.b32 	%r417, %r416, 10;
	and.b32  	%r418, %r417, 31744;
	add.s32 	%r419, %r81, %r418;
	shr.u32 	%r420, %r416, 4;
	and.b32  	%r421, %r420, 268435454;
	add.s32 	%r117, %r419, %r421;
	ld.shared.u16 	%rs9, [%r117];
	add.s16 	%rs28, %rs9, 1;
	st.shared.u16 	[%r117], %rs28;
	setp.eq.s32 	%p69, %r774, 2147483647;
	selp.b32 	%r308, -2147483648, %r774, %p69;
	// begin inline asm
	shr.b32 %r307, %r308, %r336;
	// end inline asm
	and.b32  	%r422, %r277, %r307;
	shl.b32 	%r423, %r422, 10;
	and.b32  	%r424, %r423, 31744;
	add.s32 	%r425, %r81, %r424;
	shr.u32 	%r426, %r422, 4;
	and.b32  	%r427, %r426, 268435454;
	add.s32 	%r118, %r425, %r427;
	ld.shared.u16 	%rs10, [%r118];
	add.s16 	%rs29, %rs10, 1;
	st.shared.u16 	[%r118], %rs29;
	setp.eq.s32 	%p70, %r773, 2147483647;
	selp.b32 	%r311, -2147483648, %r773, %p70;
	// begin inline asm
	shr.b32 %r310, %r311, %r336;
	// end inline asm
	and.b32  	%r428, %r277, %r310;
	shl.b32 	%r429, %r428, 10;
	and.b32  	%r430, %r429, 31744;
	add.s32 	%r431, %r81, %r430;
	shr.u32 	%r432, %r428, 4;
	and.b32  	%r433, %r432, 268435454;
	add.s32 	%r119, %r431, %r433;
	ld.shared.u16 	%rs11, [%r119];
	add.s16 	%rs30, %rs11, 1;
	st.shared.u16 	[%r119], %rs30;
	setp.eq.s32 	%p71, %r772, 2147483647;
	selp.b32 	%r314, -2147483648, %r772, %p71;
	// begin inline asm
	shr.b32 %r313, %r314, %r336;
	// end inline asm
	and.b32  	%r434, %r277, %r313;
	shl.b32 	%r435, %r434, 10;
	and.b32  	%r436, %r435, 31744;
	add.s32 	%r437, %r81, %r436;
	shr.u32 	%r438, %r434, 4;
	and.b32  	%r439, %r438, 268435454;
	add.s32 	%r120, %r437, %r439;
	ld.shared.u16 	%rs12, [%r120];
	add.s16 	%rs31, %rs12, 1;
	st.shared.u16 	[%r120], %rs31;
	setp.eq.s32 	%p72, %r771, 2147483647;
	selp.b32 	%r317, -2147483648, %r771, %p72;
	// begin inline asm
	shr.b32 %r316, %r317, %r336;
	// end inline asm
	and.b32  	%r440, %r277, %r316;
	shl.b32 	%r441, %r440, 10;
	and.b32  	%r442, %r441, 31744;
	add.s32 	%r443, %r81, %r442;
	shr.u32 	%r444, %r440, 4;
	and.b32  	%r445, %r444, 268435454;
	add.s32 	%r121, %r443, %r445;
	ld.shared.u16 	%rs13, [%r121];
	add.s16 	%rs32, %rs13, 1;
	st.shared.u16 	[%r121], %rs32;
	setp.eq.s32 	%p73, %r770, 2147483647;
	selp.b32 	%r320, -2147483648, %r770, %p73;
	// begin inline asm
	shr.b32 %r319, %r320, %r336;
	// end inline asm
	and.b32  	%r446, %r277, %r319;
	shl.b32 	%r447, %r446, 10;
	and.b32  	%r448, %r447, 31744;
	add.s32 	%r449, %r81, %r448;
	shr.u32 	%r450, %r446, 4;
	and.b32  	%r451, %r450, 268435454;
	add.s32 	%r122, %r449, %r451;
	ld.shared.u16 	%rs14, [%r122];
	add.s16 	%rs33, %rs14, 1;
	st.shared.u16 	[%r122], %rs33;
	setp.eq.s32 	%p74, %r769, 2147483647;
	selp.b32 	%r323, -2147483648, %r769, %p74;
	// begin inline asm
	shr.b32 %r322, %r323, %r336;
	// end inline asm
	and.b32  	%r452, %r277, %r322;
	shl.b32 	%r453, %r452, 10;
	and.b32  	%r454, %r453, 31744;
	add.s32 	%r455, %r81, %r454;
	shr.u32 	%r456, %r452, 4;
	and.b32  	%r457, %r456, 268435454;
	add.s32 	%r123, %r455, %r457;
	ld.shared.u16 	%rs15, [%r123];
	add.s16 	%rs34, %rs15, 1;
	st.shared.u16 	[%r123], %rs34;
	setp.eq.s32 	%p75, %r768, 2147483647;
	selp.b32 	%r326, -2147483648, %r768, %p75;
	// begin inline asm
	shr.b32 %r325, %r326, %r336;
	// end inline asm
	and.b32  	%r458, %r277, %r325;
	shl.b32 	%r459, %r458, 10;
	and.b32  	%r460, %r459, 31744;
	add.s32 	%r461, %r81, %r460;
	shr.u32 	%r462, %r458, 4;
	and.b32  	%r463, %r462, 268435454;
	add.s32 	%r124, %r461, %r463;
	ld.shared.u16 	%rs16, [%r124];
	add.s16 	%rs35, %rs16, 1;
	st.shared.u16 	[%r124], %rs35;
	setp.eq.s32 	%p76, %r767, 2147483647;
	selp.b32 	%r329, -2147483648, %r767, %p76;
	// begin inline asm
	shr.b32 %r328, %r329, %r336;
	// end inline asm
	and.b32  	%r464, %r277, %r328;
	shl.b32 	%r465, %r464, 10;
	and.b32  	%r466, %r465, 31744;
	add.s32 	%r467, %r81, %r466;
	shr.u32 	%r468, %r464, 4;
	and.b32  	%r469, %r468, 268435454;
	add.s32 	%r125, %r467, %r469;
	ld.shared.u16 	%rs17, [%r125];
	add.s16 	%rs36, %rs17, 1;
	st.shared.u16 	[%r125], %rs36;
	setp.eq.s32 	%p77, %r766, 2147483647;
	selp.b32 	%r332, -2147483648, %r766, %p77;
	// begin inline asm
	shr.b32 %r331, %r332, %r336;
	// end inline asm
	and.b32  	%r470, %r277, %r331;
	shl.b32 	%r471, %r470, 10;
	and.b32  	%r472, %r471, 31744;
	add.s32 	%r473, %r81, %r472;
	shr.u32 	%r474, %r470, 4;
	and.b32  	%r475, %r474, 268435454;
	add.s32 	%r126, %r473, %r475;
	ld.shared.u16 	%rs18, [%r126];
	add.s16 	%rs37, %rs18, 1;
	st.shared.u16 	[%r126], %rs37;
	setp.eq.s32 	%p78, %r765, 2147483647;
	selp.b32 	%r335, -2147483648, %r765, %p78;
	// begin inline asm
	shr.b32 %r334, %r335, %r336;
	// end inline asm
	and.b32  	%r476, %r277, %r334;
	shl.b32 	%r477, %r476, 10;
	and.b32  	%r478, %r477, 31744;
	add.s32 	%r479, %r81, %r478;
	shr.u32 	%r480, %r476, 4;
	and.b32  	%r481, %r480, 268435454;
	add.s32 	%r127, %r479, %r481;
	ld.shared.u16 	%rs19, [%r127];
	add.s16 	%rs38, %rs19, 1;
	st.shared.u16 	[%r127], %rs38;
	bar.sync 	0;
	ld.shared.u32 	%r128, [%r82];
	ld.shared.u32 	%r482, [%r82+4];
	ld.shared.u32 	%r483, [%r82+8];
	ld.shared.u32 	%r484, [%r82+12];
	ld.shared.u32 	%r485, [%r82+16];
	ld.shared.u32 	%r486, [%r82+20];
	ld.shared.u32 	%r487, [%r82+24];
	ld.shared.u32 	%r488, [%r82+28];
	ld.shared.u32 	%r489, [%r82+32];
	ld.shared.u32 	%r490, [%r82+36];
	ld.shared.u32 	%r491, [%r82+40];
	ld.shared.u32 	%r492, [%r82+44];
	ld.shared.u32 	%r493, [%r82+48];
	ld.shared.u32 	%r494, [%r82+52];
	ld.shared.u32 	%r495, [%r82+56];
	ld.shared.u32 	%r496, [%r82+60];
	ld.shared.u32 	%r497, [%r82+64];
	ld.shared.u32 	%r498, [%r82+68];
	ld.shared.u32 	%r499, [%r82+72];
	ld.shared.u32 	%r500, [%r82+76];
	ld.shared.u32 	%r501, [%r82+80];
	ld.shared.u32 	%r502, [%r82+84];
	ld.shared.u32 	%r503, [%r82+88];
	ld.shared.u32 	%r504, [%r82+92];
	ld.shared.u32 	%r505, [%r82+96];
	ld.shared.u32 	%r506, [%r82+100];
	ld.shared.u32 	%r507, [%r82+104];
	ld.shared.u32 	%r508, [%r82+108];
	ld.shared.u32 	%r509, [%r82+112];
	ld.shared.u32 	%r510, [%r82+116];
	ld.shared.u32 	%r511, [%r82+120];
	ld.shared.u32 	%r512, [%r82+124];
	ld.shared.u32 	%r513, [%r82+128];
	add.s32 	%r129, %r482, %r128;
	add.s32 	%r130, %r483, %r129;
	add.s32 	%r131, %r484, %r130;
	add.s32 	%r132, %r485, %r131;
	add.s32 	%r133, %r486, %r132;
	add.s32 	%r134, %r487, %r133;
	add.s32 	%r135, %r488, %r134;
	add.s32 	%r136, %r489, %r135;
	add.s32 	%r137, %r490, %r136;
	add.s32 	%r138, %r491, %r137;
	add.s32 	%r139, %r492, %r138;
	add.s32 	%r140, %r493, %r139;
	add.s32 	%r141, %r494, %r140;
	add.s32 	%r142, %r495, %r141;
	add.s32 	%r143, %r496, %r142;
	add.s32 	%r144, %r497, %r143;
	add.s32 	%r145, %r498, %r144;
	add.s32 	%r146, %r499, %r145;
	add.s32 	%r147, %r500, %r146;
	add.s32 	%r148, %r501, %r147;
	add.s32 	%r149, %r502, %r148;
	add.s32 	%r150, %r503, %r149;
	add.s32 	%r151, %r504, %r150;
	add.s32 	%r152, %r505, %r151;
	add.s32 	%r153, %r506, %r152;
	add.s32 	%r154, %r507, %r153;
	add.s32 	%r155, %r508, %r154;
	add.s32 	%r156, %r509, %r155;
	add.s32 	%r157, %r510, %r156;
	add.s32 	%r158, %r511, %r157;
	add.s32 	%r159, %r512, %r158;
	add.s32 	%r342, %r513, %r159;
	// begin inline asm
	mov.u32 %r337, %laneid;
	// end inline asm
	mov.b32 	%r340, 1;
	mov.b32 	%r367, -1;
	// begin inline asm
	{  .reg .u32 r0;  .reg .pred p;  shfl.sync.up.b32 r0|p, %r342, %r340, %r365, %r367;  @p add.u32 r0, r0, %r342;  mov.u32 %r338, r0;}
	// end inline asm
	mov.b32 	%r346, 2;
	// begin inline asm
	{  .reg .u32 r0;  .reg .pred p;  shfl.sync.up.b32 r0|p, %r338, %r346, %r365, %r367;  @p add.u32 r0, r0, %r338;  mov.u32 %r344, r0;}
	// end inline asm
	mov.b32 	%r352, 4;
	// begin inline asm
	{  .reg .u32 r0;  .reg .pred p;  shfl.sync.up.b32 r0|p, %r344, %r352, %r365, %r367;  @p add.u32 r0, r0, %r344;  mov.u32 %r350, r0;}
	// end inline asm
	mov.b32 	%r358, 8;
	// begin inline asm
	{  .reg .u32 r0;  .reg .pred p;  shfl.sync.up.b32 r0|p, %r350, %r358, %r365, %r367;  @p add.u32 r0, r0, %r350;  mov.u32 %r356, r0;}
	// end inline asm
	mov.b32 	%r364, 16;
	// begin inline asm
	{  .reg .u32 r0;  .reg .pred p;  shfl.sync.up.b32 r0|p, %r356, %r364, %r365, %r367;  @p add.u32 r0, r0, %r356;  mov.u32 %r362, r0;}
	// end inline asm
	setp.ne.s32 	%p79, %r337, 31;
	@%p79 bra 	$L__BB19_79;
	st.shared.u32 	[%r83], %r362;
$L__BB19_79:
	sub.s32 	%r514, %r362, %r342;
	setp.gt.u32 	%p80, %r2, 31;
	setp.eq.s32 	%p81, %r80, 7;
	setp.eq.s32 	%p82, %r80, 6;
	setp.eq.s32 	%p83, %r80, 5;
	setp.eq.s32 	%p84, %r80, 4;
	setp.eq.s32 	%p85, %r80, 3;
	setp.eq.s32 	%p86, %r80, 2;
	setp.eq.s32 	%p87, %r80, 1;
	bar.sync 	0;
	ld.shared.v4.u32 	{%r515, %r516, %r517, %r518}, [_ZZN3cub18CUB_300001_SM_10006detail10radix_sort31DeviceRadixSortSingleTileKernelINS1_5radix10policy_hubIffyE10Policy1000ELNS0_9SortOrderE0EffyNS1_21identity_decomposer_tEEEvPKT1_PSA_PKT2_PSE_T3_iiT4_E12temp_storage+33792];
	selp.b32 	%r519, %r515, %r784, %p87;
	add.s32 	%r520, %r516, %r515;
	selp.b32 	%r521, %r520, %r519, %p86;
	add.s32 	%r522, %r520, %r517;
	selp.b32 	%r523, %r522, %r521, %p85;
	add.s32 	%r524, %r522, %r518;
	selp.b32 	%r525, %r524, %r523, %p84;
	ld.shared.v4.u32 	{%r526, %r527, %r528, %r529}, [_ZZN3cub18CUB_300001_SM_10006detail10radix_sort31DeviceRadixSortSingleTileKernelINS1_5radix10policy_hubIffyE10Policy1000ELNS0_9SortOrderE0EffyNS1_21identity_decomposer_tEEEvPKT1_PSA_PKT2_PSE_T3_iiT4_E12temp_storage+33808];
	add.s32 	%r530, %r524, %r526;
	selp.b32 	%r531, %r530, %r525, %p83;
	add.s32 	%r532, %r530, %r527;
	selp.b32 	%r533, %r532, %r531, %p82;
	add.s32 	%r534, %r532, %r528;
	selp.b32 	%r784, %r534, %r533, %p81;
	add.s32 	%r164, %r534, %r529;
	setp.ne.s32 	%p88, %r337, 0;
	selp.b32 	%r535, %r514, 0, %p88;
	add.s32 	%r536, %r784, %r535;
	or.pred  	%p89, %p80, %p88;
	selp.b32 	%r785, %r536, %r514, %p80;
	@%p89 bra 	$L__BB19_81;
	shl.b32 	%r785, %r164, 16;
	st.shared.u32 	[_ZZN3cub18CUB_300001_SM_10006detail10radix_sort31DeviceRadixSortSingleTileKernelINS1_5radix10policy_hubIffyE10Policy1000ELNS0_9SortOrderE0EffyNS1_21identity_decomposer_tEEEvPKT1_PSA_PKT2_PSE_T3_iiT4_E12temp_storage+33832], %r785;
$L__BB19_81:
	setp.eq.s32 	%p90, %r2, 0;
	bar.sync 	0;
	ld.shared.u32 	%r537, [_ZZN3cub18CUB_300001_SM_10006detail10radix_sort31DeviceRadixSortSingleTileKernelINS1_5radix10policy_hubIffyE10Policy1000ELNS0_9SortOrderE0EffyNS1_21identity_decomposer_tEEEvPKT1_PSA_PKT2_PSE_T3_iiT4_E12temp_storage+33832];
	selp.b32 	%r538, 0, %r537, %p90;
	add.s32 	%r539, %r785, %r538;
	add.s32 	%r540, %r128, %r539;
	add.s32 	%r541, %r129, %r539;
	add.s32 	%r542, %r130, %r539;
	add.s32 	%r543, %r131, %r539;
	add.s32 	%r544, %r132, %r539;
	add.s32 	%r545, %r133, %r539;
	add.s32 	%r546, %r134, %r539;
	add.s32 	%r547, %r135, %r539;
	add.s32 	%r548, %r136, %r539;
	add.s32 	%r549, %r137, %r539;
	add.s32 	%r550, %r138, %r539;
	add.s32 	%r551, %r139, %r539;
	add.s32 	%r552, %r140, %r539;
	add.s32 	%r553, %r141, %r539;
	add.s32 	%r554, %r142, %r539;
	add.s32 	%r555, %r143, %r539;
	add.s32 	%r556, %r144, %r539;
	add.s32 	%r557, %r145, %r539;
	add.s32 	%r558, %r146, %r539;
	add.s32 	%r559, %r147, %r539;
	add.s32 	%r560, %r148, %r539;
	add.s32 	%r561, %r149, %r539;
	add.s32 	%r562, %r150, %r539;
	add.s32 	%r563, %r151, %r539;
	add.s32 	%r564, %r152, %r539;
	add.s32 	%r565, %r153, %r539;
	add.s32 	%r566, %r154, %r539;
	add.s32 	%r567, %r155, %r539;
	add.s32 	%r568, %r156, %r539;
	add.s32 	%r569, %r157, %r539;
	add.s32 	%r570, %r158, %r539;
	add.s32 	%r571, %r159, %r539;
	st.shared.u32 	[%r82], %r539;
	st.shared.u32 	[%r82+4], %r540;
	st.shared.u32 	[%r82+8], %r541;
	st.shared.u32 	[%r82+12], %r542;
	st.shared.u32 	[%r82+16], %r543;
	st.shared.u32 	[%r82+20], %r544;
	st.shared.u32 	[%r82+24], %r545;
	st.shared.u32 	[%r82+28], %r546;
	st.shared.u32 	[%r82+32], %r547;
	st.shared.u32 	[%r82+36], %r548;
	st.shared.u32 	[%r82+40], %r549;
	st.shared.u32 	[%r82+44], %r550;
	st.shared.u32 	[%r82+48], %r551;
	st.shared.u32 	[%r82+52], %r552;
	st.shared.u32 	[%r82+56], %r553;
	st.shared.u32 	[%r82+60], %r554;
	st.shared.u32 	[%r82+64], %r555;
	st.shared.u32 	[%r82+68], %r556;
	st.shared.u32 	[%r82+72], %r557;
	st.shared.u32 	[%r82+76], %r558;
	st.shared.u32 	[%r82+80], %r559;
	st.shared.u32 	[%r82+84], %r560;
	st.shared.u32 	[%r82+88], %r561;
	st.shared.u32 	[%r82+92], %r562;
	st.shared.u32 	[%r82+96], %r563;
	st.shared.u32 	[%r82+100], %r564;
	st.shared.u32 	[%r82+104], %r565;
	st.shared.u32 	[%r82+108], %r566;
	st.shared.u32 	[%r82+112], %r567;
	st.shared.u32 	[%r82+116], %r568;
	st.shared.u32 	[%r82+120], %r569;
	st.shared.u32 	[%r82+124], %r570;
	st.shared.u32 	[%r82+128], %r571;
	bar.sync 	0;
	cvt.u32.u16 	%r572, %rs1;
	ld.shared.u16 	%r573, [%r109];
	add.s32 	%r168, %r573, %r572;
	cvt.u32.u16 	%r574, %rs2;
	ld.shared.u16 	%r575, [%r110];
	add.s32 	%r169, %r575, %r574;
	cvt.u32.u16 	%r576, %rs3;
	ld.shared.u16 	%r577, [%r111];
	add.s32 	%r170, %r577, %r576;
	cvt.u32.u16 	%r578, %rs4;
	ld.shared.u16 	%r579, [%r112];
	add.s32 	%r171, %r579, %r578;
	cvt.u32.u16 	%r580, %rs5;
	ld.shared.u16 	%r581, [%r113];
	add.s32 	%r172, %r581, %r580;
	cvt.u32.u16 	%r582, %rs6;
	ld.shared.u16 	%r583, [%r114];
	add.s32 	%r173, %r583, %r582;
	cvt.u32.u16 	%r584, %rs7;
	ld.shared.u16 	%r585, [%r115];
	add.s32 	%r174, %r585, %r584;
	cvt.u32.u16 	%r586, %rs8;
	ld.shared.u16 	%r587, [%r116];
	add.s32 	%r175, %r587, %r586;
	cvt.u32.u16 	%r588, %rs9;
	ld.shared.u16 	%r589, [%r117];
	add.s32 	%r176, %r589, %r588;
	cvt.u32.u16 	%r590, %rs10;
	ld.shared.u16 	%r591, [%r118];
	add.s32 	%r177, %r591, %r590;
	cvt.u32.u16 	%r592, %rs11;
	ld.shared.u16 	%r593, [%r119];
	add.s32 	%r178, %r593, %r592;
	cvt.u32.u16 	%r594, %rs12;
	ld.shared.u16 	%r595, [%r120];
	add.s32 	%r179, %r595, %r594;
	cvt.u32.u16 	%r596, %rs13;
	ld.shared.u16 	%r597, [%r121];
	add.s32 	%r180, %r597, %r596;
	cvt.u32.u16 	%r598, %rs14;
	ld.shared.u16 	%r599, [%r122];
	add.s32 	%r181, %r599, %r598;
	cvt.u32.u16 	%r600, %rs15;
	ld.shared.u16 	%r601, [%r123];
	add.s32 	%r182, %r601, %r600;
	cvt.u32.u16 	%r602, %rs16;
	ld.shared.u16 	%r603, [%r124];
	add.s32 	%r183, %r603, %r602;
	cvt.u32.u16 	%r604, %rs17;
	ld.shared.u16 	%r605, [%r125];
	add.s32 	%r184, %r605, %r604;
	cvt.u32.u16 	%r606, %rs18;
	ld.shared.u16 	%r607, [%r126];
	add.s32 	%r185, %r607, %r606;
	cvt.u32.u16 	%r608, %rs19;
	ld.shared.u16 	%r609, [%r127];
	add.s32 	%r186, %r609, %r608;
	bar.sync 	0;
	setp.lt.s32 	%p91, %r764, %r229;
	@%p91 bra 	$L__BB19_121;
	cvt.u64.u32 	%rd15, %r2;
	shl.b32 	%r610, %r168, 2;
	mov.u32 	%r611, _ZZN3cub18CUB_300001_SM_10006detail10radix_sort31DeviceRadixSortSingleTileKernelINS1_5radix10policy_hubIffyE10Policy1000ELNS0_9SortOrderE0EffyNS1_21identity_decomposer_tEEEvPKT1_PSA_PKT2_PSE_T3_iiT4_E12temp_storage;
	add.s32 	%r612, %r611, %r610;
	st.shared.u32 	[%r612], %r783;
	shl.b32 	%r613, %r169, 2;
	add.s32 	%r614, %r611, %r613;
	st.shared.u32 	[%r614], %r782;
	shl.b32 	%r615, %r170, 2;
	add.s32 	%r616, %r611, %r615;
	st.shared.u32 	[%r616], %r781;
	shl.b32 	%r617, %r171, 2;
	add.s32 	%r618, %r611, %r617;
	st.shared.u32 	[%r618], %r780;
	shl.b32 	%r619, %r172, 2;
	add.s32 	%r620, %r611, %r619;
	st.shared.u32 	[%r620], %r779;
	shl.b32 	%r621, %r173, 2;
	add.s32 	%r622, %r611, %r621;
	st.shared.u32 	[%r622], %r778;
	shl.b32 	%r623, %r174, 2;
	add.s32 	%r624, %r611, %r623;
	st.shared.u32 	[%r624], %r777;
	shl.b32 	%r625, %r175, 2;
	add.s32 	%r626, %r611, %r625;
	st.shared.u32 	[%r626], %r776;
	shl.b32 	%r627, %r176, 2;
	add.s32 	%r628, %r611, %r627;
	st.shared.u32 	[%r628], %r775;
	shl.b32 	%r629, %r177, 2;
	add.s32 	%r630, %r611, %r629;
	st.shared.u32 	[%r630], %r774;
	shl.b32 	%r631, %r178, 2;
	add.s32 	%r632, %r611, %r631;
	st.shared.u32 	[%r632], %r773;
	shl.b32 	%r633, %r179, 2;
	add.s32 	%r634, %r611, %r633;
	st.shared.u32 	[%r634], %r772;
	shl.b32 	%r635, %r180, 2;
	add.s32 	%r636, %r611, %r635;
	st.shared.u32 	[%r636], %r771;
	shl.b32 	%r637, %r181, 2;
	add.s32 	%r638, %r611, %r637;
	st.shared.u32 	[%r638], %r770;
	shl.b32 	%r639, %r182, 2;
	add.s32 	%r640, %r611, %r639;
	st.shared.u32 	[%r640], %r769;
	shl.b32 	%r641, %r183, 2;
	add.s32 	%r642, %r611, %r641;
	st.shared.u32 	[%r642], %r768;
	shl.b32 	%r643, %r184, 2;
	add.s32 	%r644, %r611, %r643;
	st.shared.u32 	[%r644], %r767;
	shl.b32 	%r645, %r185, 2;
	add.s32 	%r646, %r611, %r645;
	st.shared.u32 	[%r646], %r766;
	shl.b32 	%r647, %r186, 2;
	add.s32 	%r648, %r611, %r647;
	st.shared.u32 	[%r648], %r765;
	bar.sync 	0;
	mad.lo.s32 	%r187, %r2, -72, %r84;
	ld.shared.u32 	%r188, [%r187];
	ld.shared.u32 	%r189, [%r187+1024];
	ld.shared.u32 	%r190, [%r187+2048];
	ld.shared.u32 	%r191, [%r187+3072];
	ld.shared.u32 	%r192, [%r187+4096];
	ld.shared.u32 	%r193, [%r187+5120];
	ld.shared.u32 	%r194, [%r187+6144];
	ld.shared.u32 	%r195, [%r187+7168];
	ld.shared.u32 	%r196, [%r187+8192];
	ld.shared.u32 	%r197, [%r187+9216];
	ld.shared.u32 	%r198, [%r187+10240];
	ld.shared.u32 	%r199, [%r187+11264];
	ld.shared.u32 	%r200, [%r187+12288];
	ld.shared.u32 	%r201, [%r187+13312];
	ld.shared.u32 	%r202, [%r187+14336];
	ld.shared.u32 	%r203, [%r187+15360];
	ld.shared.u32 	%r204, [%r187+16384];
	ld.shared.u32 	%r205, [%r187+17408];
	ld.shared.u32 	%r206, [%r187+18432];
	bar.sync 	0;
	st.shared.f32 	[%r612], %f152;
	st.shared.f32 	[%r614], %f151;
	st.shared.f32 	[%r616], %f150;
	st.shared.f32 	[%r618], %f149;
	st.shared.f32 	[%r620], %f148;
	st.shared.f32 	[%r622], %f147;
	st.shared.f32 	[%r624], %f146;
	st.shared.f32 	[%r626], %f145;
	st.shared.f32 	[%r628], %f144;
	st.shared.f32 	[%r630], %f143;
	st.shared.f32 	[%r632], %f142;
	st.shared.f32 	[%r634], %f141;
	st.shared.f32 	[%r636], %f140;
	st.shared.f32 	[%r638], %f139;
	st.shared.f32 	[%r640], %f138;
	st.shared.f32 	[%r642], %f137;
	st.shared.f32 	[%r644], %f136;
	st.shared.f32 	[%r646], %f135;
	st.shared.f32 	[%r648], %f134;
	bar.sync 	0;
	ld.shared.f32 	%f58, [%r187+1024];
	ld.shared.f32 	%f59, [%r187+2048];
	ld.shared.f32 	%f60, [%r187+3072];
	ld.shared.f32 	%f61, [%r187+4096];
	ld.shared.f32 	%f62, [%r187+5120];
	ld.shared.f32 	%f63, [%r187+6144];
	ld.shared.f32 	%f64, [%r187+7168];
	ld.shared.f32 	%f65, [%r187+8192];
	ld.shared.f32 	%f66, [%r187+9216];
	ld.shared.f32 	%f67, [%r187+10240];
	ld.shared.f32 	%f68, [%r187+11264];
	ld.shared.f32 	%f69, [%r187+12288];
	ld.shared.f32 	%f70, [%r187+13312];
	ld.shared.f32 	%f71, [%r187+14336];
	ld.shared.f32 	%f72, [%r187+15360];
	ld.shared.f32 	%f73, [%r187+16384];
	ld.shared.f32 	%f74, [%r187+17408];
	ld.shared.f32 	%f75, [%r187+18432];
	setp.gt.u64 	%p92, %rd2, %rd15;
	cvta.to.global.u64 	%rd16, %rd6;
	mul.wide.u32 	%rd17, %r2, 4;
	add.s64 	%rd4, %rd16, %rd17;
	cvta.to.global.u64 	%rd18, %rd8;
	add.s64 	%rd5, %rd18, %rd17;
	@%p92 bra 	$L__BB19_83;
	bra.uni 	$L__BB19_84;
$L__BB19_83:
	ld.shared.f32 	%f114, [%r187];
	setp.gt.s32 	%p93, %r188, -1;
	selp.b32 	%r649, -1, -2147483648, %p93;
	xor.b32  	%r650, %r649, %r188;
	st.global.u32 	[%rd4], %r650;
	st.global.f32 	[%rd5], %f114;
$L__BB19_84:
	add.s32 	%r651, %r2, 256;
	cvt.u64.u32 	%rd19, %r651;
	setp.le.u64 	%p94, %rd2, %rd19;
	@%p94 bra 	$L__BB19_86;
	setp.gt.s32 	%p95, %r189, -1;
	selp.b32 	%r652, -1, -2147483648, %p95;
	xor.b32  	%r653, %r652, %r189;
	st.global.u32 	[%rd4+1024], %r653;
	st.global.f32 	[%rd5+1024], %f58;
$L__BB19_86:
	add.s32 	%r654, %r2, 512;
	cvt.u64.u32 	%rd20, %r654;
	setp.le.u64 	%p96, %rd2, %rd20;
	@%p96 bra 	$L__BB19_88;
	setp.gt.s32 	%p97, %r190, -1;
	selp.b32 	%r655, -1, -2147483648, %p97;
	xor.b32  	%r656, %r655, %r190;
	st.global.u32 	[%rd4+2048], %r656;
	st.global.f32 	[%rd5+2048], %f59;
$L__BB19_88:
	add.s32 	%r657, %r2, 768;
	cvt.u64.u32 	%rd21, %r657;
	setp.le.u64 	%p98, %rd2, %rd21;
	@%p98 bra 	$L__BB19_90;
	setp.gt.s32 	%p99, %r191, -1;
	selp.b32 	%r658, -1, -2147483648, %p99;
	xor.b32  	%r659, %r658, %r191;
	st.global.u32 	[%rd4+3072], %r659;
	st.global.f32 	[%rd5+3072], %f60;
$L__BB19_90:
	or.b32  	%r660, %r2, 1024;
	cvt.u64.u32 	%rd22, %r660;
	setp.le.u64 	%p100, %rd2, %rd22;
	@%p100 bra 	$L__BB19_92;
	setp.gt.s32 	%p101, %r192, -1;
	selp.b32 	%r661, -1, -2147483648, %p101;
	xor.b32  	%r662, %r661, %r192;
	st.global.u32 	[%rd4+4096], %r662;
	st.global.f32 	[%rd5+4096], %f61;
$L__BB19_92:
	add.s32 	%r663, %r2, 1280;
	cvt.u64.u32 	%rd23, %r663;
	setp.le.u64 	%p102, %rd2, %rd23;
	@%p102 bra 	$L__BB19_94;
	setp.gt.s32 	%p103, %r193, -1;
	selp.b32 	%r664, -1, -2147483648, %p103;
	xor.b32  	%r665, %r664, %r193;
	st.global.u32 	[%rd4+5120], %r665;
	st.global.f32 	[%rd5+5120], %f62;
$L__BB19_94:
	add.s32 	%r666, %r2, 1536;
	cvt.u64.u32 	%rd24, %r666;
	setp.le.u64 	%p104, %rd2, %rd24;
	@%p104 bra 	$L__BB19_96;
	setp.gt.s32 	%p105, %r194, -1;
	selp.b32 	%r667, -1, -2147483648, %p105;
	xor.b32  	%r668, %r667, %r194;
	st.global.u32 	[%rd4+6144], %r668;
	st.global.f32 	[%rd5+6144], %f63;
$L__BB19_96:
	add.s32 	%r669, %r2, 1792;
	cvt.u64.u32 	%rd25, %r669;
	setp.le.u64 	%p106, %rd2, %rd25;
	@%p106 bra 	$L__BB19_98;
	setp.gt.s32 	%p107, %r195, -1;
	selp.b32 	%r670, -1, -2147483648, %p107;
	xor.b32  	%r671, %r670, %r195;
	st.global.u32 	[%rd4+7168], %r671;
	st.global.f32 	[%rd5+7168], %f64;
$L__BB19_98:
	or.b32  	%r672, %r2, 2048;
	cvt.u64.u32 	%rd26, %r672;
	setp.le.u64 	%p108, %rd2, %rd26;
	@%p108 bra 	$L__BB19_100;
	setp.gt.s32 	%p109, %r196, -1;
	selp.b32 	%r673, -1, -2147483648, %p109;
	xor.b32  	%r674, %r673, %r196;
	st.global.u32 	[%rd4+8192], %r674;
	st.global.f32 	[%rd5+8192], %f65;
$L__BB19_100:
	add.s32 	%r675, %r2, 2304;
	cvt.u64.u32 	%rd27, %r675;
	setp.le.u64 	%p110, %rd2, %rd27;
	@%p110 bra 	$L__BB19_102;
	setp.gt.s32 	%p111, %r197, -1;
	selp.b32 	%r676, -1, -2147483648, %p111;
	xor.b32  	%r677, %r676, %r197;
	st.global.u32 	[%rd4+9216], %r677;
	st.global.f32 	[%rd5+9216], %f66;
$L__BB19_102:
	add.s32 	%r678, %r2, 2560;
	cvt.u64.u32 	%rd28, %r678;
	setp.le.u64 	%p112, %rd2, %rd28;
	@%p112 bra 	$L__BB19_104;
	setp.gt.s32 	%p113, %r198, -1;
	selp.b32 	%r679, -1, -2147483648, %p113;
	xor.b32  	%r680, %r679, %r198;
	st.global.u32 	[%rd4+10240], %r680;
	st.global.f32 	[%rd5+10240], %f67;
$L__BB19_104:
	add.s32 	%r681, %r2, 2816;
	cvt.u64.u32 	%rd29, %r681;
	setp.le.u64 	%p114, %rd2, %rd29;
	@%p114 bra 	$L__BB19_106;
	setp.gt.s32 	%p115, %r199, -1;
	selp.b32 	%r682, -1, -2147483648, %p115;
	xor.b32  	%r683, %r682, %r199;
	st.global.u32 	[%rd4+11264], %r683;
	st.global.f32 	[%rd5+11264], %f68;
$L__BB19_106:
	or.b32  	%r684, %r2, 3072;
	cvt.u64.u32 	%rd30, %r684;
	setp.le.u64 	%p116, %rd2, %rd30;
	@%p116 bra 	$L__BB19_108;
	setp.gt.s32 	%p117, %r200, -1;
	selp.b32 	%r685, -1, -2147483648, %p117;
	xor.b32  	%r686, %r685, %r200;
	st.global.u32 	[%rd4+12288], %r686;
	st.global.f32 	[%rd5+12288], %f69;
$L__BB19_108:
	add.s32 	%r687, %r2, 3328;
	cvt.u64.u32 	%rd31, %r687;
	setp.le.u64 	%p118, %rd2, %rd31;
	@%p118 bra 	$L__BB19_110;
	setp.gt.s32 	%p119, %r201, -1;
	selp.b32 	%r688, -1, -2147483648, %p119;
	xor.b32  	%r689, %r688, %r201;
	st.global.u32 	[%rd4+13312], %r689;
	st.global.f32 	[%rd5+13312], %f70;
$L__BB19_110:
	add.s32 	%r690, %r2, 3584;
	cvt.u64.u32 	%rd32, %r690;
	setp.le.u64 	%p120, %rd2, %rd32;
	@%p120 bra 	$L__BB19_112;
	setp.gt.s32 	%p121, %r202, -1;
	selp.b32 	%r691, -1, -2147483648, %p121;
	xor.b32  	%r692, %r691, %r202;
	st.global.u32 	[%rd4+14336], %r692;
	st.global.f32 	[%rd5+14336], %f71;
$L__BB19_112:
	add.s32 	%r693, %r2, 3840;
	cvt.u64.u32 	%rd33, %r693;
	setp.le.u64 	%p122, %rd2, %rd33;
	@%p122 bra 	$L__BB19_114;
	setp.gt.s32 	%p123, %r203, -1;
	selp.b32 	%r694, -1, -2147483648, %p123;
	xor.b32  	%r695, %r694, %r203;
	st.global.u32 	[%rd4+15360], %r695;
	st.global.f32 	[%rd5+15360], %f72;
$L__BB19_114:
	or.b32  	%r696, %r2, 4096;
	cvt.u64.u32 	%rd34, %r696;
	setp.le.u64 	%p124, %rd2, %rd34;
	@%p124 bra 	$L__BB19_116;
	setp.gt.s32 	%p125, %r204, -1;
	selp.b32 	%r697, -1, -2147483648, %p125;
	xor.b32  	%r698, %r697, %r204;
	st.global.u32 	[%rd4+16384], %r698;
	st.global.f32 	[%rd5+16384], %f73;
$L__BB19_116:
	add.s32 	%r699, %r2, 4352;
	cvt.u64.u32 	%rd35, %r699;
	setp.le.u64 	%p126, %rd2, %rd35;
	@%p126 bra 	$L__BB19_118;
	setp.gt.s32 	%p127, %r205, -1;
	selp.b32 	%r700, -1, -2147483648, %p127;
	xor.b32  	%r701, %r700, %r205;
	st.global.u32 	[%rd4+17408], %r701;
	st.global.f32 	[%rd5+17408], %f74;
$L__BB19_118:
	add.s32 	%r702, %r2, 4608;
	cvt.u64.u32 	%rd36, %r702;
	setp.le.u64 	%p128, %rd2, %rd36;
	@%p128 bra 	$L__BB19_120;
	setp.gt.s32 	%p129, %r206, -1;
	selp.b32 	%r703, -1, -2147483648, %p129;
	xor.b32  	%r704, %r703, %r206;
	st.global.u32 	[%rd4+18432], %r704;
	st.global.f32 	[%rd5+18432], %f75;
$L__BB19_120:
	ret;
$L__BB19_121:
	shl.b32 	%r705, %r168, 2;
	mov.u32 	%r706, _ZZN3cub18CUB_300001_SM_10006detail10radix_sort31DeviceRadixSortSingleTileKernelINS1_5radix10policy_hubIffyE10Policy1000ELNS0_9SortOrderE0EffyNS1_21identity_decomposer_tEEEvPKT1_PSA_PKT2_PSE_T3_iiT4_E12temp_storage;
	add.s32 	%r707, %r706, %r705;
	st.shared.u32 	[%r707], %r783;
	shl.b32 	%r708, %r169, 2;
	add.s32 	%r709, %r706, %r708;
	st.shared.u32 	[%r709], %r782;
	shl.b32 	%r710, %r170, 2;
	add.s32 	%r711, %r706, %r710;
	st.shared.u32 	[%r711], %r781;
	shl.b32 	%r712, %r171, 2;
	add.s32 	%r713, %r706, %r712;
	st.shared.u32 	[%r713], %r780;
	shl.b32 	%r714, %r172, 2;
	add.s32 	%r715, %r706, %r714;
	st.shared.u32 	[%r715], %r779;
	shl.b32 	%r716, %r173, 2;
	add.s32 	%r717, %r706, %r716;
	st.shared.u32 	[%r717], %r778;
	shl.b32 	%r718, %r174, 2;
	add.s32 	%r719, %r706, %r718;
	st.shared.u32 	[%r719], %r777;
	shl.b32 	%r720, %r175, 2;
	add.s32 	%r721, %r706, %r720;
	st.shared.u32 	[%r721], %r776;
	shl.b32 	%r722, %r176, 2;
	add.s32 	%r723, %r706, %r722;
	st.shared.u32 	[%r723], %r775;
	shl.b32 	%r724, %r177, 2;
	add.s32 	%r725, %r706, %r724;
	st.shared.u32 	[%r725], %r774;
	shl.b32 	%r726, %r178, 2;
	add.s32 	%r727, %r706, %r726;
	st.shared.u32 	[%r727], %r773;
	shl.b32 	%r728, %r179, 2;
	add.s32 	%r729, %r706, %r728;
	st.shared.u32 	[%r729], %r772;
	shl.b32 	%r730, %r180, 2;
	add.s32 	%r731, %r706, %r730;
	st.shared.u32 	[%r731], %r771;
	shl.b32 	%r732, %r181, 2;
	add.s32 	%r733, %r706, %r732;
	st.shared.u32 	[%r733], %r770;
	shl.b32 	%r734, %r182, 2;
	add.s32 	%r735, %r706, %r734;
	st.shared.u32 	[%r735], %r769;
	shl.b32 	%r736, %r183, 2;
	add.s32 	%r737, %r706, %r736;
	st.shared.u32 	[%r737], %r768;
	shl.b32 	%r738, %r184, 2;
	add.s32 	%r739, %r706, %r738;
	st.shared.u32 	[%r739], %r767;
	shl.b32 	%r740, %r185, 2;
	add.s32 	%r741, %r706, %r740;
	st.shared.u32 	[%r741], %r766;
	shl.b32 	%r742, %r186, 2;
	add.s32 	%r743, %r706, %r742;
	st.shared.u32 	[%r743], %r765;
	bar.sync 	0;
	ld.shared.u32 	%r783, [%r84];
	ld.shared.u32 	%r782, [%r84+4];
	ld.shared.u32 	%r781, [%r84+8];
	ld.shared.u32 	%r780, [%r84+12];
	ld.shared.u32 	%r779, [%r84+16];
	ld.shared.u32 	%r778, [%r84+20];
	ld.shared.u32 	%r777, [%r84+24];
	ld.shared.u32 	%r776, [%r84+28];
	ld.shared.u32 	%r775, [%r84+32];
	ld.shared.u32 	%r774, [%r84+36];
	ld.shared.u32 	%r773, [%r84+40];
	ld.shared.u32 	%r772, [%r84+44];
	ld.shared.u32 	%r771, [%r84+48];
	ld.shared.u32 	%r770, [%r84+52];
	ld.shared.u32 	%r769, [%r84+56];
	ld.shared.u32 	%r768, [%r84+60];
	ld.shared.u32 	%r767, [%r84+64];
	ld.shared.u32 	%r766, [%r84+68];
	ld.shared.u32 	%r765, [%r84+72];
	bar.sync 	0;
	st.shared.f32 	[%r707], %f152;
	st.shared.f32 	[%r709], %f151;
	st.shared.f32 	[%r711], %f150;
	st.shared.f32 	[%r713], %f149;
	st.shared.f32 	[%r715], %f148;
	st.shared.f32 	[%r717], %f147;
	st.shared.f32 	[%r719], %f146;
	st.shared.f32 	[%r721], %f145;
	st.shared.f32 	[%r723], %f144;
	st.shared.f32 	[%r725], %f143;
	st.shared.f32 	[%r727], %f142;
	st.shared.f32 	[%r729], %f141;
	st.shared.f32 	[%r731], %f140;
	st.shared.f32 	[%r733], %f139;
	st.shared.f32 	[%r735], %f138;
	st.shared.f32 	[%r737], %f137;
	st.shared.f32 	[%r739], %f136;
	st.shared.f32 	[%r741], %f135;
	st.shared.f32 	[%r743], %f134;
	bar.sync 	0;
	ld.shared.f32 	%f152, [%r84];
	ld.shared.f32 	%f151, [%r84+4];
	ld.shared.f32 	%f150, [%r84+8];
	ld.shared.f32 	%f149, [%r84+12];
	ld.shared.f32 	%f148, [%r84+16];
	ld.shared.f32 	%f147, [%r84+20];
	ld.shared.f32 	%f146, [%r84+24];
	ld.shared.f32 	%f145, [%r84+28];
	ld.shared.f32 	%f144, [%r84+32];
	ld.shared.f32 	%f143, [%r84+36];
	ld.shared.f32 	%f142, [%r84+40];
	ld.shared.f32 	%f141, [%r84+44];
	ld.shared.f32 	%f140, [%r84+48];
	ld.shared.f32 	%f139, [%r84+52];
	ld.shared.f32 	%f138, [%r84+56];
	ld.shared.f32 	%f137, [%r84+60];
	ld.shared.f32 	%f136, [%r84+64];
	ld.shared.f32 	%f135, [%r84+68];
	ld.shared.f32 	%f134, [%r84+72];
	bar.sync 	0;
	add.s32 	%r764, %r764, 6;
	add.s32 	%r763, %r763, -6;
	bra.uni 	$L__BB19_77;

}
	// .globl	_ZN3cub18CUB_300001_SM_10006detail10radix_sort30DeviceRadixSortHistogramKernelINS1_5radix10policy_hubIffyE10Policy1000ELNS0_9SortOrderE0EfyNS1_21identity_decomposer_tEEEvPT2_PKT1_SA_iiT3_
.visible .entry _ZN3cub18CUB_300001_SM_10006detail10radix_sort30DeviceRadixSortHistogramKernelINS1_5radix10policy_hubIffyE10Policy1000ELNS0_9SortOrderE0EfyNS1_21identity_decomposer_tEEEvPT2_PKT1_SA_iiT3_(
	.param .u64 .ptr .align 1 _ZN3cub18CUB_300001_SM_10006detail10radix_sort30DeviceRadixSortHistogramKernelINS1_5radix10policy_hubIffyE10Policy1000ELNS0_9SortOrderE0EfyNS1_21identity_decomposer_tEEEvPT2_PKT1_SA_iiT3__param_0,
	.param .u64 .ptr .align 1 _ZN3cub18CUB_300001_SM_10006detail10radix_sort30DeviceRadixSortHistogramKernelINS1_5radix10policy_hubIffyE10Policy1000ELNS0_9SortOrderE0EfyNS1_21identity_decomposer_tEEEvPT2_PKT1_SA_iiT3__param_1,
	.param .u64 _ZN3cub18CUB_300001_SM_10006detail10radix_sort30DeviceRadixSortHistogramKernelINS1_5radix10policy_hubIffyE10Policy1000ELNS0_9SortOrderE0EfyNS1_21identity_decomposer_tEEEvPT2_PKT1_SA_iiT3__param_2,
	.param .u32 _ZN3cub18CUB_300001_SM_10006detail10radix_sort30DeviceRadixSortHistogramKernelINS1_5radix10policy_hubIffyE10Policy1000ELNS0_9SortOrderE0EfyNS1_21identity_decomposer_tEEEvPT2_PKT1_SA_iiT3__param_3,
	.param .u32 _ZN3cub18CUB_300001_SM_10006detail10radix_sort30DeviceRadixSortHistogramKernelINS1_5radix10policy_hubIffyE10Policy1000ELNS0_9SortOrderE0EfyNS1_21identity_decomposer_tEEEvPT2_PKT1_SA_iiT3__param_4,
	.param .align 1 .b8 _ZN3cub18CUB_300001_SM_10006detail10radix_sort30DeviceRadixSortHistogramKernelINS1_5radix10policy_hubIffyE10Policy1000ELNS0_9SortOrderE0EfyNS1_21identity_decomposer_tEEEvPT2_PKT1_SA_iiT3__param_5[1]
)
.maxntid 128
{
	.reg .pred 	%p<123>;
	.reg .b32 	%r<518>;
	.reg .b64 	%rd<137>;
	// demoted variable
	.shared .align 4 .b8 _ZZN3cub18CUB_300001_SM_10006detail10radix_sort30DeviceRadixSortHistogramKernelINS1_5radix10policy_hubIffyE10Policy1000ELNS0_9SortOrderE0EfyNS1_21identity_decomposer_tEEEvPT2_PKT1_SA_iiT3_E12temp_storage[4096];
	ld.param.u64 	%rd18, [_ZN3cub18CUB_300001_SM_10006detail10radix_sort30DeviceRadixSortHistogramKernelINS1_5radix10policy_hubIffyE10Policy1000ELNS0_9SortOrderE0EfyNS1_21identity_decomposer_tEEEvPT2_PKT1_SA_iiT3__param_0];
	ld.param.u64 	%rd19, [_ZN3cub18CUB_300001_SM_10006detail10radix_sort30DeviceRadixSortHistogramKernelINS1_5radix10policy_hubIffyE10Policy1000ELNS0_9SortOrderE0EfyNS1_21identity_decomposer_tEEEvPT2_PKT1_SA_iiT3__param_1];
	ld.param.u64 	%rd17, [_ZN3cub18CUB_300001_SM_10006detail10radix_sort30DeviceRadixSortHistogramKernelINS1_5radix10policy_hubIffyE10Policy1000ELNS0_9SortOrderE0EfyNS1_21identity_decomposer_tEEEvPT2_PKT1_SA_iiT3__param_2];
	ld.param.u32 	%r174, [_ZN3cub18CUB_300001_SM_10006detail10radix_sort30DeviceRadixSortHistogramKernelINS1_5radix10policy_hubIffyE10Policy1000ELNS0_9SortOrderE0EfyNS1_21identity_decomposer_tEEEvPT2_PKT1_SA_iiT3__param_3];
	ld.param.u32 	%r175, [_ZN3cub18CUB_300001_SM_10006detail10radix_sort30DeviceRadixSortHistogramKernelINS1_5radix10policy_hubIffyE10Policy1000ELNS0_9SortOrderE0EfyNS1_21identity_decomposer_tEEEvPT2_PKT1_SA_iiT3__param_4];
	cvta.to.global.u64 	%rd1, %rd19;
	cvta.to.global.u64 	%rd2, %rd18;
	setp.eq.s64 	%p2, %rd17, 0;
	@%p2 bra 	$L__BB20_153;
	sub.s32 	%r176, %r175, %r174;
	add.s32 	%r177, %r176, 7;
	shr.s32 	%r178, %r177, 31;
	shr.u32 	%r179, %r178, 29;
	add.s32 	%r180, %r177, %r179;
	shr.s32 	%r181, %r180, 3;
	mov.u32 	%r182, %tid.x;
	setp.gt.u32 	%p3, %r182, 255;
	setp.lt.s32 	%p4, %r177, 8;
	mov.u32 	%r183, %ctaid.x;
	shl.b32 	%r184, %r183, 11;
	cvt.u64.u32 	%rd3, %r184;
	mov.u32 	%r185, %nctaid.x;
	shl.b32 	%r186, %r185, 11;
	cvt.u64.u32 	%rd4, %r186;
	add.s32 	%r1, %r181, -1;
	and.b32  	%r2, %r181, 15;
	and.b32  	%r3, %r181, 7;
	add.s32 	%r4, %r3, -1;
	and.b32  	%r5, %r181, 3;
	or.pred  	%p1, %p3, %p4;
	shl.b32 	%r187, %r182, 2;
	mov.u32 	%r188, _ZZN3cub18CUB_300001_SM_10006detail10radix_sort30DeviceRadixSortHistogramKernelINS1_5radix10policy_hubIffyE10Policy1000ELNS0_9SortOrderE0EfyNS1_21identity_decomposer_tEEEvPT2_PKT1_SA_iiT3_E12temp_storage;
	add.s32 	%r6, %r188, %r187;
	and.b32  	%r7, %r181, 268435440;
	cvt.u64.u32 	%rd5, %r182;
	add.s32 	%r8, %r182, 128;
	add.s32 	%r9, %r182, 256;
	add.s32 	%r10, %r182, 384;
	add.s32 	%r11, %r182, 512;
	add.s32 	%r12, %r182, 640;
	add.s32 	%r13, %r182, 768;
	or.b32  	%r14, %r182, 1024;
	add.s32 	%r15, %r182, 1920;
	and.b32  	%r16, %r181, 268435448;
	and.b32  	%r17, %r181, 1;
	neg.s32 	%r18, %r7;
	add.s32 	%r19, %r6, 8192;
	add.s64 	%rd21, %rd17, -1;
	shr.u64 	%rd22, %rd21, 30;
	add.s64 	%rd23, %rd22, 1;
	min.u64 	%rd6, %rd23, %rd17;
	mov.b64 	%rd135, 0;
$L__BB20_2:
	@%p1 bra 	$L__BB20_30;
	setp.lt.u32 	%p5, %r1, 15;
	mov.b32 	%r471, 0;
	@%p5 bra 	$L__BB20_6;
	mov.u32 	%r468, %r19;
	mov.u32 	%r469, %r18;
$L__BB20_5:
	.pragma "nounroll";
	mov.b32 	%r190, 0;
	st.shared.u32 	[%r468+-8192], %r190;
	st.shared.u32 	[%r468+-7168], %r190;
	st.shared.u32 	[%r468+-6144], %r190;
	st.shared.u32 	[%r468+-5120], %r190;
	st.shared.u32 	[%r468+-4096], %r190;
	st.shared.u32 	[%r468+-3072], %r190;
	st.shared.u32 	[%r468+-2048], %r190;
	st.shared.u32 	[%r468+-1024], %r190;
	st.shared.u32 	[%r468], %r190;
	st.shared.u32 	[%r468+1024], %r190;
	st.shared.u32 	[%r468+2048], %r190;
	st.shared.u32 	[%r468+3072], %r190;
	st.shared.u32 	[%r468+4096], %r190;
	st.shared.u32 	[%r468+5120], %r190;
	st.shared.u32 	[%r468+6144], %r190;
	st.shared.u32 	[%r468+7168], %r190;
	add.s32 	%r469, %r469, 16;
	add.s32 	%r468, %r468, 16384;
	setp.ne.s32 	%p6, %r469, 0;
	mov.u32 	%r471, %r7;
	@%p6 bra 	$L__BB20_5;
$L__BB20_6:
	add.s32 	%r25, %r2, -1;
	setp.eq.s32 	%p7, %r2, 0;
	@%p7 bra 	$L__BB20_16;
	setp.lt.u32 	%p8, %r25, 7;
	@%p8 bra 	$L__BB20_9;
	shl.b32 	%r191, %r471, 10;
	add.s32 	%r192, %r6, %r191;
	mov.b32 	%r193, 0;
	st.shared.u32 	[%r192], %r193;
	st.shared.u32 	[%r192+1024], %r193;
	st.shared.u32 	[%r192+2048], %r193;
	st.shared.u32 	[%r192+3072], %r193;
	st.shared.u32 	[%r192+4096], %r193;
	st.shared.u32 	[%r192+5120], %r193;
	st.shared.u32 	[%r192+6144], %r193;
	st.shared.u32 	[%r192+7168], %r193;
	add.s32 	%r471, %r471, 8;
$L__BB20_9:
	setp.eq.s32 	%p9, %r3, 0;
	@%p9 bra 	$L__BB20_16;
	setp.lt.u32 	%p10, %r4, 3;
	@%p10 bra 	$L__BB20_12;
	shl.b32 	%r194, %r471, 10;
	add.s32 	%r195, %r6, %r194;
	mov.b32 	%r196, 0;
	st.shared.u32 	[%r195], %r196;
	st.shared.u32 	[%r195+1024], %r196;
	st.shared.u32 	[%r195+2048], %r196;
	st.shared.u32 	[%r195+3072], %r196;
	add.s32 	%r471, %r471, 4;
$L__BB20_12:
	setp.eq.s32 	%p11, %r5, 0;
	@%p11 bra 	$L__BB20_16;
	setp.eq.s32 	%p12, %r5, 1;
	shl.b32 	%r197, %r471, 10;
	add.s32 	%r30, %r6, %r197;
	mov.b32 	%r198, 0;
	st.shared.u32 	[%r30], %r198;
	@%p12 bra 	$L__BB20_16;
	setp.eq.s32 	%p13, %r5, 2;
	mov.b32 	%r199, 0;
	st.shared.u32 	[%r30+1024], %r199;
	@%p13 bra 	$L__BB20_16;
	mov.b32 	%r200, 0;
	st.shared.u32 	[%r30+2048], %r200;
$L__BB20_16:
	cvt.u32.u64 	%r201, %rd5;
	setp.gt.u32 	%p14, %r201, 127;
	@%p14 bra 	$L__BB20_30;
	setp.lt.u32 	%p15, %r1, 15;
	mov.b32 	%r475, 0;
	@%p15 bra 	$L__BB20_20;
	mov.b32 	%r473, 0;
$L__BB20_19:
	.pragma "nounroll";
	shl.b32 	%r204, %r473, 10;
	add.s32 	%r205, %r6, %r204;
	mov.b32 	%r206, 0;
	st.shared.u32 	[%r205+512], %r206;
	st.shared.u32 	[%r205+1536], %r206;
	st.shared.u32 	[%r205+2560], %r206;
	st.shared.u32 	[%r205+3584], %r206;
	st.shared.u32 	[%r205+4608], %r206;
	st.shared.u32 	[%r205+5632], %r206;
	st.shared.u32 	[%r205+6656], %r206;
	st.shared.u32 	[%r205+7680], %r206;
	st.shared.u32 	[%r205+8704], %r206;
	st.shared.u32 	[%r205+9728], %r206;
	st.shared.u32 	[%r205+10752], %r206;
	st.shared.u32 	[%r205+11776], %r206;
	st.shared.u32 	[%r205+12800], %r206;
	st.shared.u32 	[%r205+13824], %r206;
	st.shared.u32 	[%r205+14848], %r206;
	st.shared.u32 	[%r205+15872], %r206;
	add.s32 	%r473, %r473, 16;
	setp.ne.s32 	%p16, %r473, %r7;
	mov.u32 	%r475, %r7;
	@%p16 bra 	$L__BB20_19;
$L__BB20_20:
	setp.eq.s32 	%p17, %r2, 0;
	@%p17 bra 	$L__BB20_30;
	setp.lt.u32 	%p18, %r25, 7;
	@%p18 bra 	$L__BB20_23;
	shl.b32 	%r207, %r475, 10;
	add.s32 	%r208, %r6, %r207;
	mov.b32 	%r209, 0;
	st.shared.u32 	[%r208+512], %r209;
	st.shared.u32 	[%r208+1536], %r209;
	st.shared.u32 	[%r208+2560], %r209;
	st.shared.u32 	[%r208+3584], %r209;
	st.shared.u32 	[%r208+4608], %r209;
	st.shared.u32 	[%r208+5632], %r209;
	st.shared.u32 	[%r208+6656], %r209;
	st.shared.u32 	[%r208+7680], %r209;
	add.s32 	%r475, %r475, 8;
$L__BB20_23:
	setp.eq.s32 	%p19, %r3, 0;
	@%p19 bra 	$L__BB20_30;
	setp.lt.u32 	%p20, %r4, 3;
	@%p20 bra 	$L__BB20_26;
	shl.b32 	%r210, %r475, 10;
	add.s32 	%r211, %r6, %r210;
	mov.b32 	%r212, 0;
	st.shared.u32 	[%r211+512], %r212;
	st.shared.u32 	[%r211+1536], %r212;
	st.shared.u32 	[%r211+2560], %r212;
	st.shared.u32 	[%r211+3584], %r212;
	add.s32 	%r475, %r475, 4;
$L__BB20_26:
	setp.eq.s32 	%p21, %r5, 0;
	@%p21 bra 	$L__BB20_30;
	setp.eq.s32 	%p22, %r5, 1;
	shl.b32 	%r213, %r475, 10;
	add.s32 	%r38, %r6, %r213;
	mov.b32 	%r214, 0;
	st.shared.u32 	[%r38+512], %r214;
	@%p22 bra 	$L__BB20_30;
	setp.eq.s32 	%p23, %r5, 2;
	mov.b32 	%r215, 0;
	st.shared.u32 	[%r38+1536], %r215;
	@%p23 bra 	$L__BB20_30;
	mov.b32 	%r216, 0;
	st.shared.u32 	[%r38+2560], %r216;
$L__BB20_30:
	bar.sync 	0;
	bar.sync 	0;
	shl.b64 	%rd8, %rd135, 30;
	sub.s64 	%rd24, %rd17, %rd8;
	min.u64 	%rd9, %rd24, 1073741824;
	setp.le.u64 	%p24, %rd9, %rd3;
	@%p24 bra 	$L__BB20_70;
	mov.u64 	%rd136, %rd3;
$L__BB20_32:
	add.s64 	%rd11, %rd136, %rd8;
	sub.s64 	%rd12, %rd17, %rd11;
	setp.lt.u64 	%p25, %rd12, 2048;
	@%p25 bra 	$L__BB20_34;
	add.s64 	%rd27, %rd11, %rd5;
	shl.b64 	%rd28, %rd27, 2;
	add.s64 	%rd29, %rd1, %rd28;
	ld.global.u32 	%r507, [%rd29];
	ld.global.u32 	%r506, [%rd29+512];
	ld.global.u32 	%r505, [%rd29+1024];
	ld.global.u32 	%r504, [%rd29+1536];
	ld.global.u32 	%r503, [%rd29+2048];
	ld.global.u32 	%r502, [%rd29+2560];
	ld.global.u32 	%r501, [%rd29+3072];
	ld.global.u32 	%r500, [%rd29+3584];
	ld.global.u32 	%r499, [%rd29+4096];
	ld.global.u32 	%r498, [%rd29+4608];
	ld.global.u32 	%r497, [%rd29+5120];
	ld.global.u32 	%r496, [%rd29+5632];
	ld.global.u32 	%r495, [%rd29+6144];
	ld.global.u32 	%r494, [%rd29+6656];
	ld.global.u32 	%r493, [%rd29+7168];
	ld.global.u32 	%r492, [%rd29+7680];
	bra.uni 	$L__BB20_66;
$L__BB20_34:
	cvt.u32.u64 	%r218, %rd5;
	cvt.u32.u64 	%r55, %rd12;
	setp.ge.s32 	%p26, %r218, %r55;
	add.s64 	%rd25, %rd11, %rd5;
	shl.b64 	%rd26, %rd25, 2;
	add.s64 	%rd13, %rd1, %rd26;
	mov.b32 	%r507, 2147483647;
	@%p26 bra 	$L__BB20_36;
	ld.global.u32 	%r507, [%rd13];
$L__BB20_36:
	setp.ge.s32 	%p27, %r8, %r55;
	mov.b32 	%r506, 2147483647;
	@%p27 bra 	$L__BB20_38;
	ld.global.u32 	%r506, [%rd13+512];
$L__BB20_38:
	setp.ge.s32 	%p28, %r9, %r55;
	mov.b32 	%r505, 2147483647;
	@%p28 bra 	$L__BB20_40;
	ld.global.u32 	%r505, [%rd13+1024];
$L__BB20_40:
	setp.ge.s32 	%p29, %r10, %r55;
	mov.b32 	%r504, 2147483647;
	@%p29 bra 	$L__BB20_42;
	ld.global.u32 	%r504, [%rd13+1536];
$L__BB20_42:
	setp.ge.s32 	%p30, %r11, %r55;
	mov.b32 	%r503, 2147483647;
	@%p30 bra 	$L__BB20_44;
	ld.global.u32 	%r503, [%rd13+2048];
$L__BB20_44:
	setp.ge.s32 	%p31, %r12, %r55;
	mov.b32 	%r502, 2147483647;
	@%p31 bra 	$L__BB20_46;
	ld.global.u32 	%r502, [%rd13+2560];
$L__BB20_46:
	setp.ge.s32 	%p32, %r13, %r55;
	mov.b32 	%r501, 2147483647;
	@%p32 bra 	$L__BB20_48;
	ld.global.u32 	%r501, [%rd13+3072];
$L__BB20_48:
	mov.u32 	%r226, %tid.x;
	add.s32 	%r227, %r226, 896;
	setp.ge.s32 	%p33, %r227, %r55;
	mov.b32 	%r500, 2147483647;
	@%p33 bra 	$L__BB20_50;
	ld.global.u32 	%r500, [%rd13+3584];
$L__BB20_50:
	setp.ge.s32 	%p34, %r14, %r55;
	mov.b32 	%r499, 2147483647;
	@%p34 bra 	$L__BB20_52;
	ld.global.u32 	%r499, [%rd13+4096];
$L__BB20_52:
	add.s32 	%r231, %r226, 1152;
	setp.ge.s32 	%p35, %r231, %r55;
	mov.b32 	%r498, 2147483647;
	@%p35 bra 	$L__BB20_54;
	ld.global.u32 	%r498, [%rd13+4608];
$L__BB20_54:
	add.s32 	%r234, %r226, 1280;
	setp.ge.s32 	%p36, %r234, %r55;
	mov.b32 	%r497, 2147483647;
	@%p36 bra 	$L__BB20_56;
	ld.global.u32 	%r497, [%rd13+5120];
$L__BB20_56:
	add.s32 	%r237, %r226, 1408;
	setp.ge.s32 	%p37, %r237, %r55;
	mov.b32 	%r496, 2147483647;
	@%p37 bra 	$L__BB20_58;
	ld.global.u32 	%r496, [%rd13+5632];
$L__BB20_58:
	add.s32 	%r240, %r226, 1536;
	setp.ge.s32 	%p38, %r240, %r55;
	mov.b32 	%r495, 2147483647;
	@%p38 bra 	$L__BB20_60;
	ld.global.u32 	%r495, [%rd13+6144];
$L__BB20_60:
	add.s32 	%r243, %r226, 1664;
	setp.ge.s32 	%p39, %r243, %r55;
	mov.b32 	%r494, 2147483647;
	@%p39 bra 	$L__BB20_62;
	ld.global.u32 	%r494, [%rd13+6656];
$L__BB20_62:
	add.s32 	%r246, %r226, 1792;
	setp.ge.s32 	%p40, %r246, %r55;
	mov.b32 	%r493, 2147483647;
	@%p40 bra 	$L__BB20_64;
	ld.global.u32 	%r493, [%rd13+7168];
$L__BB20_64:
	setp.ge.s32 	%p41, %r15, %r55;
	mov.b32 	%r492, 2147483647;
	@%p41 bra 	$L__BB20_66;
	ld.global.u32 	%r492, [%rd13+7680];
$L__BB20_66:
	setp.le.s32 	%p42, %r175, %r174;
	@%p42 bra 	$L__BB20_69;
	setp.gt.s32 	%p43, %r507, -1;
	selp.b32 	%r249, -2147483648, -1, %p43;
	xor.b32  	%r250, %r249, %r507;
	setp.gt.s32 	%p44, %r506, -1;
	selp.b32 	%r251, -2147483648, -1, %p44;
	xor.b32  	%r252, %r251, %r506;
	setp.gt.s32 	%p45, %r505, -1;
	selp.b32 	%r253, -2147483648, -1, %p45;
	xor.b32  	%r254, %r253, %r505;
	setp.gt.s32 	%p46, %r504, -1;
	selp.b32 	%r255, -2147483648, -1, %p46;
	xor.b32  	%r256, %r255, %r504;
	setp.gt.s32 	%p47, %r503, -1;
	selp.b32 	%r257, -2147483648, -1, %p47;
	xor.b32  	%r258, %r257, %r503;
	setp.gt.s32 	%p48, %r502, -1;
	selp.b32 	%r259, -2147483648, -1, %p48;
	xor.b32  	%r260, %r259, %r502;
	setp.gt.s32 	%p49, %r501, -1;
	selp.b32 	%r261, -2147483648, -1, %p49;
	xor.b32  	%r262, %r261, %r501;
	setp.gt.s32 	%p50, %r500, -1;
	selp.b32 	%r263, -2147483648, -1, %p50;
	xor.b32  	%r264, %r263, %r500;
	setp.gt.s32 	%p51, %r499, -1;
	selp.b32 	%r265, -2147483648, -1, %p51;
	xor.b32  	%r266, %r265, %r499;
	setp.gt.s32 	%p52, %r498, -1;
	selp.b32 	%r267, -2147483648, -1, %p52;
	xor.b32  	%r268, %r267, %r498;
	setp.gt.s32 	%p53, %r497, -1;
	selp.b32 	%r269, -2147483648, -1, %p53;
	xor.b32  	%r270, %r269, %r497;
	setp.gt.s32 	%p54, %r496, -1;
	selp.b32 	%r271, -2147483648, -1, %p54;
	xor.b32  	%r272, %r271, %r496;
	setp.gt.s32 	%p55, %r495, -1;
	selp.b32 	%r273, -2147483648, -1, %p55;
	xor.b32  	%r274, %r273, %r495;
	setp.gt.s32 	%p56, %r494, -1;
	selp.b32 	%r275, -2147483648, -1, %p56;
	xor.b32  	%r276, %r275, %r494;
	setp.gt.s32 	%p57, %r493, -1;
	selp.b32 	%r277, -2147483648, -1, %p57;
	xor.b32  	%r278, %r277, %r493;
	setp.gt.s32 	%p58, %r492, -1;
	selp.b32 	%r279, -2147483648, -1, %p58;
	xor.b32  	%r280, %r279, %r492;
	setp.eq.s32 	%p59, %r250, 2147483647;
	selp.b32 	%r103, -2147483648, %r250, %p59;
	setp.eq.s32 	%p60, %r252, 2147483647;
	selp.b32 	%r104, -2147483648, %r252, %p60;
	setp.eq.s32 	%p61, %r254, 2147483647;
	selp.b32 	%r105, -2147483648, %r254, %p61;
	setp.eq.s32 	%p62, %r256, 2147483647;
	selp.b32 	%r106, -2147483648, %r256, %p62;
	setp.eq.s32 	%p63, %r258, 2147483647;
	selp.b32 	%r107, -2147483648, %r258, %p63;
	setp.eq.s32 	%p64, %r260, 2147483647;
	selp.b32 	%r108, -2147483648, %r260, %p64;
	setp.eq.s32 	%p65, %r262, 2147483647;
	selp.b32 	%r109, -2147483648, %r262, %p65;
	setp.eq.s32 	%p66, %r264, 2147483647;
	selp.b32 	%r110, -2147483648, %r264, %p66;
	setp.eq.s32 	%p67, %r266, 2147483647;
	selp.b32 	%r111, -2147483648, %r266, %p67;
	setp.eq.s32 	%p68, %r268, 2147483647;
	selp.b32 	%r112, -2147483648, %r268, %p68;
	setp.eq.s32 	%p69, %r270, 2147483647;
	selp.b32 	%r113, -2147483648, %r270, %p69;
	setp.eq.s32 	%p70, %r272, 2147483647;
	selp.b32 	%r114, -2147483648, %r272, %p70;
	setp.eq.s32 	%p71, %r274, 2147483647;
	selp.b32 	%r115, -2147483648, %r274, %p71;
	setp.eq.s32 	%p72, %r276, 2147483647;
	selp.b32 	%r116, -2147483648, %r276, %p72;
	setp.eq.s32 	%p73, %r278, 2147483647;
	selp.b32 	%r117, -2147483648, %r278, %p73;
	setp.eq.s32 	%p74, %r280, 2147483647;
	selp.b32 	%r118, -2147483648, %r280, %p74;
	mov.b32 	%r508, 0;
	mov.u32 	%r509, %r174;
$L__BB20_68:
	sub.s32 	%r281, %r175, %r509;
	shl.b32 	%r282, %r508, 10;
	mov.u32 	%r283, _ZZN3cub18CUB_300001_SM_10006detail10radix_sort30DeviceRadixSortHistogramKernelINS1_5radix10policy_hubIffyE10Policy1000ELNS0_9SortOrderE0EfyNS1_21identity_decomposer_tEEEvPT2_PKT1_SA_iiT3_E12temp_storage;
	add.s32 	%r284, %r283, %r282;
	min.s32 	%r285, %r281, 8;
	mov.b32 	%r286, -1;
	shl.b32 	%r287, %r286, %r285;
	not.b32 	%r288, %r287;
	shr.u32 	%r289, %r103, %r509;
	and.b32  	%r290, %r289, %r288;
	shl.b32 	%r291, %r290, 2;
	add.s32 	%r292, %r284, %r291;
	atom.shared.add.u32 	%r293, [%r292], 1;
	shr.u32 	%r294, %r104, %r509;
	and.b32  	%r295, %r294, %r288;
	shl.b32 	%r296, %r295, 2;
	add.s32 	%r297, %r284, %r296;
	atom.shared.add.u32 	%r298, [%r297], 1;
	shr.u32 	%r299, %r105, %r509;
	and.b32  	%r300, %r299, %r288;
	shl.b32 	%r301, %r300, 2;
	add.s32 	%r302, %r284, %r301;
	atom.shared.add.u32 	%r303, [%r302], 1;
	shr.u32 	%r304, %r106, %r509;
	and.b32  	%r305, %r304, %r288;
	shl.b32 	%r306, %r305, 2;
	add.s32 	%r307, %r284, %r306;
	atom.shared.add.u32 	%r308, [%r307], 1;
	shr.u32 	%r309, %r107, %r509;
	and.b32  	%r310, %r309, %r288;
	shl.b32 	%r311, %r310, 2;
	add.s32 	%r312, %r284, %r311;
	atom.shared.add.u32 	%r313, [%r312], 1;
	shr.u32 	%r314, %r108, %r509;
	and.b32  	%r315, %r314, %r288;
	shl.b32 	%r316, %r315, 2;
	add.s32 	%r317, %r284, %r316;
	atom.shared.add.u32 	%r318, [%r317], 1;
	shr.u32 	%r319, %r109, %r509;
	and.b32  	%r320, %r319, %r288;
	shl.b32 	%r321, %r320, 2;
	add.s32 	%r322, %r284, %r321;
	atom.shared.add.u32 	%r323, [%r322], 1;
	shr.u32 	%r324, %r110, %r509;
	and.b32  	%r325, %r324, %r288;
	shl.b32 	%r326, %r325, 2;
	add.s32 	%r327, %r284, %r326;
	atom.shared.add.u32 	%r328, [%r327], 1;
	shr.u32 	%r329, %r111, %r509;
	and.b32  	%r330, %r329, %r288;
	shl.b32 	%r331, %r330, 2;
	add.s32 	%r332, %r284, %r331;
	atom.shared.add.u32 	%r333, [%r332], 1;
	shr.u32 	%r334, %r112, %r509;
	and.b32  	%r335, %r334, %r288;
	shl.b32 	%r336, %r335, 2;
	add.s32 	%r337, %r284, %r336;
	atom.shared.add.u32 	%r338, [%r337], 1;
	shr.u32 	%r339, %r113, %r509;
	and.b32  	%r340, %r339, %r288;
	shl.b32 	%r341, %r340, 2;
	add.s32 	%r342, %r284, %r341;
	atom.shared.add.u32 	%r343, [%r342], 1;
	shr.u32 	%r344, %r114, %r509;
	and.b32  	%r345, %r344, %r288;
	shl.b32 	%r346, %r345, 2;
	add.s32 	%r347, %r284, %r346;
	atom.shared.add.u32 	%r348, [%r347], 1;
	shr.u32 	%r349, %r115, %r509;
	and.b32  	%r350, %r349, %r288;
	shl.b32 	%r351, %r350, 2;
	add.s32 	%r352, %r284, %r351;
	atom.shared.add.u32 	%r353, [%r352], 1;
	shr.u32 	%r354, %r116, %r509;
	and.b32  	%r355, %r354, %r288;
	shl.b32 	%r356, %r355, 2;
	add.s32 	%r357, %r284, %r356;
	atom.shared.add.u32 	%r358, [%r357], 1;
	shr.u32 	%r359, %r117, %r509;
	and.b32  	%r360, %r359, %r288;
	shl.b32 	%r361, %r360, 2;
	add.s32 	%r362, %r284, %r361;
	atom.shared.add.u32 	%r363, [%r362], 1;
	shr.u32 	%r364, %r118, %r509;
	and.b32  	%r365, %r364, %r288;
	shl.b32 	%r366, %r365, 2;
	add.s32 	%r367, %r284, %r366;
	atom.shared.add.u32 	%r368, [%r367], 1;
	add.s32 	%r509, %r509, 8;
	add.s32 	%r508, %r508, 1;
	setp.lt.s32 	%p75, %r509, %r175;
	@%p75 bra 	$L__BB20_68;
$L__BB20_69:
	add.s64 	%rd136, %rd136, %rd4;
	setp.lt.u64 	%p76, %rd136, %rd9;
	@%p76 bra 	$L__BB20_32;
$L__BB20_70:
	bar.sync 	0;
	@%p1 bra 	$L__BB20_152;
	setp.lt.u32 	%p77, %r1, 7;
	mov.b32 	%r512, 0;
	@%p77 bra 	$L__BB20_90;
	mov.b32 	%r510, 0;
$L__BB20_73:
	.pragma "nounroll";
	shl.b32 	%r371, %r510, 10;
	add.s32 	%r124, %r6, %r371;
	ld.shared.u32 	%r125, [%r124];
	setp.eq.s32 	%p78, %r125, 0;
	@%p78 bra 	$L__BB20_75;
	cvt.u32.u64 	%r372, %rd5;
	shl.b32 	%r373, %r510, 8;
	add.s32 	%r374, %r373, %r372;
	mul.wide.u32 	%rd30, %r374, 8;
	add.s64 	%rd31, %rd2, %rd30;
	cvt.u64.u32 	%rd32, %r125;
	atom.global.add.u64 	%rd33, [%rd31], %rd32;
$L__BB20_75:
	ld.shared.u32 	%r126, [%r124+1024];
	setp.eq.s32 	%p79, %r126, 0;
	@%p79 bra 	$L__BB20_77;
	cvt.u32.u64 	%r375, %rd5;
	shl.b32 	%r376, %r510, 8;
	add.s32 	%r377, %r376, %r375;
	add.s32 	%r378, %r377, 256;
	mul.wide.u32 	%rd34, %r378, 8;
	add.s64 	%rd35, %rd2, %rd34;
	cvt.u64.u32 	%rd36, %r126;
	atom.global.add.u64 	%rd37, [%rd35], %rd36;
$L__BB20_77:
	ld.shared.u32 	%r127, [%r124+2048];
	setp.eq.s32 	%p80, %r127, 0;
	@%p80 bra 	$L__BB20_79;
	cvt.u32.u64 	%r379, %rd5;
	shl.b32 	%r380, %r510, 8;
	add.s32 	%r381, %r380, %r379;
	add.s32 	%r382, %r381, 512;
	mul.wide.u32 	%rd38, %r382, 8;
	add.s64 	%rd39, %rd2, %rd38;
	cvt.u64.u32 	%rd40, %r127;
	atom.global.add.u64 	%rd41, [%rd39], %rd40;
$L__BB20_79:
	ld.shared.u32 	%r128, [%r124+3072];
	setp.eq.s32 	%p81, %r128, 0;
	@%p81 bra 	$L__BB20_81;
	cvt.u32.u64 	%r383, %rd5;
	shl.b32 	%r384, %r510, 8;
	add.s32 	%r385, %r384, %r383;
	add.s32 	%r386, %r385, 768;
	mul.wide.u32 	%rd42, %r386, 8;
	add.s64 	%rd43, %rd2, %rd42;
	cvt.u64.u32 	%rd44, %r128;
	atom.global.add.u64 	%rd45, [%rd43], %rd44;
$L__BB20_81:
	ld.shared.u32 	%r129, [%r124+4096];
	setp.eq.s32 	%p82, %r129, 0;
	@%p82 bra 	$L__BB20_83;
	cvt.u32.u64 	%r387, %rd5;
	shl.b32 	%r388, %r510, 8;
	add.s32 	%r389, %r388, %r387;
	add.s32 	%r390, %r389, 1024;
	mul.wide.u32 	%rd46, %r390, 8;
	add.s64 	%rd47, %rd2, %rd46;
	cvt.u64.u32 	%rd48, %r129;
	atom.global.add.u64 	%rd49, [%rd47], %rd48;
$L__BB20_83:
	ld.shared.u32 	%r130, [%r124+5120];
	setp.eq.s32 	%p83, %r130, 0;
	@%p83 bra 	$L__BB20_85;
	cvt.u32.u64 	%r391, %rd5;
	shl.b32 	%r392, %r510, 8;
	add.s32 	%r393, %r392, %r391;
	add.s32 	%r394, %r393, 1280;
	mul.wide.u32 	%rd50, %r394, 8;
	add.s64 	%rd51, %rd2, %rd50;
	cvt.u64.u32 	%rd52, %r130;
	atom.global.add.u64 	%rd53, [%rd51], %rd52;
$L__BB20_85:
	ld.shared.u32 	%r131, [%r124+6144];
	setp.eq.s32 	%p84, %r131, 0;
	@%p84 bra 	$L__BB20_87;
	cvt.u32.u64 	%r395, %rd5;
	shl.b32 	%r396, %r510, 8;
	add.s32 	%r397, %r396, %r395;
	add.s32 	%r398, %r397, 1536;
	mul.wide.u32 	%rd54, %r398, 8;
	add.s64 	%rd55, %rd2, %rd54;
	cvt.u64.u32 	%rd56, %r131;
	atom.global.add.u64 	%rd57, [%rd55], %rd56;
$L__BB20_87:
	ld.shared.u32 	%r132, [%r124+7168];
	setp.eq.s32 	%p85, %r132, 0;
	@%p85 bra 	$L__BB20_89;
	cvt.u32.u64 	%r399, %rd5;
	shl.b32 	%r400, %r510, 8;
	add.s32 	%r401, %r400, %r399;
	add.s32 	%r402, %r401, 1792;
	mul.wide.u32 	%rd58, %r402, 8;
	add.s64 	%rd59, %rd2, %rd58;
	cvt.u64.u32 	%rd60, %r132;
	atom.global.add.u64 	%rd61, [%rd59], %rd60;
$L__BB20_89:
	add.s32 	%r510, %r510, 8;
	setp.ne.s32 	%p86, %r510, %r16;
	mov.u32 	%r512, %r16;
	@%p86 bra 	$L__BB20_73;
$L__BB20_90:
	add.s32 	%r135, %r5, -1;
	setp.eq.s32 	%p87, %r3, 0;
	@%p87 bra 	$L__BB20_111;
	setp.lt.u32 	%p88, %r4, 3;
	@%p88 bra 	$L__BB20_101;
	shl.b32 	%r403, %r512, 10;
	add.s32 	%r136, %r6, %r403;
	ld.shared.u32 	%r137, [%r136];
	setp.eq.s32 	%p89, %r137, 0;
	@%p89 bra 	$L__BB20_94;
	cvt.u32.u64 	%r404, %rd5;
	shl.b32 	%r405, %r512, 8;
	add.s32 	%r406, %r405, %r404;
	mul.wide.u32 	%rd62, %r406, 8;
	add.s64 	%rd63, %rd2, %rd62;
	cvt.u64.u32 	%rd64, %r137;
	atom.global.add.u64 	%rd65, [%rd63], %rd64;
$L__BB20_94:
	ld.shared.u32 	%r138, [%r136+1024];
	setp.eq.s32 	%p90, %r138, 0;
	@%p90 bra 	$L__BB20_96;
	cvt.u32.u64 	%r407, %rd5;
	shl.b32 	%r408, %r512, 8;
	add.s32 	%r409, %r408, %r407;
	add.s32 	%r410, %r409, 256;
	mul.wide.u32 	%rd66, %r410, 8;
	add.s64 	%rd67, %rd2, %rd66;
	cvt.u64.u32 	%rd68, %r138;
	atom.global.add.u64 	%rd69, [%rd67], %rd68;
$L__BB20_96:
	ld.shared.u32 	%r139, [%r136+2048];
	setp.eq.s32 	%p91, %r139, 0;
	@%p91 bra 	$L__BB20_98;
	cvt.u32.u64 	%r411, %rd5;
	shl.b32 	%r412, %r512, 8;
	add.s32 	%r413, %r412, %r411;
	add.s32 	%r414, %r413, 512;
	mul.wide.u32 	%rd70, %r414, 8;
	add.s64 	%rd71, %rd2, %rd70;
	cvt.u64.u32 	%rd72, %r139;
	atom.global.add.u64 	%rd73, [%rd71], %rd72;
$L__BB20_98:
	ld.shared.u32 	%r140, [%r136+3072];
	setp.eq.s32 	%p92, %r140, 0;
	@%p92 bra 	$L__BB20_100;
	cvt.u32.u64 	%r415, %rd5;
	shl.b32 	%r416, %r512, 8;
	add.s32 	%r417, %r416, %r415;
	add.s32 	%r418, %r417, 768;
	mul.wide.u32 	%rd74, %r418, 8;
	add.s64 	%rd75, %rd2, %rd74;
	cvt.u64.u32 	%rd76, %r140;
	atom.global.add.u64 	%rd77, [%rd75], %rd76;
$L__BB20_100:
	add.s32 	%r512, %r512, 4;
$L__BB20_101:
	setp.eq.s32 	%p93, %r5, 0;
	@%p93 bra 	$L__BB20_111;
	setp.eq.s32 	%p94, %r135, 0;
	@%p94 bra 	$L__BB20_108;
	shl.b32 	%r419, %r512, 10;
	add.s32 	%r143, %r6, %r419;
	ld.shared.u32 	%r144, [%r143];
	setp.eq.s32 	%p95, %r144, 0;
	@%p95 bra 	$L__BB20_105;
	cvt.u32.u64 	%r420, %rd5;
	shl.b32 	%r421, %r512, 8;
	add.s32 	%r422, %r421, %r420;
	mul.wide.u32 	%rd78, %r422, 8;
	add.s64 	%rd79, %rd2, %rd78;
	cvt.u64.u32 	%rd80, %r144;
	atom.global.add.u64 	%rd81, [%rd79], %rd80;
$L__BB20_105:
	ld.shared.u32 	%r145, [%r143+1024];
	setp.eq.s32 	%p96, %r145, 0;
	@%p96 bra 	$L__BB20_107;
	cvt.u32.u64 	%r423, %rd5;
	shl.b32 	%r424, %r512, 8;
	add.s32 	%r425, %r424, %r423;
	add.s32 	%r426, %r425, 256;
	mul.wide.u32 	%rd82, %r426, 8;
	add.s64 	%rd83, %rd2, %rd82;
	cvt.u64.u32 	%rd84, %r145;
	atom.global.add.u64 	%rd85, [%rd83], %rd84;
$L__BB20_107:
	add.s32 	%r512, %r512, 2;
$L__BB20_108:
	setp.eq.s32 	%p97, %r17, 0;
	@%p97 bra 	$L__BB20_111;
	shl.b32 	%r427, %r512, 10;
	add.s32 	%r428, %r6, %r427;
	ld.shared.u32 	%r148, [%r428];
	setp.eq.s32 	%p98, %r148, 0;
	@%p98 bra 	$L__BB20_111;
	cvt.u32.u64 	%r429, %rd5;
	shl.b32 	%r430, %r512, 8;
	add.s32 	%r431, %r430, %r429;
	mul.wide.u32 	%rd86, %r431, 8;
	add.s64 	%rd87, %rd2, %rd86;
	cvt.u64.u32 	%rd88, %r148;
	atom.global.add.u64 	%rd89, [%rd87], %rd88;
$L__BB20_111:
	cvt.u32.u64 	%r432, %rd5;
	setp.gt.u32 	%p99, %r432, 127;
	@%p99 bra 	$L__BB20_152;
	setp.lt.u32 	%p100, %r1, 7;
	mov.b32 	%r516, 0;
	@%p100 bra 	$L__BB20_131;
	mov.b32 	%r514, 0;
$L__BB20_114:
	.pragma "nounroll";
	shl.b32 	%r436, %r514, 10;
	add.s32 	%r150, %r6, %r436;
	ld.shared.u32 	%r151, [%r150+512];
	setp.eq.s32 	%p101, %r151, 0;
	shl.b32 	%r437, %r514, 8;
	add.s32 	%r438, %r437, %r432;
	mul.wide.u32 	%rd90, %r438, 8;
	add.s64 	%rd15, %rd2, %rd90;
	@%p101 bra 	$L__BB20_116;
	cvt.u64.u32 	%rd91, %r151;
	atom.global.add.u64 	%rd92, [%rd15+1024], %rd91;
$L__BB20_116:
	ld.shared.u32 	%r152, [%r150+1536];
	setp.eq.s32 	%p102, %r152, 0;
	@%p102 bra 	$L__BB20_118;
	cvt.u64.u32 	%rd93, %r152;
	atom.global.add.u64 	%rd94, [%rd15+3072], %rd93;
$L__BB20_118:
	ld.shared.u32 	%r153, [%r150+2560];
	setp.eq.s32 	%p103, %r153, 0;
	@%p103 bra 	$L__BB20_120;
	cvt.u64.u32 	%rd95, %r153;
	atom.global.add.u64 	%rd96, [%rd15+5120], %rd95;
$L__BB20_120:
	ld.shared.u32 	%r154, [%r150+3584];
	setp.eq.s32 	%p104, %r154, 0;
	@%p104 bra 	$L__BB20_122;
	cvt.u64.u32 	%rd97, %r154;
	atom.global.add.u64 	%rd98, [%rd15+7168], %rd97;
$L__BB20_122:
	ld.shared.u32 	%r155, [%r150+4608];
	setp.eq.s32 	%p105, %r155, 0;
	@%p105 bra 	$L__BB20_124;
	cvt.u64.u32 	%rd99, %r155;
	atom.global.add.u64 	%rd100, [%rd15+9216], %rd99;
$L__BB20_124:
	ld.shared.u32 	%r156, [%r150+5632];
	setp.eq.s32 	%p106, %r156, 0;
	@%p106 bra 	$L__BB20_126;
	cvt.u64.u32 	%rd101, %r156;
	atom.global.add.u64 	%rd102, [%rd15+11264], %rd101;
$L__BB20_126:
	ld.shared.u32 	%r157, [%r150+6656];
	setp.eq.s32 	%p107, %r157, 0;
	@%p107 bra 	$L__BB20_128;
	cvt.u64.u32 	%rd103, %r157;
	atom.global.add.u64 	%rd104, [%rd15+13312], %rd103;
$L__BB20_128:
	ld.shared.u32 	%r158, [%r150+7680];
	setp.eq.s32 	%p108, %r158, 0;
	@%p108 bra 	$L__BB20_130;
	cvt.u64.u32 	%rd105, %r158;
	atom.global.add.u64 	%rd106, [%rd15+15360], %rd105;
$L__BB20_130:
	add.s32 	%r514, %r514, 8;
	setp.ne.s32 	%p109, %r514, %r16;
	mov.u32 	%r516, %r16;
	@%p109 bra 	$L__BB20_114;
$L__BB20_131:
	setp.eq.s32 	%p110, %r3, 0;
	@%p110 bra 	$L__BB20_152;
	setp.lt.u32 	%p111, %r4, 3;
	@%p111 bra 	$L__BB20_142;
	shl.b32 	%r439, %r516, 10;
	add.s32 	%r161, %r6, %r439;
	ld.shared.u32 	%r162, [%r161+512];
	setp.eq.s32 	%p112, %r162, 0;
	@%p112 bra 	$L__BB20_135;
	shl.b32 	%r441, %r516, 8;
	add.s32 	%r442, %r441, %r432;
	mul.wide.u32 	%rd107, %r442, 8;
	add.s64 	%rd108, %rd2, %rd107;
	cvt.u64.u32 	%rd109, %r162;
	atom.global.add.u64 	%rd110, [%rd108+1024], %rd109;
$L__BB20_135:
	ld.shared.u32 	%r163, [%r161+1536];
	setp.eq.s32 	%p113, %r163, 0;
	@%p113 bra 	$L__BB20_137;
	shl.b32 	%r444, %r516, 8;
	add.s32 	%r445, %r444, %r432;
	add.s32 	%r446, %r445, 256;
	mul.wide.u32 	%rd111, %r446, 8;
	add.s64 	%rd112, %rd2, %rd111;
	cvt.u64.u32 	%rd113, %r163;
	atom.global.add.u64 	%rd114, [%rd112+1024], %rd113;
$L__BB20_137:
	ld.shared.u32 	%r164, [%r161+2560];
	setp.eq.s32 	%p114, %r164, 0;
	@%p114 bra 	$L__BB20_139;
	shl.b32 	%r448, %r516, 8;
	add.s32 	%r449, %r448, %r432;
	add.s32 	%r450, %r449, 512;
	mul.wide.u32 	%rd115, %r450, 8;
	add.s64 	%rd116, %rd2, %rd115;
	cvt.u64.u32 	%rd117, %r164;
	atom.global.add.u64 	%rd118, [%rd116+1024], %rd117;
$L__BB20_139:
	ld.shared.u32 	%r165, [%r161+3584];
	setp.eq.s32 	%p115, %r165, 0;
	@%p115 bra 	$L__BB20_141;
	shl.b32 	%r452, %r516, 8;
	add.s32 	%r453, %r452, %r432;
	add.s32 	%r454, %r453, 768;
	mul.wide.u32 	%rd119, %r454, 8;
	add.s64 	%rd120, %rd2, %rd119;
	cvt.u64.u32 	%rd121, %r165;
	atom.global.add.u64 	%rd122, [%rd120+1024], %rd121;
$L__BB20_141:
	add.s32 	%r516, %r516, 4;
$L__BB20_142:
	setp.eq.s32 	%p116, %r5, 0;
	@%p116 bra 	$L__BB20_152;
	setp.eq.s32 	%p117, %r135, 0;
	@%p117 bra 	$L__BB20_149;
	shl.b32 	%r455, %r516, 10;
	add.s32 	%r168, %r6, %r455;
	ld.shared.u32 	%r169, [%r168+512];
	setp.eq.s32 	%p118, %r169, 0;
	@%p118 bra 	$L__BB20_146;
	shl.b32 	%r457, %r516, 8;
	add.s32 	%r458, %r457, %r432;
	mul.wide.u32 	%rd123, %r458, 8;
	add.s64 	%rd124, %rd2, %rd123;
	cvt.u64.u32 	%rd125, %r169;
	atom.global.add.u64 	%rd126, [%rd124+1024], %rd125;
$L__BB20_146:
	ld.shared.u32 	%r170, [%r168+1536];
	setp.eq.s32 	%p119, %r170, 0;
	@%p119 bra 	$L__BB20_148;
	shl.b32 	%r460, %r516, 8;
	add.s32 	%r461, %r460, %r432;
	add.s32 	%r462, %r461, 256;
	mul.wide.u32 	%rd127, %r462, 8;
	add.s64 	%rd128, %rd2, %rd127;
	cvt.u64.u32 	%rd129, %r170;
	atom.global.add.u64 	%rd130, [%rd128+1024], %rd129;
$L__BB20_148:
	add.s32 	%r516, %r516, 2;
$L__BB20_149:
	setp.eq.s32 	%p120, %r17, 0;
	@%p120 bra 	$L__BB20_152;
	shl.b32 	%r463, %r516, 10;
	add.s32 	%r464, %r6, %r463;
	ld.shared.u32 	%r173, [%r464+512];
	setp.eq.s32 	%p121, %r173, 0;
	@%p121 bra 	$L__BB20_152;
	shl.b32 	%r466, %r516, 8;
	add.s32 	%r467, %r466, %r432;
	mul.wide.u32 	%rd131, %r467, 8;
	add.s64 	%rd132, %rd2, %rd131;
	cvt.u64.u32 	%rd133, %r173;
	atom.global.add.u64 	%rd134, [%rd132+1024], %rd133;
$L__BB20_152:
	bar.sync 	0;
	add.s64 	%rd135, %rd135, 1;
	setp.ne.s64 	%p122, %rd135, %rd6;
	@%p122 bra 	$L__BB20_2;
$L__BB20_153:
	ret;

}
	// .globl	_ZN3cub18CUB_300001_SM_10006detail10radix_sort33DeviceRadixSortExclusiveSumKernelINS1_5radix10policy_hubIffyE10Policy1000EyEEvPT0_
.visible .entry _ZN3cub18CUB_300001_SM_10006detail10radix_sort33DeviceRadixSortExclusiveSumKernelINS1_5radix10policy_hubIffyE10Policy1000EyEEvPT0_(
	.param .u64 .ptr .align 1 _ZN3cub18CUB_300001_SM_10006detail10radix_sort33DeviceRadixSortExclusiveSumKernelINS1_5radix10policy_hubIffyE10Policy1000EyEEvPT0__param_0
)
{
	.reg .pred 	%p<4>;
	.reg .b32 	%r<28>;
	.reg .b64 	%rd<54>;
	// demoted variable
	.shared .align 16 .b8 _ZZN3cub18CUB_300001_SM_10006detail10radix_sort33DeviceRadixSortExclusiveSumKernelINS1_5radix10policy_hubIffyE10Policy1000EyEEvPT0_E12temp_storage[2336];
	ld.param.u64 	%rd5, [_ZN3cub18CUB_300001_SM_10006detail10radix_sort33DeviceRadixSortExclusiveSumKernelINS1_5radix10policy_hubIffyE10Policy1000EyEEvPT0__param_0];
	cvta.to.global.u64 	%rd6, %rd5;
	mov.u32 	%r3, %ctaid.x;
	shl.b32 	%r4, %r3, 8;
	mov.u32 	%r1, %tid.x;
	setp.gt.u32 	%p1, %r1, 255;
	add.s32 	%r5, %r4, %r1;
	mul.wide.s32 	%rd7, %r5, 8;
	add.s64 	%rd1, %rd6, %rd7;
	@%p1 bra 	$L__BB21_2;
	ld.global.u64 	%rd53, [%rd1];
$L__BB21_2:
	shr.u32 	%r6, %r1, 3;
	add.s32 	%r7, %r6, %r1;
	shl.b32 	%r8, %r7, 3;
	mov.u32 	%r9, _ZZN3cub18CUB_300001_SM_10006detail10radix_sort33DeviceRadixSortExclusiveSumKernelINS1_5radix10policy_hubIffyE10Policy1000EyEEvPT0_E12temp_storage;
	add.s32 	%r10, %r9, %r8;
	add.s32 	%r2, %r10, 16;
	st.shared.u64 	[%r10+16], %rd53;
	bar.sync 	0;
	setp.gt.u32 	%p2, %r1, 31;
	@%p2 bra 	$L__BB21_4;
	mad.lo.s32 	%r27, %r1, 72, %r9;
	ld.shared.u64 	%rd23, [%r27+16];
	ld.shared.u64 	%rd24, [%r27+24];
	ld.shared.u64 	%rd25, [%r27+32];
	ld.shared.u64 	%rd26, [%r27+40];
	ld.shared.u64 	%rd27, [%r27+48];
	ld.shared.u64 	%rd28, [%r27+56];
	ld.shared.u64 	%rd29, [%r27+64];
	ld.shared.u64 	%rd30, [%r27+72];
	add.s64 	%rd31, %rd24, %rd23;
	add.s64 	%rd32, %rd31, %rd25;
	add.s64 	%rd33, %rd32, %rd26;
	add.s64 	%rd34, %rd33, %rd27;
	add.s64 	%rd35, %rd34, %rd28;
	add.s64 	%rd36, %rd35, %rd29;
	add.s64 	%rd10, %rd36, %rd30;
	mov.b32 	%r11, 1;
	mov.b32 	%r24, 0;
	mov.b32 	%r25, -1;
	// begin inline asm
	{  .reg .u64 r0;  .reg .u32 lo;  .reg .u32 hi;  .reg .pred p;  mov.b64 {lo, hi}, %rd10;  shfl.sync.up.b32 lo|p, lo, %r11, %r24, %r25;  shfl.sync.up.b32 hi|p, hi, %r11, %r24, %r25;  mov.b64 r0, {lo, hi};  @p add.u64 r0, r0, %rd10;  mov.u64 %rd8, r0;}
	// end inline asm
	mov.b32 	%r14, 2;
	// begin inline asm
	{  .reg .u64 r0;  .reg .u32 lo;  .reg .u32 hi;  .reg .pred p;  mov.b64 {lo, hi}, %rd8;  shfl.sync.up.b32 lo|p, lo, %r14, %r24, %r25;  shfl.sync.up.b32 hi|p, hi, %r14, %r24, %r25;  mov.b64 r0, {lo, hi};  @p add.u64 r0, r0, %rd8;  mov.u64 %rd11, r0;}
	// end inline asm
	mov.b32 	%r17, 4;
	// begin inline asm
	{  .reg .u64 r0;  .reg .u32 lo;  .reg .u32 hi;  .reg .pred p;  mov.b64 {lo, hi}, %rd11;  shfl.sync.up.b32 lo|p, lo, %r17, %r24, %r25;  shfl.sync.up.b32 hi|p, hi, %r17, %r24, %r25;  mov.b64 r0, {lo, hi};  @p add.u64 r0, r0, %rd11;  mov.u64 %rd14, r0;}
	// end inline asm
	mov.b32 	%r20, 8;
	// begin inline asm
	{  .reg .u64 r0;  .reg .u32 lo;  .reg .u32 hi;  .reg .pred p;  mov.b64 {lo, hi}, %rd14;  shfl.sync.up.b32 lo|p, lo, %r20, %r24, %r25;  shfl.sync.up.b32 hi|p, hi, %r20, %r24, %r25;  mov.b64 r0, {lo, hi};  @p add.u64 r0, r0, %rd14;  mov.u64 %rd17, r0;}
	// end inline asm
	mov.b32 	%r23, 16;
	// begin inline asm
	{  .reg .u64 r0;  .reg .u32 lo;  .reg .u32 hi;  .reg .pred p;  mov.b64 {lo, hi}, %rd17;  shfl.sync.up.b32 lo|p, lo, %r23, %r24, %r25;  shfl.sync.up.b32 hi|p, hi, %r23, %r24, %r25;  mov.b64 r0, {lo, hi};  @p add.u64 r0, r0, %rd17;  mov.u64 %rd20, r0;}
	// end inline asm
	sub.s64 	%rd37, %rd20, %rd10;
	ld.shared.u64 	%rd38, [%r27+16];
	ld.shared.u64 	%rd39, [%r27+24];
	ld.shared.u64 	%rd40, [%r27+32];
	ld.shared.u64 	%rd41, [%r27+40];
	ld.shared.u64 	%rd42, [%r27+48];
	ld.shared.u64 	%rd43, [%r27+56];
	ld.shared.u64 	%rd44, [%r27+64];
	add.s64 	%rd45, %rd38, %rd37;
	add.s64 	%rd46, %rd39, %rd45;
	add.s64 	%rd47, %rd40, %rd46;
	add.s64 	%rd48, %rd41, %rd47;
	add.s64 	%rd49, %rd42, %rd48;
	add.s64 	%rd50, %rd43, %rd49;
	add.s64 	%rd51, %rd44, %rd50;
	st.shared.u64 	[%r27+16], %rd37;
	st.shared.u64 	[%r27+24], %rd45;
	st.shared.u64 	[%r27+32], %rd46;
	st.shared.u64 	[%r27+40], %rd47;
	st.shared.u64 	[%r27+48], %rd48;
	st.shared.u64 	[%r27+56], %rd49;
	st.shared.u64 	[%r27+64], %rd50;
	st.shared.u64 	[%r27+72], %rd51;
$L__BB21_4:
	setp.gt.u32 	%p3, %r1, 255;
	bar.sync 	0;
	@%p3 bra 	$L__BB21_6;
	ld.shared.u64 	%rd52, [%r2];
	st.global.u64 	[%rd1], %rd52;
$L__BB21_6:
	ret;

}
	// .globl	_ZN3cub18CUB_300001_SM_10006detail10radix_sort29DeviceRadixSortOnesweepKernelINS1_5radix10policy_hubIffyE10Policy1000ELNS0_9SortOrderE0EffyiiNS1_21identity_decomposer_tEEEvPT5_SB_PT3_PKSC_PT1_PKSG_PT2_PKSK_T4_iiT6_
.visible .entry _ZN3cub18CUB_300001_SM_10006detail10radix_sort29DeviceRadixSortOnesweepKernelINS1_5radix10policy_hubIffyE10Policy1000ELNS0_9SortOrderE0EffyiiNS1_21identity_decomposer_tEEEvPT5_SB_PT3_PKSC_PT1_PKSG_PT2_PKSK_T4_iiT6_(
	.param .u64 .ptr .align 1 _ZN3cub18CUB_300001_SM_10006detail10radix_sort29DeviceRadixSortOnesweepKernelINS1_5radix10policy_hubIffyE10Policy1000ELNS0_9SortOrderE0EffyiiNS1_21identity_decomposer_tEEEvPT5_SB_PT3_PKSC_PT1_PKSG_PT2_PKSK_T4_iiT6__param_0,
	.param .u64 .ptr .align 1 _ZN3cub18CUB_300001_SM_10006detail10radix_sort29DeviceRadixSortOnesweepKernelINS1_5radix10policy_hubIffyE10Policy1000ELNS0_9SortOrderE0EffyiiNS1_21identity_decomposer_tEEEvPT5_SB_PT3_PKSC_PT1_PKSG_PT2_PKSK_T4_iiT6__param_1,
	.param .u64 .ptr .align 1 _ZN3cub18CUB_300001_SM_10006detail10radix_sort29DeviceRadixSortOnesweepKernelINS1_5radix10policy_hubIffyE10Policy1000ELNS0_9SortOrderE0EffyiiNS1_21identity_decomposer_tEEEvPT5_SB_PT3_PKSC_PT1_PKSG_PT2_PKSK_T4_iiT6__param_2,
	.param .u64 .ptr .align 1 _ZN3cub18CUB_300001_SM_10006detail10radix_sort29DeviceRadixSortOnesweepKernelINS1_5radix10policy_hubIffyE10Policy1000ELNS0_9SortOrderE0EffyiiNS1_21identity_decomposer_tEEEvPT5_SB_PT3_PKSC_PT1_PKSG_PT2_PKSK_T4_iiT6__param_3,
	.param .u64 .ptr .align 1 _ZN3cub18CUB_300001_SM_10006detail10radix_sort29DeviceRadixSortOnesweepKernelINS1_5radix10policy_hubIffyE10Policy1000ELNS0_9SortOrderE0EffyiiNS1_21identity_decomposer_tEEEvPT5_SB_PT3_PKSC_PT1_PKSG_PT2_PKSK_T4_iiT6__param_4,
	.param .u64 .ptr .align 1 _ZN3cub18CUB_300001_SM_10006detail10radix_sort29DeviceRadixSortOnesweepKernelINS1_5radix10policy_hubIffyE10Policy1000ELNS0_9SortOrderE0EffyiiNS1_21identity_decomposer_tEEEvPT5_SB_PT3_PKSC_PT1_PKSG_PT2_PKSK_T4_iiT6__param_5,
	.param .u64 .ptr .align 1 _ZN3cub18CUB_300001_SM_10006detail10radix_sort29DeviceRadixSortOnesweepKernelINS1_5radix10policy_hubIffyE10Policy1000ELNS0_9SortOrderE0EffyiiNS1_21identity_decomposer_tEEEvPT5_SB_PT3_PKSC_PT1_PKSG_PT2_PKSK_T4_iiT6__param_6,
	.param .u64 .ptr .align 1 _ZN3cub18CUB_300001_SM_10006detail10radix_sort29DeviceRadixSortOnesweepKernelINS1_5radix10policy_hubIffyE10Policy1000ELNS0_9SortOrderE0EffyiiNS1_21identity_decomposer_tEEEvPT5_SB_PT3_PKSC_PT1_PKSG_PT2_PKSK_T4_iiT6__param_7,
	.param .u32 _ZN3cub18CUB_300001_SM_10006detail10radix_sort29DeviceRadixSortOnesweepKernelINS1_5radix10policy_hubIffyE10Policy1000ELNS0_9SortOrderE0EffyiiNS1_21identity_decomposer_tEEEvPT5_SB_PT3_PKSC_PT1_PKSG_PT2_PKSK_T4_iiT6__param_8,
	.param .u32 _ZN3cub18CUB_300001_SM_10006detail10radix_sort29DeviceRadixSortOnesweepKernelINS1_5radix10policy_hubIffyE10Policy1000ELNS0_9SortOrderE0EffyiiNS1_21identity_decomposer_tEEEvPT5_SB_PT3_PKSC_PT1_PKSG_PT2_PKSK_T4_iiT6__param_9,
	.param .u32 _ZN3cub18CUB_300001_SM_10006detail10radix_sort29DeviceRadixSortOnesweepKernelINS1_5radix10policy_hubIffyE10Policy1000ELNS0_9SortOrderE0EffyiiNS1_21identity_decomposer_tEEEvPT5_SB_PT3_PKSC_PT1_PKSG_PT2_PKSK_T4_iiT6__param_10,
	.param .align 1 .b8 _ZN3cub18CUB_300001_SM_10006detail10radix_sort29DeviceRadixSortOnesweepKernelINS1_5radix10policy_hubIffyE10Policy1000ELNS0_9SortOrderE0EffyiiNS1_21identity_decomposer_tEEEvPT5_SB_PT3_PKSC_PT1_PKSG_PT2_PKSK_T4_iiT6__param_11[1]
)
.maxntid 384
{
	.reg .pred 	%p<358>;
	.reg .b32 	%r<2170>;
	.reg .b32 	%f<269>;
	.reg .b64 	%rd<457>;
	// demoted variable
	.shared .align 16 .b8 _ZZN3cub18CUB_300001_SM_10006detail10radix_sort29DeviceRadixSortOnesweepKernelINS1_5radix10policy_hubIffyE10Policy1000ELNS0_9SortOrderE0EffyiiNS1_21identity_decomposer_tEEEvPT5_SB_PT3_PKSC_PT1_PKSG_PT2_PKSK_T4_iiT6_E1s[28160];
	ld.param.u64 	%rd43, [_ZN3cub18CUB_300001_SM_10006detail10radix_sort29DeviceRadixSortOnesweepKernelINS1_5radix10policy_hubIffyE10Policy1000ELNS0_9SortOrderE0EffyiiNS1_21identity_decomposer_tEEEvPT5_SB_PT3_PKSC_PT1_PKSG_PT2_PKSK_T4_iiT6__param_0];
	ld.param.u64 	%rd44, [_ZN3cub18CUB_300001_SM_10006detail10radix_sort29DeviceRadixSortOnesweepKernelINS1_5radix10policy_hubIffyE10Policy1000ELNS0_9SortOrderE0EffyiiNS1_21identity_decomposer_tEEEvPT5_SB_PT3_PKSC_PT1_PKSG_PT2_PKSK_T4_iiT6__param_1];
	ld.param.u64 	%rd47, [_ZN3cub18CUB_300001_SM_10006detail10radix_sort29DeviceRadixSortOnesweepKernelINS1_5radix10policy_hubIffyE10Policy1000ELNS0_9SortOrderE0EffyiiNS1_21identity_decomposer_tEEEvPT5_SB_PT3_PKSC_PT1_PKSG_PT2_PKSK_T4_iiT6__param_4];
	ld.param.u64 	%rd50, [_ZN3cub18CUB_300001_SM_10006detail10radix_sort29DeviceRadixSortOnesweepKernelINS1_5radix10policy_hubIffyE10Policy1000ELNS0_9SortOrderE0EffyiiNS1_21identity_decomposer_tEEEvPT5_SB_PT3_PKSC_PT1_PKSG_PT2_PKSK_T4_iiT6__param_5];
	cvta.to.global.u64 	%rd1, %rd47;
	cvta.to.global.u64 	%rd2, %rd43;
	cvta.to.global.u64 	%rd3, %rd50;
	mov.u32 	%r1, %tid.x;
	shr.u32 	%r2, %r1, 5;
	// begin inline asm
	mov.u32 %r326, %laneid;
	// end inline asm
	setp.ne.s32 	%p1, %r1, 0;
	@%p1 bra 	$L__BB22_2;
	cvta.to.global.u64 	%rd51, %rd44;
	atom.global.add.u32 	%r327, [%rd51], 1;
	st.shared.u32 	[_ZZN3cub18CUB_300001_SM_10006detail10radix_sort29DeviceRadixSortOnesweepKernelINS1_5radix10policy_hubIffyE10Policy1000ELNS0_9SortOrderE0EffyiiNS1_21identity_decomposer_tEEEvPT5_SB_PT3_PKSC_PT1_PKSG_PT2_PKSK_T4_iiT6_E1s+26112], %r327;
$L__BB22_2:
	ld.param.u32 	%r2031, [_ZN3cub18CUB_300001_SM_10006detail10radix_sort29DeviceRadixSortOnesweepKernelINS1_5radix10policy_hubIffyE10Policy1000ELNS0_9SortOrderE0EffyiiNS1_21identity_decomposer_tEEEvPT5_SB_PT3_PKSC_PT1_PKSG_PT2_PKSK_T4_iiT6__param_8];
	bar.sync 	0;
	ld.shared.u32 	%r4, [_ZZN3cub18CUB_300001_SM_10006detail10radix_sort29DeviceRadixSortOnesweepKernelINS1_5radix10policy_hubIffyE10Policy1000ELNS0_9SortOrderE0EffyiiNS1_21identity_decomposer_tEEEvPT5_SB_PT3_PKSC_PT1_PKSG_PT2_PKSK_T4_iiT6_E1s+26112];
	mul.lo.s32 	%r328, %r4, 6528;
	add.s32 	%r5, %r328, 6528;
	setp.gt.s32 	%p2, %r5, %r2031;
	cvt.s64.s32 	%rd4, %r328;
	@%p2 bra 	$L__BB22_4;
	and.b32  	%r329, %r1, 31;
	and.b32  	%r330, %r1, 992;
	mul.lo.s32 	%r331, %r330, 17;
	or.b32  	%r332, %r331, %r329;
	cvt.u64.u32 	%rd52, %r332;
	add.s64 	%rd53, %rd52, %rd4;
	shl.b64 	%rd54, %rd53, 2;
	add.s64 	%rd55, %rd3, %rd54;
	ld.global.u32 	%r2118, [%rd55];
	ld.global.u32 	%r2117, [%rd55+128];
	ld.global.u32 	%r2116, [%rd55+256];
	ld.global.u32 	%r2115, [%rd55+384];
	ld.global.u32 	%r2114, [%rd55+512];
	ld.global.u32 	%r2113, [%rd55+640];
	ld.global.u32 	%r2112, [%rd55+768];
	ld.global.u32 	%r2111, [%rd55+896];
	ld.global.u32 	%r2110, [%rd55+1024];
	ld.global.u32 	%r2109, [%rd55+1152];
	ld.global.u32 	%r2108, [%rd55+1280];
	ld.global.u32 	%r2107, [%rd55+1408];
	ld.global.u32 	%r2106, [%rd55+1536];
	ld.global.u32 	%r2105, [%rd55+1664];
	ld.global.u32 	%r2104, [%rd55+1792];
	ld.global.u32 	%r2103, [%rd55+1920];
	ld.global.u32 	%r2102, [%rd55+2048];
	bra.uni 	$L__BB22_38;
$L__BB22_4:
	ld.param.u32 	%r2032, [_ZN3cub18CUB_300001_SM_10006detail10radix_sort29DeviceRadixSortOnesweepKernelINS1_5radix10policy_hubIffyE10Policy1000ELNS0_9SortOrderE0EffyiiNS1_21identity_decomposer_tEEEvPT5_SB_PT3_PKSC_PT1_PKSG_PT2_PKSK_T4_iiT6__param_8];
	cvt.u32.u64 	%r334, %rd4;
	sub.s32 	%r23, %r2032, %r334;
	and.b32  	%r335, %r1, 31;
	and.b32  	%r336, %r1, 992;
	mul.lo.s32 	%r337, %r336, 17;
	or.b32  	%r24, %r337, %r335;
	setp.ge.s32 	%p3, %r24, %r23;
	cvt.u64.u32 	%rd56, %r24;
	add.s64 	%rd57, %rd56, %rd4;
	shl.b64 	%rd58, %rd57, 2;
	add.s64 	%rd5, %rd3, %rd58;
	mov.b32 	%r2118, 2147483647;
	@%p3 bra 	$L__BB22_6;
	ld.global.u32 	%r2118, [%rd5];
$L__BB22_6:
	add.s32 	%r339, %r24, 32;
	setp.ge.s32 	%p4, %r339, %r23;
	mov.b32 	%r2117, 2147483647;
	@%p4 bra 	$L__BB22_8;
	ld.global.u32 	%r2117, [%rd5+128];
$L__BB22_8:
	add.s32 	%r341, %r24, 64;
	setp.ge.s32 	%p5, %r341, %r23;
	mov.b32 	%r2116, 2147483647;
	@%p5 bra 	$L__BB22_10;
	ld.global.u32 	%r2116, [%rd5+256];
$L__BB22_10:
	add.s32 	%r343, %r24, 96;
	setp.ge.s32 	%p6, %r343, %r23;
	mov.b32 	%r2115, 2147483647;
	@%p6 bra 	$L__BB22_12;
	ld.global.u32 	%r2115, [%rd5+384];
$L__BB22_12:
	add.s32 	%r345, %r24, 128;
	setp.ge.s32 	%p7, %r345, %r23;
	mov.b32 	%r2114, 2147483647;
	@%p7 bra 	$L__BB22_14;
	ld.global.u32 	%r2114, [%rd5+512];
$L__BB22_14:
	add.s32 	%r347, %r24, 160;
	setp.ge.s32 	%p8, %r347, %r23;
	mov.b32 	%r2113, 2147483647;
	@%p8 bra 	$L__BB22_16;
	ld.global.u32 	%r2113, [%rd5+640];
$L__BB22_16:
	add.s32 	%r349, %r24, 192;
	setp.ge.s32 	%p9, %r349, %r23;
	mov.b32 	%r2112, 2147483647;
	@%p9 bra 	$L__BB22_18;
	ld.global.u32 	%r2112, [%rd5+768];
$L__BB22_18:
	add.s32 	%r351, %r24, 224;
	setp.ge.s32 	%p10, %r351, %r23;
	mov.b32 	%r2111, 2147483647;
	@%p10 bra 	$L__BB22_20;
	ld.global.u32 	%r2111, [%rd5+896];
$L__BB22_20:
	add.s32 	%r353, %r24, 256;
	setp.ge.s32 	%p11, %r353, %r23;
	mov.b32 	%r2110, 2147483647;
	@%p11 bra 	$L__BB22_22;
	ld.global.u32 	%r2110, [%rd5+1024];
$L__BB22_22:
	add.s32 	%r355, %r24, 288;
	setp.ge.s32 	%p12, %r355, %r23;
	mov.b32 	%r2109, 2147483647;
	@%p12 bra 	$L__BB22_24;
	ld.global.u32 	%r2109, [%rd5+1152];
$L__BB22_24:
	add.s32 	%r357, %r24, 320;
	setp.ge.s32 	%p13, %r357, %r23;
	mov.b32 	%r2108, 2147483647;
	@%p13 bra 	$L__BB22_26;
	ld.global.u32 	%r2108, [%rd5+1280];
$L__BB22_26:
	add.s32 	%r359, %r24, 352;
	setp.ge.s32 	%p14, %r359, %r23;
	mov.b32 	%r2107, 2147483647;
	@%p14 bra 	$L__BB22_28;
	ld.global.u32 	%r2107, [%rd5+1408];
$L__BB22_28:
	add.s32 	%r361, %r24, 384;
	setp.ge.s32 	%p15, %r361, %r23;
	mov.b32 	%r2106, 2147483647;
	@%p15 bra 	$L__BB22_30;
	ld.global.u32 	%r2106, [%rd5+1536];
$L__BB22_30:
	add.s32 	%r363, %r24, 416;
	setp.ge.s32 	%p16, %r363, %r23;
	mov.b32 	%r2105, 2147483647;
	@%p16 bra 	$L__BB22_32;
	ld.global.u32 	%r2105, [%rd5+1664];
$L__BB22_32:
	add.s32 	%r365, %r24, 448;
	setp.ge.s32 	%p17, %r365, %r23;
	mov.b32 	%r2104, 2147483647;
	@%p17 bra 	$L__BB22_34;
	ld.global.u32 	%r2104, [%rd5+1792];
$L__BB22_34:
	add.s32 	%r367, %r24, 480;
	setp.ge.s32 	%p18, %r367, %r23;
	mov.b32 	%r2103, 2147483647;
	@%p18 bra 	$L__BB22_36;
	ld.global.u32 	%r2103, [%rd5+1920];
$L__BB22_36:
	add.s32 	%r369, %r24, 512;
	setp.ge.s32 	%p19, %r369, %r23;
	mov.b32 	%r2102, 2147483647;
	@%p19 bra 	$L__BB22_38;
	ld.global.u32 	%r2102, [%rd5+2048];
$L__BB22_38:
	ld.param.u32 	%r2084, [_ZN3cub18CUB_300001_SM_10006detail10radix_sort29DeviceRadixSortOnesweepKernelINS1_5radix10policy_hubIffyE10Policy1000ELNS0_9SortOrderE0EffyiiNS1_21identity_decomposer_tEEEvPT5_SB_PT3_PKSC_PT1_PKSG_PT2_PKSK_T4_iiT6__param_10];
	setp.gt.s32 	%p20, %r2118, -1;
	selp.b32 	%r370, -2147483648, -1, %p20;
	xor.b32  	%r2148, %r370, %r2118;
	setp.gt.s32 	%p21, %r2117, -1;
	selp.b32 	%r371, -2147483648, -1, %p21;
	xor.b32  	%r2147, %r371, %r2117;
	setp.gt.s32 	%p22, %r2116, -1;
	selp.b32 	%r372, -2147483648, -1, %p22;
	xor.b32  	%r2146, %r372, %r2116;
	setp.gt.s32 	%p23, %r2115, -1;
	selp.b32 	%r373, -2147483648, -1, %p23;
	xor.b32  	%r2145, %r373, %r2115;
	setp.gt.s32 	%p24, %r2114, -1;
	selp.b32 	%r374, -2147483648, -1, %p24;
	xor.b32  	%r2144, %r374, %r2114;
	setp.gt.s32 	%p25, %r2113, -1;
	selp.b32 	%r375, -2147483648, -1, %p25;
	xor.b32  	%r2143, %r375, %r2113;
	setp.gt.s32 	%p26, %r2112, -1;
	selp.b32 	%r376, -2147483648, -1, %p26;
	xor.b32  	%r2142, %r376, %r2112;
	setp.gt.s32 	%p27, %r2111, -1;
	selp.b32 	%r377, -2147483648, -1, %p27;
	xor.b32  	%r2141, %r377, %r2111;
	setp.gt.s32 	%p28, %r2110, -1;
	selp.b32 	%r378, -2147483648, -1, %p28;
	xor.b32  	%r2140, %r378, %r2110;
	setp.gt.s32 	%p29, %r2109, -1;
	selp.b32 	%r379, -2147483648, -1, %p29;
	xor.b32  	%r2139, %r379, %r2109;
	setp.gt.s32 	%p30, %r2108, -1;
	selp.b32 	%r380, -2147483648, -1, %p30;
	xor.b32  	%r2138, %r380, %r2108;
	setp.gt.s32 	%p31, %r2107, -1;
	selp.b32 	%r381, -2147483648, -1, %p31;
	xor.b32  	%r2137, %r381, %r2107;
	setp.gt.s32 	%p32, %r2106, -1;
	selp.b32 	%r382, -2147483648, -1, %p32;
	xor.b32  	%r2136, %r382, %r2106;
	setp.gt.s32 	%p33, %r2105, -1;
	selp.b32 	%r383, -2147483648, -1, %p33;
	xor.b32  	%r2135, %r383, %r2105;
	setp.gt.s32 	%p34, %r2104, -1;
	selp.b32 	%r384, -2147483648, -1, %p34;
	xor.b32  	%r2134, %r384, %r2104;
	setp.gt.s32 	%p35, %r2103, -1;
	selp.b32 	%r385, -2147483648, -1, %p35;
	xor.b32  	%r2133, %r385, %r2103;
	setp.gt.s32 	%p36, %r2102, -1;
	selp.b32 	%r386, -2147483648, -1, %p36;
	xor.b32  	%r2132, %r386, %r2102;
	mov.b32 	%r387, -1;
	shl.b32 	%r388, %r387, %r2084;
	not.b32 	%r92, %r388;
	shl.b32 	%r389, %r2, 10;
	mov.u32 	%r390, _ZZN3cub18CUB_300001_SM_10006detail10radix_sort29DeviceRadixSortOnesweepKernelINS1_5radix10policy_hubIffyE10Policy1000ELNS0_9SortOrderE0EffyiiNS1_21identity_decomposer_tEEEvPT5_SB_PT3_PKSC_PT1_PKSG_PT2_PKSK_T4_iiT6_E1s;
	add.s32 	%r93, %r390, %r389;
	setp.gt.s32 	%p37, %r326, 255;
	@%p37 bra 	$L__BB22_51;
	max.s32 	%r391, %r326, 224;
	sub.s32 	%r392, %r391, %r326;
	add.s32 	%r393, %r392, 31;
	shr.u32 	%r394, %r393, 5;
	add.s32 	%r94, %r394, 1;
	and.b32  	%r95, %r94, 15;
	setp.lt.u32 	%p38, %r393, 480;
	mov.u32 	%r2122, %r326;
	@%p38 bra 	$L__BB22_42;
	and.b32  	%r395, %r94, 268435440;
	neg.s32 	%r2120, %r395;
	shl.b32 	%r397, %r326, 2;
	add.s32 	%r398, %r389, %r397;
	add.s32 	%r400, %r398, %r390;
	add.s32 	%r2119, %r400, 1024;
	mov.u32 	%r2122, %r326;
$L__BB22_41:
	.pragma "nounroll";
	mov.b32 	%r401, 0;
	st.shared.u32 	[%r2119+-1024], %r401;
	st.shared.u32 	[%r2119+-896], %r401;
	st.shared.u32 	[%r2119+-768], %r401;
	st.shared.u32 	[%r2119+-640], %r401;
	st.shared.u32 	[%r2119+-512], %r401;
	st.shared.u32 	[%r2119+-384], %r401;
	st.shared.u32 	[%r2119+-256], %r401;
	st.shared.u32 	[%r2119+-128], %r401;
	st.shared.u32 	[%r2119], %r401;
	st.shared.u32 	[%r2119+128], %r401;
	st.shared.u32 	[%r2119+256], %r401;
	st.shared.u32 	[%r2119+384], %r401;
	st.shared.u32 	[%r2119+512], %r401;
	st.shared.u32 	[%r2119+640], %r401;
	st.shared.u32 	[%r2119+768], %r401;
	st.shared.u32 	[%r2119+896], %r401;
	add.s32 	%r2122, %r2122, 512;
	add.s32 	%r2120, %r2120, 16;
	add.s32 	%r2119, %r2119, 2048;
	setp.ne.s32 	%p39, %r2120, 0;
	@%p39 bra 	$L__BB22_41;
$L__BB22_42:
	setp.eq.s32 	%p40, %r95, 0;
	@%p40 bra 	$L__BB22_51;
	and.b32  	%r105, %r94, 7;
	setp.lt.u32 	%p41, %r95, 8;
	@%p41 bra 	$L__BB22_45;
	shl.b32 	%r402, %r2122, 2;
	add.s32 	%r403, %r93, %r402;
	mov.b32 	%r404, 0;
	st.shared.u32 	[%r403], %r404;
	st.shared.u32 	[%r403+128], %r404;
	st.shared.u32 	[%r403+256], %r404;
	st.shared.u32 	[%r403+384], %r404;
	st.shared.u32 	[%r403+512], %r404;
	st.shared.u32 	[%r403+640], %r404;
	st.shared.u32 	[%r403+768], %r404;
	st.shared.u32 	[%r403+896], %r404;
	add.s32 	%r2122, %r2122, 256;
$L__BB22_45:
	setp.eq.s32 	%p42, %r105, 0;
	@%p42 bra 	$L__BB22_51;
	and.b32  	%r108, %r94, 3;
	setp.lt.u32 	%p43, %r105, 4;
	@%p43 bra 	$L__BB22_48;
	shl.b32 	%r405, %r2122, 2;
	add.s32 	%r406, %r93, %r405;
	mov.b32 	%r407, 0;
	st.shared.u32 	[%r406], %r407;
	st.shared.u32 	[%r406+128], %r407;
	st.shared.u32 	[%r406+256], %r407;
	st.shared.u32 	[%r406+384], %r407;
	add.s32 	%r2122, %r2122, 128;
$L__BB22_48:
	setp.eq.s32 	%p44, %r108, 0;
	@%p44 bra 	$L__BB22_51;
	shl.b32 	%r409, %r2122, 2;
	add.s32 	%r410, %r389, %r409;
	add.s32 	%r2126, %r390, %r410;
	neg.s32 	%r2125, %r108;
$L__BB22_50:
	.pragma "nounroll";
	mov.b32 	%r412, 0;
	st.shared.u32 	[%r2126], %r412;
	add.s32 	%r2126, %r2126, 128;
	add.s32 	%r2125, %r2125, 1;
	setp.ne.s32 	%p45, %r2125, 0;
	@%p45 bra 	$L__BB22_50;
$L__BB22_51:
	ld.param.u32 	%r2047, [_ZN3cub18CUB_300001_SM_10006detail10radix_sort29DeviceRadixSortOnesweepKernelINS1_5radix10policy_hubIffyE10Policy1000ELNS0_9SortOrderE0EffyiiNS1_21identity_decomposer_tEEEvPT5_SB_PT3_PKSC_PT1_PKSG_PT2_PKSK_T4_iiT6__param_9];
	bar.warp.sync 	-1;
	setp.eq.s32 	%p46, %r2148, 2147483647;
	selp.b32 	%r414, -2147483648, %r2148, %p46;
	shr.u32 	%r415, %r414, %r2047;
	and.b32  	%r117, %r415, %r92;
	shl.b32 	%r416, %r117, 2;
	add.s32 	%r417, %r93, %r416;
	atom.shared.add.u32 	%r418, [%r417], 1;
	setp.eq.s32 	%p47, %r2147, 2147483647;
	selp.b32 	%r419, -2147483648, %r2147, %p47;
	shr.u32 	%r420, %r419, %r2047;
	and.b32  	%r421, %r420, %r92;
	shl.b32 	%r422, %r421, 2;
	add.s32 	%r423, %r93, %r422;
	atom.shared.add.u32 	%r424, [%r423], 1;
	setp.eq.s32 	%p48, %r2146, 2147483647;
	selp.b32 	%r425, -2147483648, %r2146, %p48;
	shr.u32 	%r426, %r425, %r2047;
	and.b32  	%r427, %r426, %r92;
	shl.b32 	%r428, %r427, 2;
	add.s32 	%r429, %r93, %r428;
	atom.shared.add.u32 	%r430, [%r429], 1;
	setp.eq.s32 	%p49, %r2145, 2147483647;
	selp.b32 	%r431, -2147483648, %r2145, %p49;
	shr.u32 	%r432, %r431, %r2047;
	and.b32  	%r433, %r432, %r92;
	shl.b32 	%r434, %r433, 2;
	add.s32 	%r435, %r93, %r434;
	atom.shared.add.u32 	%r436, [%r435], 1;
	setp.eq.s32 	%p50, %r2144, 2147483647;
	selp.b32 	%r437, -2147483648, %r2144, %p50;
	shr.u32 	%r438, %r437, %r2047;
	and.b32  	%r439, %r438, %r92;
	shl.b32 	%r440, %r439, 2;
	add.s32 	%r441, %r93, %r440;
	atom.shared.add.u32 	%r442, [%r441], 1;
	setp.eq.s32 	%p51, %r2143, 2147483647;
	selp.b32 	%r443, -2147483648, %r2143, %p51;
	shr.u32 	%r444, %r443, %r2047;
	and.b32  	%r445, %r444, %r92;
	shl.b32 	%r446, %r445, 2;
	add.s32 	%r447, %r93, %r446;
	atom.shared.add.u32 	%r448, [%r447], 1;
	setp.eq.s32 	%p52, %r2142, 2147483647;
	selp.b32 	%r449, -2147483648, %r2142, %p52;
	shr.u32 	%r450, %r449, %r2047;
	and.b32  	%r451, %r450, %r92;
	shl.b32 	%r452, %r451, 2;
	add.s32 	%r453, %r93, %r452;
	atom.shared.add.u32 	%r454, [%r453], 1;
	setp.eq.s32 	%p53, %r2141, 2147483647;
	selp.b32 	%r455, -2147483648, %r2141, %p53;
	shr.u32 	%r456, %r455, %r2047;
	and.b32  	%r457, %r456, %r92;
	shl.b32 	%r458, %r457, 2;
	add.s32 	%r459, %r93, %r458;
	atom.shared.add.u32 	%r460, [%r459], 1;
	setp.eq.s32 	%p54, %r2140, 2147483647;
	selp.b32 	%r461, -2147483648, %r2140, %p54;
	shr.u32 	%r462, %r461, %r2047;
	and.b32  	%r463, %r462, %r92;
	shl.b32 	%r464, %r463, 2;
	add.s32 	%r465, %r93, %r464;
	atom.shared.add.u32 	%r466, [%r465], 1;
	setp.eq.s32 	%p55, %r2139, 2147483647;
	selp.b32 	%r467, -2147483648, %r2139, %p55;
	shr.u32 	%r468, %r467, %r2047;
	and.b32  	%r469, %r468, %r92;
	shl.b32 	%r470, %r469, 2;
	add.s32 	%r471, %r93, %r470;
	atom.shared.add.u32 	%r472, [%r471], 1;
	setp.eq.s32 	%p56, %r2138, 2147483647;
	selp.b32 	%r473, -2147483648, %r2138, %p56;
	shr.u32 	%r474, %r473, %r2047;
	and.b32  	%r475, %r474, %r92;
	shl.b32 	%r476, %r475, 2;
	add.s32 	%r477, %r93, %r476;
	atom.shared.add.u32 	%r478, [%r477], 1;
	setp.eq.s32 	%p57, %r2137, 2147483647;
	selp.b32 	%r479, -2147483648, %r2137, %p57;
	shr.u32 	%r480, %r479, %r2047;
	and.b32  	%r481, %r480, %r92;
	shl.b32 	%r482, %r481, 2;
	add.s32 	%r483, %r93, %r482;
	atom.shared.add.u32 	%r484, [%r483], 1;
	setp.eq.s32 	%p58, %r2136, 2147483647;
	selp.b32 	%r485, -2147483648, %r2136, %p58;
	shr.u32 	%r486, %r485, %r2047;
	and.b32  	%r487, %r486, %r92;
	shl.b32 	%r488, %r487, 2;
	add.s32 	%r489, %r93, %r488;
	atom.shared.add.u32 	%r490, [%r489], 1;
	setp.eq.s32 	%p59, %r2135, 2147483647;
	selp.b32 	%r491, -2147483648, %r2135, %p59;
	shr.u32 	%r492, %r491, %r2047;
	and.b32  	%r493, %r492, %r92;
	shl.b32 	%r494, %r493, 2;
	add.s32 	%r495, %r93, %r494;
	atom.shared.add.u32 	%r496, [%r495], 1;
	setp.eq.s32 	%p60, %r2134, 2147483647;
	selp.b32 	%r497, -2147483648, %r2134, %p60;
	shr.u32 	%r498, %r497, %r2047;
	and.b32  	%r499, %r498, %r92;
	shl.b32 	%r500, %r499, 2;
	add.s32 	%r501, %r93, %r500;
	atom.shared.add.u32 	%r502, [%r501], 1;
	setp.eq.s32 	%p61, %r2133, 2147483647;
	selp.b32 	%r503, -2147483648, %r2133, %p61;
	shr.u32 	%r504, %r503, %r2047;
	and.b32  	%r505, %r504, %r92;
	shl.b32 	%r506, %r505, 2;
	add.s32 	%r507, %r93, %r506;
	atom.shared.add.u32 	%r508, [%r507], 1;
	setp.eq.s32 	%p62, %r2132, 2147483647;
	selp.b32 	%r509, -2147483648, %r2132, %p62;
	shr.u32 	%r510, %r509, %r2047;
	and.b32  	%r511, %r510, %r92;
	shl.b32 	%r512, %r511, 2;
	add.s32 	%r513, %r93, %r512;
	atom.shared.add.u32 	%r514, [%r513], 1;
	bar.sync 	0;
	setp.gt.u32 	%p63, %r1, 255;
	shl.b32 	%r515, %r1, 2;
	add.s32 	%r118, %r390, %r515;
	mov.b32 	%r2127, 0;
	@%p63 bra 	$L__BB22_53;
	ld.shared.u32 	%r517, [%r118];
	mov.b32 	%r518, 0;
	st.shared.u32 	[%r118], %r518;
	ld.shared.u32 	%r519, [%r118+1024];
	st.shared.u32 	[%r118+1024], %r517;
	add.s32 	%r520, %r519, %r517;
	ld.shared.u32 	%r521, [%r118+2048];
	st.shared.u32 	[%r118+2048], %r520;
	add.s32 	%r522, %r521, %r520;
	ld.shared.u32 	%r523, [%r118+3072];
	st.shared.u32 	[%r118+3072], %r522;
	add.s32 	%r524, %r523, %r522;
	ld.shared.u32 	%r525, [%r118+4096];
	st.shared.u32 	[%r118+4096], %r524;
	add.s32 	%r526, %r525, %r524;
	ld.shared.u32 	%r527, [%r118+5120];
	st.shared.u32 	[%r118+5120], %r526;
	add.s32 	%r528, %r527, %r526;
	ld.shared.u32 	%r529, [%r118+6144];
	st.shared.u32 	[%r118+6144], %r528;
	add.s32 	%r530, %r529, %r528;
	ld.shared.u32 	%r531, [%r118+7168];
	st.shared.u32 	[%r118+7168], %r530;
	add.s32 	%r532, %r531, %r530;
	ld.shared.u32 	%r533, [%r118+8192];
	st.shared.u32 	[%r118+8192], %r532;
	add.s32 	%r534, %r533, %r532;
	ld.shared.u32 	%r535, [%r118+9216];
	st.shared.u32 	[%r118+9216], %r534;
	add.s32 	%r536, %r535, %r534;
	ld.shared.u32 	%r537, [%r118+10240];
	st.shared.u32 	[%r118+10240], %r536;
	add.s32 	%r538, %r537, %r536;
	ld.shared.u32 	%r539, [%r118+11264];
	st.shared.u32 	[%r118+11264], %r538;
	add.s32 	%r2127, %r539, %r538;
$L__BB22_53:
	setp.gt.u32 	%p64, %r1, 255;
	shl.b32 	%r540, %r4, 8;
	add.s32 	%r541, %r540, %r1;
	mul.wide.s32 	%rd59, %r541, 4;
	add.s64 	%rd6, %rd2, %rd59;
	@%p64 bra 	$L__BB22_55;
	or.b32  	%r542, %r2127, 1073741824;
	st.volatile.global.u32 	[%rd6], %r542;
$L__BB22_55:
	ld.param.u64 	%rd442, [_ZN3cub18CUB_300001_SM_10006detail10radix_sort29DeviceRadixSortOnesweepKernelINS1_5radix10policy_hubIffyE10Policy1000ELNS0_9SortOrderE0EffyiiNS1_21identity_decomposer_tEEEvPT5_SB_PT3_PKSC_PT1_PKSG_PT2_PKSK_T4_iiT6__param_7];
	setp.lt.u32 	%p65, %r1, 256;
	setp.eq.s32 	%p66, %r2127, 6528;
	and.pred  	%p67, %p65, %p66;
	selp.u32 	%r543, 1, 0, %p67;
	{ 
	.reg .pred 	%p1; 
	.reg .pred 	%p2; 
	setp.ne.u32 	%p1, %r543, 0; 
	bar.red.or.pred 	%p2, 0, %p1; 
	selp.u32 	%r544, 1, 0, %p2; 
	}
	setp.eq.s32 	%p68, %r544, 0;
	and.b32  	%r545, %r1, 992;
	and.b32  	%r546, %r1, 31;
	mul.lo.s32 	%r547, %r545, 17;
	or.b32  	%r548, %r547, %r546;
	cvt.u64.u32 	%rd7, %r548;
	add.s64 	%rd61, %rd7, %rd4;
	cvta.to.global.u64 	%rd62, %rd442;
	shl.b64 	%rd63, %rd61, 2;
	add.s64 	%rd8, %rd62, %rd63;
	cvt.u64.u32 	%rd9, %r1;
	@%p68 bra 	$L__BB22_175;
	setp.gt.u32 	%p69, %r1, 255;
	shl.b32 	%r550, %r1, 3;
	add.s32 	%r552, %r390, %r550;
	add.s32 	%r121, %r552, 26112;
	@%p69 bra 	$L__BB22_64;
	ld.param.u64 	%rd436, [_ZN3cub18CUB_300001_SM_10006detail10radix_sort29DeviceRadixSortOnesweepKernelINS1_5radix10policy_hubIffyE10Policy1000ELNS0_9SortOrderE0EffyiiNS1_21identity_decomposer_tEEEvPT5_SB_PT3_PKSC_PT1_PKSG_PT2_PKSK_T4_iiT6__param_3];
	cvta.to.global.u64 	%rd64, %rd436;
	shl.b64 	%rd65, %rd9, 3;
	add.s64 	%rd66, %rd64, %rd65;
	ld.global.u64 	%rd67, [%rd66];
	setp.gt.u32 	%p70, %r1, %r117;
	selp.b64 	%rd68, 6528, 0, %p70;
	sub.s64 	%rd455, %rd67, %rd68;
	st.shared.u64 	[%r121], %rd455;
	setp.lt.s32 	%p71, %r4, 1;
	mov.u32 	%r2131, %r2127;
	@%p71 bra 	$L__BB22_63;
	mov.b32 	%r2129, -1;
	mov.u32 	%r2128, %r4;
	mov.u32 	%r2131, %r2127;
$L__BB22_59:
	add.s32 	%r125, %r2128, -1;
	shl.b32 	%r554, %r125, 8;
	add.s32 	%r555, %r554, %r1;
	mul.wide.s32 	%rd69, %r555, 4;
	add.s64 	%rd11, %rd2, %rd69;
$L__BB22_60:
	membar.cta;
	ld.volatile.global.u32 	%r126, [%rd11];
	setp.eq.s32 	%p72, %r126, 0;
	@%p72 bra 	$L__BB22_60;
	and.b32  	%r556, %r126, 1073741823;
	add.s32 	%r2131, %r556, %r2131;
	setp.gt.s32 	%p73, %r126, -1;
	vote.sync.ballot.b32 	%r2129, %p73, %r2129;
	setp.gt.u32 	%p75, %r2128, 1;
	and.pred  	%p76, %p73, %p75;
	mov.u32 	%r2128, %r125;
	@%p76 bra 	$L__BB22_59;
	ld.shared.u64 	%rd455, [%r121];
$L__BB22_63:
	or.b32  	%r557, %r2131, -2147483648;
	st.volatile.global.u32 	[%rd6], %r557;
	sub.s32 	%r560, %r2131, %r2127;
	cvt.s64.s32 	%rd72, %r560;
	add.s64 	%rd73, %rd455, %rd72;
	st.shared.u64 	[%r121], %rd73;
$L__BB22_64:
	ld.param.u32 	%r2033, [_ZN3cub18CUB_300001_SM_10006detail10radix_sort29DeviceRadixSortOnesweepKernelINS1_5radix10policy_hubIffyE10Policy1000ELNS0_9SortOrderE0EffyiiNS1_21identity_decomposer_tEEEvPT5_SB_PT3_PKSC_PT1_PKSG_PT2_PKSK_T4_iiT6__param_8];
	ld.param.u64 	%rd432, [_ZN3cub18CUB_300001_SM_10006detail10radix_sort29DeviceRadixSortOnesweepKernelINS1_5radix10policy_hubIffyE10Policy1000ELNS0_9SortOrderE0EffyiiNS1_21identity_decomposer_tEEEvPT5_SB_PT3_PKSC_PT1_PKSG_PT2_PKSK_T4_iiT6__param_2];
	setp.gt.u32 	%p77, %r1, 255;
	setp.lt.s32 	%p78, %r5, %r2033;
	setp.eq.s64 	%p79, %rd432, 0;
	or.pred  	%p80, %p79, %p78;
	or.pred  	%p81, %p77, %p80;
	@%p81 bra 	$L__BB22_66;
	ld.param.u64 	%rd433, [_ZN3cub18CUB_300001_SM_10006detail10radix_sort29DeviceRadixSortOnesweepKernelINS1_5radix10policy_hubIffyE10Policy1000ELNS0_9SortOrderE0EffyiiNS1_21identity_decomposer_tEEEvPT5_SB_PT3_PKSC_PT1_PKSG_PT2_PKSK_T4_iiT6__param_2];
	ld.shared.u64 	%rd74, [%r121];
	setp.gt.u32 	%p82, %r1, %r117;
	selp.b64 	%rd75, 6528, 0, %p82;
	cvt.s64.s32 	%rd76, %r2127;
	add.s64 	%rd77, %rd75, %rd76;
	add.s64 	%rd78, %rd77, %rd74;
	cvta.to.global.u64 	%rd79, %rd433;
	shl.b64 	%rd80, %rd9, 3;
	add.s64 	%rd81, %rd79, %rd80;
	st.global.u64 	[%rd81], %rd78;
$L__BB22_66:
	ld.param.u32 	%r2034, [_ZN3cub18CUB_300001_SM_10006detail10radix_sort29DeviceRadixSortOnesweepKernelINS1_5radix10policy_hubIffyE10Policy1000ELNS0_9SortOrderE0EffyiiNS1_21identity_decomposer_tEEEvPT5_SB_PT3_PKSC_PT1_PKSG_PT2_PKSK_T4_iiT6__param_8];
	setp.gt.s32 	%p83, %r5, %r2034;
	bar.sync 	0;
	shl.b32 	%r561, %r117, 3;
	add.s32 	%r563, %r390, %r561;
	ld.shared.u64 	%rd14, [%r563+26112];
	setp.gt.s32 	%p84, %r2148, -1;
	selp.b32 	%r564, -1, -2147483648, %p84;
	xor.b32  	%r2148, %r564, %r2148;
	setp.gt.s32 	%p85, %r2147, -1;
	selp.b32 	%r565, -1, -2147483648, %p85;
	xor.b32  	%r2147, %r565, %r2147;
	setp.gt.s32 	%p86, %r2146, -1;
	selp.b32 	%r566, -1, -2147483648, %p86;
	xor.b32  	%r2146, %r566, %r2146;
	setp.gt.s32 	%p87, %r2145, -1;
	selp.b32 	%r567, -1, -2147483648, %p87;
	xor.b32  	%r2145, %r567, %r2145;
	setp.gt.s32 	%p88, %r2144, -1;
	selp.b32 	%r568, -1, -2147483648, %p88;
	xor.b32  	%r2144, %r568, %r2144;
	setp.gt.s32 	%p89, %r2143, -1;
	selp.b32 	%r569, -1, -2147483648, %p89;
	xor.b32  	%r2143, %r569, %r2143;
	setp.gt.s32 	%p90, %r2142, -1;
	selp.b32 	%r570, -1, -2147483648, %p90;
	xor.b32  	%r2142, %r570, %r2142;
	setp.gt.s32 	%p91, %r2141, -1;
	selp.b32 	%r571, -1, -2147483648, %p91;
	xor.b32  	%r2141, %r571, %r2141;
	setp.gt.s32 	%p92, %r2140, -1;
	selp.b32 	%r572, -1, -2147483648, %p92;
	xor.b32  	%r2140, %r572, %r2140;
	setp.gt.s32 	%p93, %r2139, -1;
	selp.b32 	%r573, -1, -2147483648, %p93;
	xor.b32  	%r2139, %r573, %r2139;
	setp.gt.s32 	%p94, %r2138, -1;
	selp.b32 	%r574, -1, -2147483648, %p94;
	xor.b32  	%r2138, %r574, %r2138;
	setp.gt.s32 	%p95, %r2137, -1;
	selp.b32 	%r575, -1, -2147483648, %p95;
	xor.b32  	%r2137, %r575, %r2137;
	setp.gt.s32 	%p96, %r2136, -1;
	selp.b32 	%r576, -1, -2147483648, %p96;
	xor.b32  	%r2136, %r576, %r2136;
	setp.gt.s32 	%p97, %r2135, -1;
	selp.b32 	%r577, -1, -2147483648, %p97;
	xor.b32  	%r2135, %r577, %r2135;
	setp.gt.s32 	%p98, %r2134, -1;
	selp.b32 	%r578, -1, -2147483648, %p98;
	xor.b32  	%r2134, %r578, %r2134;
	setp.gt.s32 	%p99, %r2133, -1;
	selp.b32 	%r579, -1, -2147483648, %p99;
	xor.b32  	%r2133, %r579, %r2133;
	setp.gt.s32 	%p100, %r2132, -1;
	selp.b32 	%r580, -1, -2147483648, %p100;
	xor.b32  	%r2132, %r580, %r2132;
	@%p83 bra 	$L__BB22_68;
	add.s64 	%rd82, %rd14, %rd7;
	shl.b64 	%rd83, %rd82, 2;
	add.s64 	%rd84, %rd1, %rd83;
	st.global.u32 	[%rd84], %r2148;
	st.global.u32 	[%rd84+128], %r2147;
	st.global.u32 	[%rd84+256], %r2146;
	st.global.u32 	[%rd84+384], %r2145;
	st.global.u32 	[%rd84+512], %r2144;
	st.global.u32 	[%rd84+640], %r2143;
	st.global.u32 	[%rd84+768], %r2142;
	st.global.u32 	[%rd84+896], %r2141;
	st.global.u32 	[%rd84+1024], %r2140;
	st.global.u32 	[%rd84+1152], %r2139;
	st.global.u32 	[%rd84+1280], %r2138;
	st.global.u32 	[%rd84+1408], %r2137;
	st.global.u32 	[%rd84+1536], %r2136;
	st.global.u32 	[%rd84+1664], %r2135;
	st.global.u32 	[%rd84+1792], %r2134;
	st.global.u32 	[%rd84+1920], %r2133;
	st.global.u32 	[%rd84+2048], %r2132;
	bra.uni 	$L__BB22_102;
$L__BB22_68:
	ld.param.u32 	%r2035, [_ZN3cub18CUB_300001_SM_10006detail10radix_sort29DeviceRadixSortOnesweepKernelINS1_5radix10policy_hubIffyE10Policy1000ELNS0_9SortOrderE0EffyiiNS1_21identity_decomposer_tEEEvPT5_SB_PT3_PKSC_PT1_PKSG_PT2_PKSK_T4_iiT6__param_8];
	cvt.u32.u64 	%r581, %rd7;
	mad.lo.s32 	%r147, %r4, -6528, %r2035;
	setp.ge.s32 	%p101, %r581, %r147;
	add.s64 	%rd85, %rd14, %rd7;
	shl.b64 	%rd86, %rd85, 2;
	add.s64 	%rd15, %rd1, %rd86;
	@%p101 bra 	$L__BB22_70;
	st.global.u32 	[%rd15], %r2148;
$L__BB22_70:
	add.s32 	%r583, %r581, 32;
	setp.ge.s32 	%p102, %r583, %r147;
	@%p102 bra 	$L__BB22_72;
	st.global.u32 	[%rd15+128], %r2147;
$L__BB22_72:
	add.s32 	%r585, %r581, 64;
	setp.ge.s32 	%p103, %r585, %r147;
	@%p103 bra 	$L__BB22_74;
	st.global.u32 	[%rd15+256], %r2146;
$L__BB22_74:
	add.s32 	%r587, %r581, 96;
	setp.ge.s32 	%p104, %r587, %r147;
	@%p104 bra 	$L__BB22_76;
	st.global.u32 	[%rd15+384], %r2145;
$L__BB22_76:
	add.s32 	%r589, %r581, 128;
	setp.ge.s32 	%p105, %r589, %r147;
	@%p105 bra 	$L__BB22_78;
	st.global.u32 	[%rd15+512], %r2144;
$L__BB22_78:
	add.s32 	%r591, %r581, 160;
	setp.ge.s32 	%p106, %r591, %r147;
	@%p106 bra 	$L__BB22_80;
	st.global.u32 	[%rd15+640], %r2143;
$L__BB22_80:
	add.s32 	%r593, %r581, 192;
	setp.ge.s32 	%p107, %r593, %r147;
	@%p107 bra 	$L__BB22_82;
	st.global.u32 	[%rd15+768], %r2142;
$L__BB22_82:
	add.s32 	%r595, %r581, 224;
	setp.ge.s32 	%p108, %r595, %r147;
	@%p108 bra 	$L__BB22_84;
	st.global.u32 	[%rd15+896], %r2141;
$L__BB22_84:
	add.s32 	%r597, %r581, 256;
	setp.ge.s32 	%p109, %r597, %r147;
	@%p109 bra 	$L__BB22_86;
	st.global.u32 	[%rd15+1024], %r2140;
$L__BB22_86:
	add.s32 	%r599, %r581, 288;
	setp.ge.s32 	%p110, %r599, %r147;
	@%p110 bra 	$L__BB22_88;
	st.global.u32 	[%rd15+1152], %r2139;
$L__BB22_88:
	add.s32 	%r601, %r581, 320;
	setp.ge.s32 	%p111, %r601, %r147;
	@%p111 bra 	$L__BB22_90;
	st.global.u32 	[%rd15+1280], %r2138;
$L__BB22_90:
	add.s32 	%r603, %r581, 352;
	setp.ge.s32 	%p112, %r603, %r147;
	@%p112 bra 	$L__BB22_92;
	st.global.u32 	[%rd15+1408], %r2137;
$L__BB22_92:
	add.s32 	%r605, %r581, 384;
	setp.ge.s32 	%p113, %r605, %r147;
	@%p113 bra 	$L__BB22_94;
	st.global.u32 	[%rd15+1536], %r2136;
$L__BB22_94:
	add.s32 	%r607, %r581, 416;
	setp.ge.s32 	%p114, %r607, %r147;
	@%p114 bra 	$L__BB22_96;
	st.global.u32 	[%rd15+1664], %r2135;
$L__BB22_96:
	add.s32 	%r609, %r581, 448;
	setp.ge.s32 	%p115, %r609, %r147;
	@%p115 bra 	$L__BB22_98;
	st.global.u32 	[%rd15+1792], %r2134;
$L__BB22_98:
	add.s32 	%r611, %r581, 480;
	setp.ge.s32 	%p116, %r611, %r147;
	@%p116 bra 	$L__BB22_100;
	st.global.u32 	[%rd15+1920], %r2133;
$L__BB22_100:
	add.s32 	%r613, %r581, 512;
	setp.ge.s32 	%p117, %r613, %r147;
	@%p117 bra 	$L__BB22_102;
	st.global.u32 	[%rd15+2048], %r2132;
$L__BB22_102:
	ld.param.u32 	%r2036, [_ZN3cub18CUB_300001_SM_10006detail10radix_sort29DeviceRadixSortOnesweepKernelINS1_5radix10policy_hubIffyE10Policy1000ELNS0_9SortOrderE0EffyiiNS1_21identity_decomposer_tEEEvPT5_SB_PT3_PKSC_PT1_PKSG_PT2_PKSK_T4_iiT6__param_8];
	setp.gt.s32 	%p118, %r5, %r2036;
	@%p118 bra 	$L__BB22_104;
	ld.global.f32 	%f235, [%rd8];
	ld.global.f32 	%f234, [%rd8+128];
	ld.global.f32 	%f233, [%rd8+256];
	ld.global.f32 	%f232, [%rd8+384];
	ld.global.f32 	%f231, [%rd8+512];
	ld.global.f32 	%f230, [%rd8+640];
	ld.global.f32 	%f229, [%rd8+768];
	ld.global.f32 	%f228, [%rd8+896];
	ld.global.f32 	%f227, [%rd8+1024];
	ld.global.f32 	%f226, [%rd8+1152];
	ld.global.f32 	%f225, [%rd8+1280];
	ld.global.f32 	%f224, [%rd8+1408];
	ld.global.f32 	%f223, [%rd8+1536];
	ld.global.f32 	%f222, [%rd8+1664];
	ld.global.f32 	%f221, [%rd8+1792];
	ld.global.f32 	%f220, [%rd8+1920];
	ld.global.f32 	%f219, [%rd8+2048];
	bra.uni 	$L__BB22_138;
$L__BB22_104:
	ld.param.u32 	%r2037, [_ZN3cub18CUB_300001_SM_10006detail10radix_sort29DeviceRadixSortOnesweepKernelINS1_5radix10policy_hubIffyE10Policy1000ELNS0_9SortOrderE0EffyiiNS1_21identity_decomposer_tEEEvPT5_SB_PT3_PKSC_PT1_PKSG_PT2_PKSK_T4_iiT6__param_8];
	cvt.u32.u64 	%r614, %rd7;
	sub.s32 	%r148, %r2037, %r328;
	setp.ge.s32 	%p119, %r614, %r148;
	@%p119 bra 	$L__BB22_106;
	ld.global.f32 	%f235, [%rd8];
$L__BB22_106:
	add.s32 	%r617, %r614, 32;
	setp.ge.s32 	%p120, %r617, %r148;
	@%p120 bra 	$L__BB22_108;
	ld.global.f32 	%f234, [%rd8+128];
$L__BB22_108:
	add.s32 	%r619, %r614, 64;
	setp.ge.s32 	%p121, %r619, %r148;
	@%p121 bra 	$L__BB22_110;
	ld.global.f32 	%f233, [%rd8+256];
$L__BB22_110:
	add.s32 	%r621, %r614, 96;
	setp.ge.s32 	%p122, %r621, %r148;
	@%p122 bra 	$L__BB22_112;
	ld.global.f32 	%f232, [%rd8+384];
$L__BB22_112:
	add.s32 	%r623, %r614, 128;
	setp.ge.s32 	%p123, %r623, %r148;
	@%p123 bra 	$L__BB22_114;
	ld.global.f32 	%f231, [%rd8+512];
$L__BB22_114:
	add.s32 	%r625, %r614, 160;
	setp.ge.s32 	%p124, %r625, %r148;
	@%p124 bra 	$L__BB22_116;
	ld.global.f32 	%f230, [%rd8+640];
$L__BB22_116:
	add.s32 	%r627, %r614, 192;
	setp.ge.s32 	%p125, %r627, %r148;
	@%p125 bra 	$L__BB22_118;
	ld.global.f32 	%f229, [%rd8+768];
$L__BB22_118:
	add.s32 	%r629, %r614, 224;
	setp.ge.s32 	%p126, %r629, %r148;
	@%p126 bra 	$L__BB22_120;
	ld.global.f32 	%f228, [%rd8+896];
$L__BB22_120:
	add.s32 	%r631, %r614, 256;
	setp.ge.s32 	%p127, %r631, %r148;
	@%p127 bra 	$L__BB22_122;
	ld.global.f32 	%f227, [%rd8+1024];
$L__BB22_122:
	add.s32 	%r633, %r614, 288;
	setp.ge.s32 	%p128, %r633, %r148;
	@%p128 bra 	$L__BB22_124;
	ld.global.f32 	%f226, [%rd8+1152];
$L__BB22_124:
	add.s32 	%r635, %r614, 320;
	setp.ge.s32 	%p129, %r635, %r148;
	@%p129 bra 	$L__BB22_126;
	ld.global.f32 	%f225, [%rd8+1280];
$L__BB22_126:
	add.s32 	%r637, %r614, 352;
	setp.ge.s32 	%p130, %r637, %r148;
	@%p130 bra 	$L__BB22_128;
	ld.global.f32 	%f224, [%rd8+1408];
$L__BB22_128:
	add.s32 	%r639, %r614, 384;
	setp.ge.s32 	%p131, %r639, %r148;
	@%p131 bra 	$L__BB22_130;
	ld.global.f32 	%f223, [%rd8+1536];
$L__BB22_130:
	add.s32 	%r641, %r614, 416;
	setp.ge.s32 	%p132, %r641, %r148;
	@%p132 bra 	$L__BB22_132;
	ld.global.f32 	%f222, [%rd8+1664];
$L__BB22_132:
	add.s32 	%r643, %r614, 448;
	setp.ge.s32 	%p133, %r643, %r148;
	@%p133 bra 	$L__BB22_134;
	ld.global.f32 	%f221, [%rd8+1792];
$L__BB22_134:
	add.s32 	%r645, %r614, 480;
	setp.ge.s32 	%p134, %r645, %r148;
	@%p134 bra 	$L__BB22_136;
	ld.global.f32 	%f220, [%rd8+1920];
$L__BB22_136:
	add.s32 	%r647, %r614, 512;
	setp.ge.s32 	%p135, %r647, %r148;
	@%p135 bra 	$L__BB22_138;
	ld.global.f32 	%f219, [%rd8+2048];
$L__BB22_138:
	ld.param.u32 	%r2038, [_ZN3cub18CUB_300001_SM_10006detail10radix_sort29DeviceRadixSortOnesweepKernelINS1_5radix10policy_hubIffyE10Policy1000ELNS0_9SortOrderE0EffyiiNS1_21identity_decomposer_tEEEvPT5_SB_PT3_PKSC_PT1_PKSG_PT2_PKSK_T4_iiT6__param_8];
	mad.lo.s32 	%r648, %r4, 6528, 6528;
	setp.gt.s32 	%p136, %r648, %r2038;
	@%p136 bra 	$L__BB22_140;
	ld.param.u64 	%rd439, [_ZN3cub18CUB_300001_SM_10006detail10radix_sort29DeviceRadixSortOnesweepKernelINS1_5radix10policy_hubIffyE10Policy1000ELNS0_9SortOrderE0EffyiiNS1_21identity_decomposer_tEEEvPT5_SB_PT3_PKSC_PT1_PKSG_PT2_PKSK_T4_iiT6__param_6];
	add.s64 	%rd87, %rd14, %rd7;
	cvta.to.global.u64 	%rd88, %rd439;
	shl.b64 	%rd89, %rd87, 2;
	add.s64 	%rd90, %rd88, %rd89;
	st.global.f32 	[%rd90], %f235;
	st.global.f32 	[%rd90+128], %f234;
	st.global.f32 	[%rd90+256], %f233;
	st.global.f32 	[%rd90+384], %f232;
	st.global.f32 	[%rd90+512], %f231;
	st.global.f32 	[%rd90+640], %f230;
	st.global.f32 	[%rd90+768], %f229;
	st.global.f32 	[%rd90+896], %f228;
	st.global.f32 	[%rd90+1024], %f227;
	st.global.f32 	[%rd90+1152], %f226;
	st.global.f32 	[%rd90+1280], %f225;
	st.global.f32 	[%rd90+1408], %f224;
	st.global.f32 	[%rd90+1536], %f223;
	st.global.f32 	[%rd90+1664], %f222;
	st.global.f32 	[%rd90+1792], %f221;
	st.global.f32 	[%rd90+1920], %f220;
	st.global.f32 	[%rd90+2048], %f219;
	bra.uni 	$L__BB22_174;
$L__BB22_140:
	ld.param.u32 	%r2039, [_ZN3cub18CUB_300001_SM_10006detail10radix_sort29DeviceRadixSortOnesweepKernelINS1_5radix10policy_hubIffyE10Policy1000ELNS0_9SortOrderE0EffyiiNS1_21identity_decomposer_tEEEvPT5_SB_PT3_PKSC_PT1_PKSG_PT2_PKSK_T4_iiT6__param_8];
	ld.param.u64 	%rd440, [_ZN3cub18CUB_300001_SM_10006detail10radix_sort29DeviceRadixSortOnesweepKernelINS1_5radix10policy_hubIffyE10Policy1000ELNS0_9SortOrderE0EffyiiNS1_21identity_decomposer_tEEEvPT5_SB_PT3_PKSC_PT1_PKSG_PT2_PKSK_T4_iiT6__param_6];
	cvt.u32.u64 	%r649, %rd7;
	mad.lo.s32 	%r149, %r4, -6528, %r2039;
	setp.ge.s32 	%p137, %r649, %r149;
	add.s64 	%rd91, %rd14, %rd7;
	cvta.to.global.u64 	%rd92, %rd440;
	shl.b64 	%rd93, %rd91, 2;
	add.s64 	%rd16, %rd92, %rd93;
	@%p137 bra 	$L__BB22_142;
	st.global.f32 	[%rd16], %f235;
$L__BB22_142:
	add.s32 	%r651, %r649, 32;
	setp.ge.s32 	%p138, %r651, %r149;
	@%p138 bra 	$L__BB22_144;
	st.global.f32 	[%rd16+128], %f234;
$L__BB22_144:
	add.s32 	%r653, %r649, 64;
	setp.ge.s32 	%p139, %r653, %r149;
	@%p139 bra 	$L__BB22_146;
	st.global.f32 	[%rd16+256], %f233;
$L__BB22_146:
	add.s32 	%r655, %r649, 96;
	setp.ge.s32 	%p140, %r655, %r149;
	@%p140 bra 	$L__BB22_148;
	st.global.f32 	[%rd16+384], %f232;
$L__BB22_148:
	add.s32 	%r657, %r649, 128;
	setp.ge.s32 	%p141, %r657, %r149;
	@%p141 bra 	$L__BB22_150;
	st.global.f32 	[%rd16+512], %f231;
$L__BB22_150:
	add.s32 	%r659, %r649, 160;
	setp.ge.s32 	%p142, %r659, %r149;
	@%p142 bra 	$L__BB22_152;
	st.global.f32 	[%rd16+640], %f230;
$L__BB22_152:
	add.s32 	%r661, %r649, 192;
	setp.ge.s32 	%p143, %r661, %r149;
	@%p143 bra 	$L__BB22_154;
	st.global.f32 	[%rd16+768], %f229;
$L__BB22_154:
	add.s32 	%r663, %r649, 224;
	setp.ge.s32 	%p144, %r663, %r149;
	@%p144 bra 	$L__BB22_156;
	st.global.f32 	[%rd16+896], %f228;
$L__BB22_156:
	add.s32 	%r665, %r649, 256;
	setp.ge.s32 	%p145, %r665, %r149;
	@%p145 bra 	$L__BB22_158;
	st.global.f32 	[%rd16+1024], %f227;
$L__BB22_158:
	add.s32 	%r667, %r649, 288;
	setp.ge.s32 	%p146, %r667, %r149;
	@%p146 bra 	$L__BB22_160;
	st.global.f32 	[%rd16+1152], %f226;
$L__BB22_160:
	add.s32 	%r669, %r649, 320;
	setp.ge.s32 	%p147, %r669, %r149;
	@%p147 bra 	$L__BB22_162;
	st.global.f32 	[%rd16+1280], %f225;
$L__BB22_162:
	add.s32 	%r671, %r649, 352;
	setp.ge.s32 	%p148, %r671, %r149;
	@%p148 bra 	$L__BB22_164;
	st.global.f32 	[%rd16+1408], %f224;
$L__BB22_164:
	add.s32 	%r673, %r649, 384;
	setp.ge.s32 	%p149, %r673, %r149;
	@%p149 bra 	$L__BB22_166;
	st.global.f32 	[%rd16+1536], %f223;
$L__BB22_166:
	add.s32 	%r675, %r649, 416;
	setp.ge.s32 	%p150, %r675, %r149;
	@%p150 bra 	$L__BB22_168;
	st.global.f32 	[%rd16+1664], %f222;
$L__BB22_168:
	add.s32 	%r677, %r649, 448;
	setp.ge.s32 	%p151, %r677, %r149;
	@%p151 bra 	$L__BB22_170;
	st.global.f32 	[%rd16+1792], %f221;
$L__BB22_170:
	add.s32 	%r679, %r649, 480;
	setp.ge.s32 	%p152, %r679, %r149;
	@%p152 bra 	$L__BB22_172;
	st.global.f32 	[%rd16+1920], %f220;
$L__BB22_172:
	add.s32 	%r681, %r649, 512;
	setp.ge.s32 	%p153, %r681, %r149;
	@%p153 bra 	$L__BB22_174;
	st.global.f32 	[%rd16+2048], %f219;
$L__BB22_174:
	// begin inline asm
	exit;
	// end inline asm
$L__BB22_175:
	mul.hi.u32 	%r682, %r1, 357913942;
	add.s32 	%r683, %r682, %r1;
	shl.b32 	%r684, %r683, 2;
	add.s32 	%r686, %r390, %r684;
	add.s32 	%r167, %r686, 13328;
	st.shared.u32 	[%r686+13328], %r2127;
	bar.sync 	0;
	setp.gt.u32 	%p154, %r1, 31;
	@%p154 bra 	$L__BB22_177;
	mad.lo.s32 	%r718, %r1, 52, %r390;
	ld.shared.u32 	%r719, [%r718+13328];
	ld.shared.u32 	%r720, [%r718+13332];
	ld.shared.u32 	%r721, [%r718+13336];
	ld.shared.u32 	%r722, [%r718+13340];
	ld.shared.u32 	%r723, [%r718+13344];
	ld.shared.u32 	%r724, [%r718+13348];
	ld.shared.u32 	%r725, [%r718+13352];
	ld.shared.u32 	%r726, [%r718+13356];
	ld.shared.u32 	%r727, [%r718+13360];
	ld.shared.u32 	%r728, [%r718+13364];
	ld.shared.u32 	%r729, [%r718+13368];
	ld.shared.u32 	%r730, [%r718+13372];
	add.s32 	%r731, %r720, %r719;
	add.s32 	%r732, %r731, %r721;
	add.s32 	%r733, %r732, %r722;
	add.s32 	%r734, %r733, %r723;
	add.s32 	%r735, %r734, %r724;
	add.s32 	%r736, %r735, %r725;
	add.s32 	%r737, %r736, %r726;
	add.s32 	%r738, %r737, %r727;
	add.s32 	%r739, %r738, %r728;
	add.s32 	%r740, %r739, %r729;
	add.s32 	%r691, %r740, %r730;
	mov.b32 	%r689, 1;
	mov.b32 	%r714, 0;
	mov.b32 	%r716, -1;
	// begin inline asm
	{  .reg .s32 r0;  .reg .pred p;  shfl.sync.up.b32 r0|p, %r691, %r689, %r714, %r716;  @p add.s32 r0, r0, %r691;  mov.s32 %r687, r0;}
	// end inline asm
	mov.b32 	%r695, 2;
	// begin inline asm
	{  .reg .s32 r0;  .reg .pred p;  shfl.sync.up.b32 r0|p, %r687, %r695, %r714, %r716;  @p add.s32 r0, r0, %r687;  mov.s32 %r693, r0;}
	// end inline asm
	mov.b32 	%r701, 4;
	// begin inline asm
	{  .reg .s32 r0;  .reg .pred p;  shfl.sync.up.b32 r0|p, %r693, %r701, %r714, %r716;  @p add.s32 r0, r0, %r693;  mov.s32 %r699, r0;}
	// end inline asm
	mov.b32 	%r707, 8;
	// begin inline asm
	{  .reg .s32 r0;  .reg .pred p;  shfl.sync.up.b32 r0|p, %r699, %r707, %r714, %r716;  @p add.s32 r0, r0, %r699;  mov.s32 %r705, r0;}
	// end inline asm
	mov.b32 	%r713, 16;
	// begin inline asm
	{  .reg .s32 r0;  .reg .pred p;  shfl.sync.up.b32 r0|p, %r705, %r713, %r714, %r716;  @p add.s32 r0, r0, %r705;  mov.s32 %r711, r0;}
	// end inline asm
	sub.s32 	%r741, %r711, %r691;
	add.s32 	%r742, %r719, %r741;
	add.s32 	%r743, %r720, %r742;
	add.s32 	%r744, %r721, %r743;
	add.s32 	%r745, %r722, %r744;
	add.s32 	%r746, %r723, %r745;
	add.s32 	%r747, %r724, %r746;
	add.s32 	%r748, %r725, %r747;
	add.s32 	%r749, %r726, %r748;
	add.s32 	%r750, %r727, %r749;
	add.s32 	%r751, %r728, %r750;
	add.s32 	%r752, %r729, %r751;
	st.shared.u32 	[%r718+13328], %r741;
	st.shared.u32 	[%r718+13332], %r742;
	st.shared.u32 	[%r718+13336], %r743;
	st.shared.u32 	[%r718+13340], %r744;
	st.shared.u32 	[%r718+13344], %r745;
	st.shared.u32 	[%r718+13348], %r746;
	st.shared.u32 	[%r718+13352], %r747;
	st.shared.u32 	[%r718+13356], %r748;
	st.shared.u32 	[%r718+13360], %r749;
	st.shared.u32 	[%r718+13364], %r750;
	st.shared.u32 	[%r718+13368], %r751;
	st.shared.u32 	[%r718+13372], %r752;
$L__BB22_177:
	setp.gt.u32 	%p155, %r1, 255;
	bar.sync 	0;
	ld.shared.u32 	%r168, [%r167];
	@%p155 bra 	$L__BB22_179;
	ld.shared.u32 	%r756, [%r118];
	add.s32 	%r757, %r756, %r168;
	st.shared.u32 	[%r118], %r757;
	ld.shared.u32 	%r758, [%r118+1024];
	add.s32 	%r759, %r758, %r168;
	st.shared.u32 	[%r118+1024], %r759;
	ld.shared.u32 	%r760, [%r118+2048];
	add.s32 	%r761, %r760, %r168;
	st.shared.u32 	[%r118+2048], %r761;
	ld.shared.u32 	%r762, [%r118+3072];
	add.s32 	%r763, %r762, %r168;
	st.shared.u32 	[%r118+3072], %r763;
	ld.shared.u32 	%r764, [%r118+4096];
	add.s32 	%r765, %r764, %r168;
	st.shared.u32 	[%r118+4096], %r765;
	ld.shared.u32 	%r766, [%r118+5120];
	add.s32 	%r767, %r766, %r168;
	st.shared.u32 	[%r118+5120], %r767;
	ld.shared.u32 	%r768, [%r118+6144];
	add.s32 	%r769, %r768, %r168;
	st.shared.u32 	[%r118+6144], %r769;
	ld.shared.u32 	%r770, [%r118+7168];
	add.s32 	%r771, %r770, %r168;
	st.shared.u32 	[%r118+7168], %r771;
	ld.shared.u32 	%r772, [%r118+8192];
	add.s32 	%r773, %r772, %r168;
	st.shared.u32 	[%r118+8192], %r773;
	ld.shared.u32 	%r774, [%r118+9216];
	add.s32 	%r775, %r774, %r168;
	st.shared.u32 	[%r118+9216], %r775;
	ld.shared.u32 	%r776, [%r118+10240];
	add.s32 	%r777, %r776, %r168;
	st.shared.u32 	[%r118+10240], %r777;
	ld.shared.u32 	%r778, [%r118+11264];
	add.s32 	%r779, %r778, %r168;
	st.shared.u32 	[%r118+11264], %r779;
$L__BB22_179:
	ld.param.u32 	%r2085, [_ZN3cub18CUB_300001_SM_10006detail10radix_sort29DeviceRadixSortOnesweepKernelINS1_5radix10policy_hubIffyE10Policy1000ELNS0_9SortOrderE0EffyiiNS1_21identity_decomposer_tEEEvPT5_SB_PT3_PKSC_PT1_PKSG_PT2_PKSK_T4_iiT6__param_10];
	ld.param.u32 	%r2048, [_ZN3cub18CUB_300001_SM_10006detail10radix_sort29DeviceRadixSortOnesweepKernelINS1_5radix10policy_hubIffyE10Policy1000ELNS0_9SortOrderE0EffyiiNS1_21identity_decomposer_tEEEvPT5_SB_PT3_PKSC_PT1_PKSG_PT2_PKSK_T4_iiT6__param_9];
	shl.b32 	%r806, %r1, 5;
	and.b32  	%r807, %r806, 31744;
	add.s32 	%r169, %r390, %r807;
	bar.sync 	0;
	// begin inline asm
	mov.u32 %r780, %lanemask_le;
	// end inline asm
	setp.eq.s32 	%p156, %r2148, 2147483647;
	selp.b32 	%r809, -2147483648, %r2148, %p156;
	shr.u32 	%r810, %r809, %r2048;
	mov.b32 	%r811, -1;
	shl.b32 	%r812, %r811, %r2085;
	not.b32 	%r171, %r812;
	and.b32  	%r803, %r810, %r171;
	mov.b32 	%r783, 1;
	// begin inline asm
	{
    .reg .pred p;
    and.b32 %r781, %r803, %r783;    setp.ne.u32 p, %r781, 0;
    vote.ballot.sync.b32 %r781, p, 0xffffffff;
    @!p not.b32 %r781, %r781;
}

	// end inline asm
	mov.b32 	%r786, 2;
	// begin inline asm
	{
    .reg .pred p;
    and.b32 %r784, %r803, %r786;    setp.ne.u32 p, %r784, 0;
    vote.ballot.sync.b32 %r784, p, 0xffffffff;
    @!p not.b32 %r784, %r784;
}

	// end inline asm
	and.b32  	%r813, %r784, %r781;
	mov.b32 	%r789, 4;
	// begin inline asm
	{
    .reg .pred p;
    and.b32 %r787, %r803, %r789;    setp.ne.u32 p, %r787, 0;
    vote.ballot.sync.b32 %r787, p, 0xffffffff;
    @!p not.b32 %r787, %r787;
}

	// end inline asm
	and.b32  	%r814, %r787, %r813;
	mov.b32 	%r792, 8;
	// begin inline asm
	{
    .reg .pred p;
    and.b32 %r790, %r803, %r792;    setp.ne.u32 p, %r790, 0;
    vote.ballot.sync.b32 %r790, p, 0xffffffff;
    @!p not.b32 %r790, %r790;
}

	// end inline asm
	and.b32  	%r815, %r790, %r814;
	mov.b32 	%r795, 16;
	// begin inline asm
	{
    .reg .pred p;
    and.b32 %r793, %r803, %r795;    setp.ne.u32 p, %r793, 0;
    vote.ballot.sync.b32 %r793, p, 0xffffffff;
    @!p not.b32 %r793, %r793;
}

	// end inline asm
	and.b32  	%r816, %r793, %r815;
	mov.b32 	%r798, 32;
	// begin inline asm
	{
    .reg .pred p;
    and.b32 %r796, %r803, %r798;    setp.ne.u32 p, %r796, 0;
    vote.ballot.sync.b32 %r796, p, 0xffffffff;
    @!p not.b32 %r796, %r796;
}

	// end inline asm
	and.b32  	%r817, %r796, %r816;
	mov.b32 	%r801, 64;
	// begin inline asm
	{
    .reg .pred p;
    and.b32 %r799, %r803, %r801;    setp.ne.u32 p, %r799, 0;
    vote.ballot.sync.b32 %r799, p, 0xffffffff;
    @!p not.b32 %r799, %r799;
}

	// end inline asm
	and.b32  	%r818, %r799, %r817;
	mov.b32 	%r804, 128;
	// begin inline asm
	{
    .reg .pred p;
    and.b32 %r802, %r803, %r804;    setp.ne.u32 p, %r802, 0;
    vote.ballot.sync.b32 %r802, p, 0xffffffff;
    @!p not.b32 %r802, %r802;
}

	// end inline asm
	and.b32  	%r819, %r802, %r818;
	clz.b32 	%r820, %r819;
	sub.s32 	%r173, 31, %r820;
	and.b32  	%r821, %r780, %r819;
	popc.b32 	%r174, %r821;
	setp.ne.s32 	%p157, %r326, %r173;
	mov.b32 	%r2149, 0;
	@%p157 bra 	$L__BB22_181;
	shl.b32 	%r822, %r803, 2;
	add.s32 	%r823, %r169, %r822;
	atom.shared.add.u32 	%r2149, [%r823], %r174;
$L__BB22_181:
	ld.param.u32 	%r2049, [_ZN3cub18CUB_300001_SM_10006detail10radix_sort29DeviceRadixSortOnesweepKernelINS1_5radix10policy_hubIffyE10Policy1000ELNS0_9SortOrderE0EffyiiNS1_21identity_decomposer_tEEEvPT5_SB_PT3_PKSC_PT1_PKSG_PT2_PKSK_T4_iiT6__param_9];
	shfl.sync.idx.b32	%r849|%p158, %r2149, %r173, 31, -1;
	add.s32 	%r177, %r174, %r849;
	setp.eq.s32 	%p159, %r2147, 2147483647;
	selp.b32 	%r850, -2147483648, %r2147, %p159;
	shr.u32 	%r851, %r850, %r2049;
	and.b32  	%r846, %r851, %r171;
	mov.b32 	%r826, 1;
	// begin inline asm
	{
    .reg .pred p;
    and.b32 %r824, %r846, %r826;    setp.ne.u32 p, %r824, 0;
    vote.ballot.sync.b32 %r824, p, 0xffffffff;
    @!p not.b32 %r824, %r824;
}

	// end inline asm
	mov.b32 	%r829, 2;
	// begin inline asm
	{
    .reg .pred p;
    and.b32 %r827, %r846, %r829;    setp.ne.u32 p, %r827, 0;
    vote.ballot.sync.b32 %r827, p, 0xffffffff;
    @!p not.b32 %r827, %r827;
}

	// end inline asm
	and.b32  	%r852, %r827, %r824;
	mov.b32 	%r832, 4;
	// begin inline asm
	{
    .reg .pred p;
    and.b32 %r830, %r846, %r832;    setp.ne.u32 p, %r830, 0;
    vote.ballot.sync.b32 %r830, p, 0xffffffff;
    @!p not.b32 %r830, %r830;
}

	// end inline asm
	and.b32  	%r853, %r830, %r852;
	mov.b32 	%r835, 8;
	// begin inline asm
	{
    .reg .pred p;
    and.b32 %r833, %r846, %r835;    setp.ne.u32 p, %r833, 0;
    vote.ballot.sync.b32 %r833, p, 0xffffffff;
    @!p not.b32 %r833, %r833;
}

	// end inline asm
	and.b32  	%r854, %r833, %r853;
	mov.b32 	%r838, 16;
	// begin inline asm
	{
    .reg .pred p;
    and.b32 %r836, %r846, %r838;    setp.ne.u32 p, %r836, 0;
    vote.ballot.sync.b32 %r836, p, 0xffffffff;
    @!p not.b32 %r836, %r836;
}

	// end inline asm
	and.b32  	%r855, %r836, %r854;
	mov.b32 	%r841, 32;
	// begin inline asm
	{
    .reg .pred p;
    and.b32 %r839, %r846, %r841;    setp.ne.u32 p, %r839, 0;
    vote.ballot.sync.b32 %r839, p, 0xffffffff;
    @!p not.b32 %r839, %r839;
}

	// end inline asm
	and.b32  	%r856, %r839, %r855;
	mov.b32 	%r844, 64;
	// begin inline asm
	{
    .reg .pred p;
    and.b32 %r842, %r846, %r844;    setp.ne.u32 p, %r842, 0;
    vote.ballot.sync.b32 %r842, p, 0xffffffff;
    @!p not.b32 %r842, %r842;
}

	// end inline asm
	and.b32  	%r857, %r842, %r856;
	mov.b32 	%r847, 128;
	// begin inline asm
	{
    .reg .pred p;
    and.b32 %r845, %r846, %r847;    setp.ne.u32 p, %r845, 0;
    vote.ballot.sync.b32 %r845, p, 0xffffffff;
    @!p not.b32 %r845, %r845;
}

	// end inline asm
	and.b32  	%r858, %r845, %r857;
	clz.b32 	%r859, %r858;
	sub.s32 	%r179, 31, %r859;
	and.b32  	%r860, %r780, %r858;
	popc.b32 	%r180, %r860;
	setp.ne.s32 	%p160, %r326, %r179;
	mov.b32 	%r2150, 0;
	@%p160 bra 	$L__BB22_183;
	shl.b32 	%r861, %r846, 2;
	add.s32 	%r862, %r169, %r861;
	atom.shared.add.u32 	%r2150, [%r862], %r180;
$L__BB22_183:
	ld.param.u32 	%r2050, [_ZN3cub18CUB_300001_SM_10006detail10radix_sort29DeviceRadixSortOnesweepKernelINS1_5radix10policy_hubIffyE10Policy1000ELNS0_9SortOrderE0EffyiiNS1_21identity_decomposer_tEEEvPT5_SB_PT3_PKSC_PT1_PKSG_PT2_PKSK_T4_iiT6__param_9];
	shfl.sync.idx.b32	%r888|%p161, %r2150, %r179, 31, -1;
	add.s32 	%r183, %r180, %r888;
	setp.eq.s32 	%p162, %r2146, 2147483647;
	selp.b32 	%r889, -2147483648, %r2146, %p162;
	shr.u32 	%r890, %r889, %r2050;
	and.b32  	%r885, %r890, %r171;
	mov.b32 	%r865, 1;
	// begin inline asm
	{
    .reg .pred p;
    and.b32 %r863, %r885, %r865;    setp.ne.u32 p, %r863, 0;
    vote.ballot.sync.b32 %r863, p, 0xffffffff;
    @!p not.b32 %r863, %r863;
}

	// end inline asm
	mov.b32 	%r868, 2;
	// begin inline asm
	{
    .reg .pred p;
    and.b32 %r866, %r885, %r868;    setp.ne.u32 p, %r866, 0;
    vote.ballot.sync.b32 %r866, p, 0xffffffff;
    @!p not.b32 %r866, %r866;
}

	// end inline asm
	and.b32  	%r891, %r866, %r863;
	mov.b32 	%r871, 4;
	// begin inline asm
	{
    .reg .pred p;
    and.b32 %r869, %r885, %r871;    setp.ne.u32 p, %r869, 0;
    vote.ballot.sync.b32 %r869, p, 0xffffffff;
    @!p not.b32 %r869, %r869;
}

	// end inline asm
	and.b32  	%r892, %r869, %r891;
	mov.b32 	%r874, 8;
	// begin inline asm
	{
    .reg .pred p;
    and.b32 %r872, %r885, %r874;    setp.ne.u32 p, %r872, 0;
    vote.ballot.sync.b32 %r872, p, 0xffffffff;
    @!p not.b32 %r872, %r872;
}

	// end inline asm
	and.b32  	%r893, %r872, %r892;
	mov.b32 	%r877, 16;
	// begin inline asm
	{
    .reg .pred p;
    and.b32 %r875, %r885, %r877;    setp.ne.u32 p, %r875, 0;
    vote.ballot.sync.b32 %r875, p, 0xffffffff;
    @!p not.b32 %r875, %r875;
}

	// end inline asm
	and.b32  	%r894, %r875, %r893;
	mov.b32 	%r880, 32;
	// begin inline asm
	{
    .reg .pred p;
    and.b32 %r878, %r885, %r880;    setp.ne.u32 p, %r878, 0;
    vote.ballot.sync.b32 %r878, p, 0xffffffff;
    @!p not.b32 %r878, %r878;
}

	// end inline asm
	and.b32  	%r895, %r878, %r894;
	mov.b32 	%r883, 64;
	// begin inline asm
	{
    .reg .pred p;
    and.b32 %r881, %r885, %r883;    setp.ne.u32 p, %r881, 0;
    vote.ballot.sync.b32 %r881, p, 0xffffffff;
    @!p not.b32 %r881, %r881;
}

	// end inline asm
	and.b32  	%r896, %r881, %r895;
	mov.b32 	%r886, 128;
	// begin inline asm
	{
    .reg .pred p;
    and.b32 %r884, %r885, %r886;    setp.ne.u32 p, %r884, 0;
    vote.ballot.sync.b32 %r884, p, 0xffffffff;
    @!p not.b32 %r884, %r884;
}

	// end inline asm
	and.b32  	%r897, %r884, %r896;
	clz.b32 	%r898, %r897;
	sub.s32 	%r185, 31, %r898;
	and.b32  	%r899, %r780, %r897;
	popc.b32 	%r186, %r899;
	setp.ne.s32 	%p163, %r326, %r185;
	mov.b32 	%r2151, 0;
	@%p163 bra 	$L__BB22_185;
	shl.b32 	%r900, %r885, 2;
	add.s32 	%r901, %r169, %r900;
	atom.shared.add.u32 	%r2151, [%r901], %r186;
$L__BB22_185:
	ld.param.u32 	%r2051, [_ZN3cub18CUB_300001_SM_10006detail10radix_sort29DeviceRadixSortOnesweepKernelINS1_5radix10policy_hubIffyE10Policy1000ELNS0_9SortOrderE0EffyiiNS1_21identity_decomposer_tEEEvPT5_SB_PT3_PKSC_PT1_PKSG_PT2_PKSK_T4_iiT6__param_9];
	shfl.sync.idx.b32	%r927|%p164, %r2151, %r185, 31, -1;
	add.s32 	%r189, %r186, %r927;
	setp.eq.s32 	%p165, %r2145, 2147483647;
	selp.b32 	%r928, -2147483648, %r2145, %p165;
	shr.u32 	%r929, %r928, %r2051;
	and.b32  	%r924, %r929, %r171;
	mov.b32 	%r904, 1;
	// begin inline asm
	{
    .reg .pred p;
    and.b32 %r902, %r924, %r904;    setp.ne.u32 p, %r902, 0;
    vote.ballot.sync.b32 %r902, p, 0xffffffff;
    @!p not.b32 %r902, %r902;
}

	// end inline asm
	mov.b32 	%r907, 2;
	// begin inline asm
	{
    .reg .pred p;
    and.b32 %r905, %r924, %r907;    setp.ne.u32 p, %r905, 0;
    vote.ballot.sync.b32 %r905, p, 0xffffffff;
    @!p not.b32 %r905, %r905;
}

	// end inline asm
	and.b32  	%r930, %r905, %r902;
	mov.b32 	%r910, 4;
	// begin inline asm
	{
    .reg .pred p;
    and.b32 %r908, %r924, %r910;    setp.ne.u32 p, %r908, 0;
    vote.ballot.sync.b32 %r908, p, 0xffffffff;
    @!p not.b32 %r908, %r908;
}

	// end inline asm
	and.b32  	%r931, %r908, %r930;
	mov.b32 	%r913, 8;
	// begin inline asm
	{
    .reg .pred p;
    and.b32 %r911, %r924, %r913;    setp.ne.u32 p, %r911, 0;
    vote.ballot.sync.b32 %r911, p, 0xffffffff;
    @!p not.b32 %r911, %r911;
}

	// end inline asm
	and.b32  	%r932, %r911, %r931;
	mov.b32 	%r916, 16;
	// begin inline asm
	{
    .reg .pred p;
    and.b32 %r914, %r924, %r916;    setp.ne.u32 p, %r914, 0;
    vote.ballot.sync.b32 %r914, p, 0xffffffff;
    @!p not.b32 %r914, %r914;
}

	// end inline asm
	and.b32  	%r933, %r914, %r932;
	mov.b32 	%r919, 32;
	// begin inline asm
	{
    .reg .pred p;
    and.b32 %r917, %r924, %r919;    setp.ne.u32 p, %r917, 0;
    vote.ballot.sync.b32 %r917, p, 0xffffffff;
    @!p not.b32 %r917, %r917;
}

	// end inline asm
	and.b32  	%r934, %r917, %r933;
	mov.b32 	%r922, 64;
	// begin inline asm
	{
    .reg .pred p;
    and.b32 %r920, %r924, %r922;    setp.ne.u32 p, %r920, 0;
    vote.ballot.sync.b32 %r920, p, 0xffffffff;
    @!p not.b32 %r920, %r920;
}

	// end inline asm
	and.b32  	%r935, %r920, %r934;
	mov.b32 	%r925, 128;
	// begin inline asm
	{
    .reg .pred p;
    and.b32 %r923, %r924, %r925;    setp.ne.u32 p, %r923, 0;
    vote.ballot.sync.b32 %r923, p, 0xffffffff;
    @!p not.b32 %r923, %r923;
}

	// end inline asm
	and.b32  	%r936, %r923, %r935;
	clz.b32 	%r937, %r936;
	sub.s32 	%r191, 31, %r937;
	and.b32  	%r938, %r780, %r936;
	popc.b32 	%r192, %r938;
	setp.ne.s32 	%p166, %r326, %r191;
	mov.b32 	%r2152, 0;
	@%p166 bra 	$L__BB22_187;
	shl.b32 	%r939, %r924, 2;
	add.s32 	%r940, %r169, %r939;
	atom.shared.add.u32 	%r2152, [%r940], %r192;
$L__BB22_187:
	ld.param.u32 	%r2052, [_ZN3cub18CUB_300001_SM_10006detail10radix_sort29DeviceRadixSortOnesweepKernelINS1_5radix10policy_hubIffyE10Policy1000ELNS0_9SortOrderE0EffyiiNS1_21identity_decomposer_tEEEvPT5_SB_PT3_PKSC_PT1_PKSG_PT2_PKSK_T4_iiT6__param_9];
	shfl.sync.idx.b32	%r966|%p167, %r2152, %r191, 31, -1;
	add.s32 	%r195, %r192, %r966;
	setp.eq.s32 	%p168, %r2144, 2147483647;
	selp.b32 	%r967, -2147483648, %r2144, %p168;
	shr.u32 	%r968, %r967, %r2052;
	and.b32  	%r963, %r968, %r171;
	mov.b32 	%r943, 1;
	// begin inline asm
	{
    .reg .pred p;
    and.b32 %r941, %r963, %r943;    setp.ne.u32 p, %r941, 0;
    vote.ballot.sync.b32 %r941, p, 0xffffffff;
    @!p not.b32 %r941, %r941;
}

	// end inline asm
	mov.b32 	%r946, 2;
	// begin inline asm
	{
    .reg .pred p;
    and.b32 %r944, %r963, %r946;    setp.ne.u32 p, %r944, 0;
    vote.ballot.sync.b32 %r944, p, 0xffffffff;
    @!p not.b32 %r944, %r944;
}

	// end inline asm
	and.b32  	%r969, %r944, %r941;
	mov.b32 	%r949, 4;
	// begin inline asm
	{
    .reg .pred p;
    and.b32 %r947, %r963, %r949;    setp.ne.u32 p, %r947, 0;
    vote.ballot.sync.b32 %r947, p, 0xffffffff;
    @!p not.b32 %r947, %r947;
}

	// end inline asm
	and.b32  	%r970, %r947, %r969;
	mov.b32 	%r952, 8;
	// begin inline asm
	{
    .reg .pred p;
    and.b32 %r950, %r963, %r952;    setp.ne.u32 p, %r950, 0;
    vote.ballot.sync.b32 %r950, p, 0xffffffff;
    @!p not.b32 %r950, %r950;
}

	// end inline asm
	and.b32  	%r971, %r950, %r970;
	mov.b32 	%r955, 16;
	// begin inline asm
	{
    .reg .pred p;
    and.b32 %r953, %r963, %r955;    setp.ne.u32 p, %r953, 0;
    vote.ballot.sync.b32 %r953, p, 0xffffffff;
    @!p not.b32 %r953, %r953;
}

	// end inline asm
	and.b32  	%r972, %r953, %r971;
	mov.b32 	%r958, 32;
	// begin inline asm
	{
    .reg .pred p;
    and.b32 %r956, %r963, %r958;    setp.ne.u32 p, %r956, 0;
    vote.ballot.sync.b32 %r956, p, 0xffffffff;
    @!p not.b32 %r956, %r956;
}

	// end inline asm
	and.b32  	%r973, %r956, %r972;
	mov.b32 	%r961, 64;
	// begin inline asm
	{
    .reg .pred p;
    and.b32 %r959, %r963, %r961;    setp.ne.u32 p, %r959, 0;
    vote.ballot.sync.b32 %r959, p, 0xffffffff;
    @!p not.b32 %r959, %r959;
}

	// end inline asm
	and.b32  	%r974, %r959, %r973;
	mov.b32 	%r964, 128;
	// begin inline asm
	{
    .reg .pred p;
    and.b32 %r962, %r963, %r964;    setp.ne.u32 p, %r962, 0;
    vote.ballot.sync.b32 %r962, p, 0xffffffff;
    @!p not.b32 %r962, %r962;
}

	// end inline asm
	and.b32  	%r975, %r962, %r974;
	clz.b32 	%r976, %r975;
	sub.s32 	%r197, 31, %r976;
	and.b32  	%r977, %r780, %r975;
	popc.b32 	%r198, %r977;
	setp.ne.s32 	%p169, %r326, %r197;
	mov.b32 	%r2153, 0;
	@%p169 bra 	$L__BB22_189;
	shl.b32 	%r978, %r963, 2;
	add.s32 	%r979, %r169, %r978;
	atom.shared.add.u32 	%r2153, [%r979], %r198;
$L__BB22_189:
	ld.param.u32 	%r2053, [_ZN3cub18CUB_300001_SM_10006detail10radix_sort29DeviceRadixSortOnesweepKernelINS1_5radix10policy_hubIffyE10Policy1000ELNS0_9SortOrderE0EffyiiNS1_21identity_decomposer_tEEEvPT5_SB_PT3_PKSC_PT1_PKSG_PT2_PKSK_T4_iiT6__param_9];
	shfl.sync.idx.b32	%r1005|%p170, %r2153, %r197, 31, -1;
	add.s32 	%r201, %r198, %r1005;
	setp.eq.s32 	%p171, %r2143, 2147483647;
	selp.b32 	%r1006, -2147483648, %r2143, %p171;
	shr.u32 	%r1007, %r1006, %r2053;
	and.b32  	%r1002, %r1007, %r171;
	mov.b32 	%r982, 1;
	// begin inline asm
	{
    .reg .pred p;
    and.b32 %r980, %r1002, %r982;    setp.ne.u32 p, %r980, 0;
    vote.ballot.sync.b32 %r980, p, 0xffffffff;
    @!p not.b32 %r980, %r980;
}

	// end inline asm
	mov.b32 	%r985, 2;
	// begin inline asm
	{
    .reg .pred p;
    and.b32 %r983, %r1002, %r985;    setp.ne.u32 p, %r983, 0;
    vote.ballot.sync.b32 %r983, p, 0xffffffff;
    @!p not.b32 %r983, %r983;
}

	// end inline asm
	and.b32  	%r1008, %r983, %r980;
	mov.b32 	%r988, 4;
	// begin inline asm
	{
    .reg .pred p;
    and.b32 %r986, %r1002, %r988;    setp.ne.u32 p, %r986, 0;
    vote.ballot.sync.b32 %r986, p, 0xffffffff;
    @!p not.b32 %r986, %r986;
}

	// end inline asm
	and.b32  	%r1009, %r986, %r1008;
	mov.b32 	%r991, 8;
	// begin inline asm
	{
    .reg .pred p;
    and.b32 %r989, %r1002, %r991;    setp.ne.u32 p, %r989, 0;
    vote.ballot.sync.b32 %r989, p, 0xffffffff;
    @!p not.b32 %r989, %r989;
}

	// end inline asm
	and.b32  	%r1010, %r989, %r1009;
	mov.b32 	%r994, 16;
	// begin inline asm
	{
    .reg .pred p;
    and.b32 %r992, %r1002, %r994;    setp.ne.u32 p, %r992, 0;
    vote.ballot.sync.b32 %r992, p, 0xffffffff;
    @!p not.b32 %r992, %r992;
}

	// end inline asm
	and.b32  	%r1011, %r992, %r1010;
	mov.b32 	%r997, 32;
	// begin inline asm
	{
    .reg .pred p;
    and.b32 %r995, %r1002, %r997;    setp.ne.u32 p, %r995, 0;
    vote.ballot.sync.b32 %r995, p, 0xffffffff;
    @!p not.b32 %r995, %r995;
}

	// end inline asm
	and.b32  	%r1012, %r995, %r1011;
	mov.b32 	%r1000, 64;
	// begin inline asm
	{
    .reg .pred p;
    and.b32 %r998, %r1002, %r1000;    setp.ne.u32 p, %r998, 0;
    vote.ballot.sync.b32 %r998, p, 0xffffffff;
    @!p not.b32 %r998, %r998;
}

	// end inline asm
	and.b32  	%r1013, %r998, %r1012;
	mov.b32 	%r1003, 128;
	// begin inline asm
	{
    .reg .pred p;
    and.b32 %r1001, %r1002, %r1003;    setp.ne.u32 p, %r1001, 0;
    vote.ballot.sync.b32 %r1001, p, 0xffffffff;
    @!p not.b32 %r1001, %r1001;
}

	// end inline asm
	and.b32  	%r1014, %r1001, %r1013;
	clz.b32 	%r1015, %r1014;
	sub.s32 	%r203, 31, %r1015;
	and.b32  	%r1016, %r780, %r1014;
	popc.b32 	%r204, %r1016;
	setp.ne.s32 	%p172, %r326, %r203;
	mov.b32 	%r2154, 0;
	@%p172 bra 	$L__BB22_191;
	shl.b32 	%r1017, %r1002, 2;
	add.s32 	%r1018, %r169, %r1017;
	atom.shared.add.u32 	%r2154, [%r1018], %r204;
$L__BB22_191:
	ld.param.u32 	%r2054, [_ZN3cub18CUB_300001_SM_10006detail10radix_sort29DeviceRadixSortOnesweepKernelINS1_5radix10policy_hubIffyE10Policy1000ELNS0_9SortOrderE0EffyiiNS1_21identity_decomposer_tEEEvPT5_SB_PT3_PKSC_PT1_PKSG_PT2_PKSK_T4_iiT6__param_9];
	shfl.sync.idx.b32	%r1044|%p173, %r2154, %r203, 31, -1;
	add.s32 	%r207, %r204, %r1044;
	setp.eq.s32 	%p174, %r2142, 2147483647;
	selp.b32 	%r1045, -2147483648, %r2142, %p174;
	shr.u32 	%r1046, %r1045, %r2054;
	and.b32  	%r1041, %r1046, %r171;
	mov.b32 	%r1021, 1;
	// begin inline asm
	{
    .reg .pred p;
    and.b32 %r1019, %r1041, %r1021;    setp.ne.u32 p, %r1019, 0;
    vote.ballot.sync.b32 %r1019, p, 0xffffffff;
    @!p not.b32 %r1019, %r1019;
}

	// end inline asm
	mov.b32 	%r1024, 2;
	// begin inline asm
	{
    .reg .pred p;
    and.b32 %r1022, %r1041, %r1024;    setp.ne.u32 p, %r1022, 0;
    vote.ballot.sync.b32 %r1022, p, 0xffffffff;
    @!p not.b32 %r1022, %r1022;
}

	// end inline asm
	and.b32  	%r1047, %r1022, %r1019;
	mov.b32 	%r1027, 4;
	// begin inline asm
	{
    .reg .pred p;
    and.b32 %r1025, %r1041, %r1027;    setp.ne.u32 p, %r1025, 0;
    vote.ballot.sync.b32 %r1025, p, 0xffffffff;
    @!p not.b32 %r1025, %r1025;
}

	// end inline asm
	and.b32  	%r1048, %r1025, %r1047;
	mov.b32 	%r1030, 8;
	// begin inline asm
	{
    .reg .pred p;
    and.b32 %r1028, %r1041, %r1030;    setp.ne.u32 p, %r1028, 0;
    vote.ballot.sync.b32 %r1028, p, 0xffffffff;
    @!p not.b32 %r1028, %r1028;
}

	// end inline asm
	and.b32  	%r1049, %r1028, %r1048;
	mov.b32 	%r1033, 16;
	// begin inline asm
	{
    .reg .pred p;
    and.b32 %r1031, %r1041, %r1033;    setp.ne.u32 p, %r1031, 0;
    vote.ballot.sync.b32 %r1031, p, 0xffffffff;
    @!p not.b32 %r1031, %r1031;
}

	// end inline asm
	and.b32  	%r1050, %r1031, %r1049;
	mov.b32 	%r1036, 32;
	// begin inline asm
	{
    .reg .pred p;
    and.b32 %r1034, %r1041, %r1036;    setp.ne.u32 p, %r1034, 0;
    vote.ballot.sync.b32 %r1034, p, 0xffffffff;
    @!p not.b32 %r1034, %r1034;
}

	// end inline asm
	and.b32  	%r1051, %r1034, %r1050;
	mov.b32 	%r1039, 64;
	// begin inline asm
	{
    .reg .pred p;
    and.b32 %r1037, %r1041, %r1039;    setp.ne.u32 p, %r1037, 0;
    vote.ballot.sync.b32 %r1037, p, 0xffffffff;
    @!p not.b32 %r1037, %r1037;
}

	// end inline asm
	and.b32  	%r1052, %r1037, %r1051;
	mov.b32 	%r1042, 128;
	// begin inline asm
	{
    .reg .pred p;
    and.b32 %r1040, %r1041, %r1042;    setp.ne.u32 p, %r1040, 0;
    vote.ballot.sync.b32 %r1040, p, 0xffffffff;
    @!p not.b32 %r1040, %r1040;
}

	// end inline asm
	and.b32  	%r1053, %r1040, %r1052;
	clz.b32 	%r1054, %r1053;
	sub.s32 	%r209, 31, %r1054;
	and.b32  	%r1055, %r780, %r1053;
	popc.b32 	%r210, %r1055;
	setp.ne.s32 	%p175, %r326, %r209;
	mov.b32 	%r2155, 0;
	@%p175 bra 	$L__BB22_193;
	shl.b32 	%r1056, %r1041, 2;
	add.s32 	%r1057, %r169, %r1056;
	atom.shared.add.u32 	%r2155, [%r1057], %r210;
$L__BB22_193:
	ld.param.u32 	%r2055, [_ZN3cub18CUB_300001_SM_10006detail10radix_sort29DeviceRadixSortOnesweepKernelINS1_5radix10policy_hubIffyE10Policy1000ELNS0_9SortOrderE0EffyiiNS1_21identity_decomposer_tEEEvPT5_SB_PT3_PKSC_PT1_PKSG_PT2_PKSK_T4_iiT6__param_9];
	shfl.sync.idx.b32	%r1083|%p176, %r2155, %r209, 31, -1;
	add.s32 	%r213, %r210, %r1083;
	setp.eq.s32 	%p177, %r2141, 2147483647;
	selp.b32 	%r1084, -2147483648, %r2141, %p177;
	shr.u32 	%r1085, %r1084, %r2055;
	and.b32  	%r1080, %r1085, %r171;
	mov.b32 	%r1060, 1;
	// begin inline asm
	{
    .reg .pred p;
    and.b32 %r1058, %r1080, %r1060;    setp.ne.u32 p, %r1058, 0;
    vote.ballot.sync.b32 %r1058, p, 0xffffffff;
    @!p not.b32 %r1058, %r1058;
}

	// end inline asm
	mov.b32 	%r1063, 2;
	// begin inline asm
	{
    .reg .pred p;
    and.b32 %r1061, %r1080, %r1063;    setp.ne.u32 p, %r1061, 0;
    vote.ballot.sync.b32 %r1061, p, 0xffffffff;
    @!p not.b32 %r1061, %r1061;
}

	// end inline asm
	and.b32  	%r1086, %r1061, %r1058;
	mov.b32 	%r1066, 4;
	// begin inline asm
	{
    .reg .pred p;
    and.b32 %r1064, %r1080, %r1066;    setp.ne.u32 p, %r1064, 0;
    vote.ballot.sync.b32 %r1064, p, 0xffffffff;
    @!p not.b32 %r1064, %r1064;
}

	// end inline asm
	and.b32  	%r1087, %r1064, %r1086;
	mov.b32 	%r1069, 8;
	// begin inline asm
	{
    .reg .pred p;
    and.b32 %r1067, %r1080, %r1069;    setp.ne.u32 p, %r1067, 0;
    vote.ballot.sync.b32 %r1067, p, 0xffffffff;
    @!p not.b32 %r1067, %r1067;
}

	// end inline asm
	and.b32  	%r1088, %r1067, %r1087;
	mov.b32 	%r1072, 16;
	// begin inline asm
	{
    .reg .pred p;
    and.b32 %r1070, %r1080, %r1072;    setp.ne.u32 p, %r1070, 0;
    vote.ballot.sync.b32 %r1070, p, 0xffffffff;
    @!p not.b32 %r1070, %r1070;
}

	// end inline asm
	and.b32  	%r1089, %r1070, %r1088;
	mov.b32 	%r1075, 32;
	// begin inline asm
	{
    .reg .pred p;
    and.b32 %r1073, %r1080, %r1075;    setp.ne.u32 p, %r1073, 0;
    vote.ballot.sync.b32 %r1073, p, 0xffffffff;
    @!p not.b32 %r1073, %r1073;
}

	// end inline asm
	and.b32  	%r1090, %r1073, %r1089;
	mov.b32 	%r1078, 64;
	// begin inline asm
	{
    .reg .pred p;
    and.b32 %r1076, %r1080, %r1078;    setp.ne.u32 p, %r1076, 0;
    vote.ballot.sync.b32 %r1076, p, 0xffffffff;
    @!p not.b32 %r1076, %r1076;
}

	// end inline asm
	and.b32  	%r1091, %r1076, %r1090;
	mov.b32 	%r1081, 128;
	// begin inline asm
	{
    .reg .pred p;
    and.b32 %r1079, %r1080, %r1081;    setp.ne.u32 p, %r1079, 0;
    vote.ballot.sync.b32 %r1079, p, 0xffffffff;
    @!p not.b32 %r1079, %r1079;
}

	// end inline asm
	and.b32  	%r1092, %r1079, %r1091;
	clz.b32 	%r1093, %r1092;
	sub.s32 	%r215, 31, %r1093;
	and.b32  	%r1094, %r780, %r1092;
	popc.b32 	%r216, %r1094;
	setp.ne.s32 	%p178, %r326, %r215;
	mov.b32 	%r2156, 0;
	@%p178 bra 	$L__BB22_195;
	shl.b32 	%r1095, %r1080, 2;
	add.s32 	%r1096, %r169, %r1095;
	atom.shared.add.u32 	%r2156, [%r1096], %r216;
$L__BB22_195:
	ld.param.u32 	%r2056, [_ZN3cub18CUB_300001_SM_10006detail10radix_sort29DeviceRadixSortOnesweepKernelINS1_5radix10policy_hubIffyE10Policy1000ELNS0_9SortOrderE0EffyiiNS1_21identity_decomposer_tEEEvPT5_SB_PT3_PKSC_PT1_PKSG_PT2_PKSK_T4_iiT6__param_9];
	shfl.sync.idx.b32	%r1122|%p179, %r2156, %r215, 31, -1;
	add.s32 	%r219, %r216, %r1122;
	setp.eq.s32 	%p180, %r2140, 2147483647;
	selp.b32 	%r1123, -2147483648, %r2140, %p180;
	shr.u32 	%r1124, %r1123, %r2056;
	and.b32  	%r1119, %r1124, %r171;
	mov.b32 	%r1099, 1;
	// begin inline asm
	{
    .reg .pred p;
    and.b32 %r1097, %r1119, %r1099;    setp.ne.u32 p, %r1097, 0;
    vote.ballot.sync.b32 %r1097, p, 0xffffffff;
    @!p not.b32 %r1097, %r1097;
}

	// end inline asm
	mov.b32 	%r1102, 2;
	// begin inline asm
	{
    .reg .pred p;
    and.b32 %r1100, %r1119, %r1102;    setp.ne.u32 p, %r1100, 0;
    vote.ballot.sync.b32 %r1100, p, 0xffffffff;
    @!p not.b32 %r1100, %r1100;
}

	// end inline asm
	and.b32  	%r1125, %r1100, %r1097;
	mov.b32 	%r1105, 4;
	// begin inline asm
	{
    .reg .pred p;
    and.b32 %r1103, %r1119, %r1105;    setp.ne.u32 p, %r1103, 0;
    vote.ballot.sync.b32 %r1103, p, 0xffffffff;
    @!p not.b32 %r1103, %r1103;
}

	// end inline asm
	and.b32  	%r1126, %r1103, %r1125;
	mov.b32 	%r1108, 8;
	// begin inline asm
	{
    .reg .pred p;
    and.b32 %r1106, %r1119, %r1108;    setp.ne.u32 p, %r1106, 0;
    vote.ballot.sync.b32 %r1106, p, 0xffffffff;
    @!p not.b32 %r1106, %r1106;
}

	// end inline asm
	and.b32  	%r1127, %r1106, %r1126;
	mov.b32 	%r1111, 16;
	// begin inline asm
	{
    .reg .pred p;
    and.b32 %r1109, %r1119, %r1111;    setp.ne.u32 p, %r1109, 0;
    vote.ballot.sync.b32 %r1109, p, 0xffffffff;
    @!p not.b32 %r1109, %r1109;
}

	// end inline asm
	and.b32  	%r1128, %r1109, %r1127;
	mov.b32 	%r1114, 32;
	// begin inline asm
	{
    .reg .pred p;
    and.b32 %r1112, %r1119, %r1114;    setp.ne.u32 p, %r1112, 0;
    vote.ballot.sync.b32 %r1112, p, 0xffffffff;
    @!p not.b32 %r1112, %r1112;
}

	// end inline asm
	and.b32  	%r1129, %r1112, %r1128;
	mov.b32 	%r1117, 64;
	// begin inline asm
	{
    .reg .pred p;
    and.b32 %r1115, %r1119, %r1117;    setp.ne.u32 p, %r1115, 0;
    vote.ballot.sync.b32 %r1115, p, 0xffffffff;
    @!p not.b32 %r1115, %r1115;
}

	// end inline asm
	and.b32  	%r1130, %r1115, %r1129;
	mov.b32 	%r1120, 128;
	// begin inline asm
	{
    .reg .pred p;
    and.b32 %r1118, %r1119, %r1120;    setp.ne.u32 p, %r1118, 0;
    vote.ballot.sync.b32 %r1118, p, 0xffffffff;
    @!p not.b32 %r1118, %r1118;
}

	// end inline asm
	and.b32  	%r1131, %r1118, %r1130;
	clz.b32 	%r1132, %r1131;
	sub.s32 	%r221, 31, %r1132;
	and.b32  	%r1133, %r780, %r1131;
	popc.b32 	%r222, %r1133;
	setp.ne.s32 	%p181, %r326, %r221;
	mov.b32 	%r2157, 0;
	@%p181 bra 	$L__BB22_197;
	shl.b32 	%r1134, %r1119, 2;
	add.s32 	%r1135, %r169, %r1134;
	atom.shared.add.u32 	%r2157, [%r1135], %r222;
$L__BB22_197:
	ld.param.u32 	%r2057, [_ZN3cub18CUB_300001_SM_10006detail10radix_sort29DeviceRadixSortOnesweepKernelINS1_5radix10policy_hubIffyE10Policy1000ELNS0_9SortOrderE0EffyiiNS1_21identity_decomposer_tEEEvPT5_SB_PT3_PKSC_PT1_PKSG_PT2_PKSK_T4_iiT6__param_9];
	shfl.sync.idx.b32	%r1161|%p182, %r2157, %r221, 31, -1;
	add.s32 	%r225, %r222, %r1161;
	setp.eq.s32 	%p183, %r2139, 2147483647;
	selp.b32 	%r1162, -2147483648, %r2139, %p183;
	shr.u32 	%r1163, %r1162, %r2057;
	and.b32  	%r1158, %r1163, %r171;
	mov.b32 	%r1138, 1;
	// begin inline asm
	{
    .reg .pred p;
    and.b32 %r1136, %r1158, %r1138;    setp.ne.u32 p, %r1136, 0;
    vote.ballot.sync.b32 %r1136, p, 0xffffffff;
    @!p not.b32 %r1136, %r1136;
}

	// end inline asm
	mov.b32 	%r1141, 2;
	// begin inline asm
	{
    .reg .pred p;
    and.b32 %r1139, %r1158, %r1141;    setp.ne.u32 p, %r1139, 0;
    vote.ballot.sync.b32 %r1139, p, 0xffffffff;
    @!p not.b32 %r1139, %r1139;
}

	// end inline asm
	and.b32  	%r1164, %r1139, %r1136;
	mov.b32 	%r1144, 4;
	// begin inline asm
	{
    .reg .pred p;
    and.b32 %r1142, %r1158, %r1144;    setp.ne.u32 p, %r1142, 0;
    vote.ballot.sync.b32 %r1142, p, 0xffffffff;
    @!p not.b32 %r1142, %r1142;
}

	// end inline asm
	and.b32  	%r1165, %r1142, %r1164;
	mov.b32 	%r1147, 8;
	// begin inline asm
	{
    .reg .pred p;
    and.b32 %r1145, %r1158, %r1147;    setp.ne.u32 p, %r1145, 0;
    vote.ballot.sync.b32 %r1145, p, 0xffffffff;
    @!p not.b32 %r1145, %r1145;
}

	// end inline asm
	and.b32  	%r1166, %r1145, %r1165;
	mov.b32 	%r1150, 16;
	// begin inline asm
	{
    .reg .pred p;
    and.b32 %r1148, %r1158, %r1150;    setp.ne.u32 p, %r1148, 0;
    vote.ballot.sync.b32 %r1148, p, 0xffffffff;
    @!p not.b32 %r1148, %r1148;
}

	// end inline asm
	and.b32  	%r1167, %r1148, %r1166;
	mov.b32 	%r1153, 32;
	// begin inline asm
	{
    .reg .pred p;
    and.b32 %r1151, %r1158, %r1153;    setp.ne.u32 p, %r1151, 0;
    vote.ballot.sync.b32 %r1151, p, 0xffffffff;
    @!p not.b32 %r1151, %r1151;
}

	// end inline asm
	and.b32  	%r1168, %r1151, %r1167;
	mov.b32 	%r1156, 64;
	// begin inline asm
	{
    .reg .pred p;
    and.b32 %r1154, %r1158, %r1156;    setp.ne.u32 p, %r1154, 0;
    vote.ballot.sync.b32 %r1154, p, 0xffffffff;
    @!p not.b32 %r1154, %r1154;
}

	// end inline asm
	and.b32  	%r1169, %r1154, %r1168;
	mov.b32 	%r1159, 128;
	// begin inline asm
	{
    .reg .pred p;
    and.b32 %r1157, %r1158, %r1159;    setp.ne.u32 p, %r1157, 0;
    vote.ballot.sync.b32 %r1157, p, 0xffffffff;
    @!p not.b32 %r1157, %r1157;
}

	// end inline asm
	and.b32  	%r1170, %r1157, %r1169;
	clz.b32 	%r1171, %r1170;
	sub.s32 	%r227, 31, %r1171;
	and.b32  	%r1172, %r780, %r1170;
	popc.b32 	%r228, %r1172;
	setp.ne.s32 	%p184, %r326, %r227;
	mov.b32 	%r2158, 0;
	@%p184 bra 	$L__BB22_199;
	shl.b32 	%r1177, %r1158, 2;
	add.s32 	%r1178, %r169, %r1177;
	atom.shared.add.u32 	%r2158, [%r1178], %r228;
$L__BB22_199:
	ld.param.u32 	%r2058, [_ZN3cub18CUB_300001_SM_10006detail10radix_sort29DeviceRadixSortOnesweepKernelINS1_5radix10policy_hubIffyE10Policy1000ELNS0_9SortOrderE0EffyiiNS1_21identity_decomposer_tEEEvPT5_SB_PT3_PKSC_PT1_PKSG_PT2_PKSK_T4_iiT6__param_9];
	shfl.sync.idx.b32	%r1204|%p185, %r2158, %r227, 31, -1;
	add.s32 	%r231, %r228, %r1204;
	setp.eq.s32 	%p186, %r2138, 2147483647;
	selp.b32 	%r1205, -2147483648, %r2138, %p186;
	shr.u32 	%r1206, %r1205, %r2058;
	and.b32  	%r1201, %r1206, %r171;
	mov.b32 	%r1181, 1;
	// begin inline asm
	{
    .reg .pred p;
    and.b32 %r1179, %r1201, %r1181;    setp.ne.u32 p, %r1179, 0;
    vote.ballot.sync.b32 %r1179, p, 0xffffffff;
    @!p not.b32 %r1179, %r1179;
}

	// end inline asm
	mov.b32 	%r1184, 2;
	// begin inline asm
	{
    .reg .pred p;
    and.b32 %r1182, %r1201, %r1184;    setp.ne.u32 p, %r1182, 0;
    vote.ballot.sync.b32 %r1182, p, 0xffffffff;
    @!p not.b32 %r1182, %r1182;
}

	// end inline asm
	and.b32  	%r1207, %r1182, %r1179;
	mov.b32 	%r1187, 4;
	// begin inline asm
	{
    .reg .pred p;
    and.b32 %r1185, %r1201, %r1187;    setp.ne.u32 p, %r1185, 0;
    vote.ballot.sync.b32 %r1185, p, 0xffffffff;
    @!p not.b32 %r1185, %r1185;
}

	// end inline asm
	and.b32  	%r1208, %r1185, %r1207;
	mov.b32 	%r1190, 8;
	// begin inline asm
	{
    .reg .pred p;
    and.b32 %r1188, %r1201, %r1190;    setp.ne.u32 p, %r1188, 0;
    vote.ballot.sync.b32 %r1188, p, 0xffffffff;
    @!p not.b32 %r1188, %r1188;
}

	// end inline asm
	and.b32  	%r1209, %r1188, %r1208;
	mov.b32 	%r1193, 16;
	// begin inline asm
	{
    .reg .pred p;
    and.b32 %r1191, %r1201, %r1193;    setp.ne.u32 p, %r1191, 0;
    vote.ballot.sync.b32 %r1191, p, 0xffffffff;
    @!p not.b32 %r1191, %r1191;
}

	// end inline asm
	and.b32  	%r1210, %r1191, %r1209;
	mov.b32 	%r1196, 32;
	// begin inline asm
	{
    .reg .pred p;
    and.b32 %r1194, %r1201, %r1196;    setp.ne.u32 p, %r1194, 0;
    vote.ballot.sync.b32 %r1194, p, 0xffffffff;
    @!p not.b32 %r1194, %r1194;
}

	// end inline asm
	and.b32  	%r1211, %r1194, %r1210;
	mov.b32 	%r1199, 64;
	// begin inline asm
	{
    .reg .pred p;
    and.b32 %r1197, %r1201, %r1199;    setp.ne.u32 p, %r1197, 0;
    vote.ballot.sync.b32 %r1197, p, 0xffffffff;
    @!p not.b32 %r1197, %r1197;
}

	// end inline asm
	and.b32  	%r1212, %r1197, %r1211;
	mov.b32 	%r1202, 128;
	// begin inline asm
	{
    .reg .pred p;
    and.b32 %r1200, %r1201, %r1202;    setp.ne.u32 p, %r1200, 0;
    vote.ballot.sync.b32 %r1200, p, 0xffffffff;
    @!p not.b32 %r1200, %r1200;
}

	// end inline asm
	and.b32  	%r1213, %r1200, %r1212;
	clz.b32 	%r1214, %r1213;
	sub.s32 	%r233, 31, %r1214;
	and.b32  	%r1215, %r780, %r1213;
	popc.b32 	%r234, %r1215;
	setp.ne.s32 	%p187, %r326, %r233;
	mov.b32 	%r2159, 0;
	@%p187 bra 	$L__BB22_201;
	shl.b32 	%r1220, %r1201, 2;
	add.s32 	%r1221, %r169, %r1220;
	atom.shared.add.u32 	%r2159, [%r1221], %r234;
$L__BB22_201:
	ld.param.u32 	%r2059, [_ZN3cub18CUB_300001_SM_10006detail10radix_sort29DeviceRadixSortOnesweepKernelINS1_5radix10policy_hubIffyE10Policy1000ELNS0_9SortOrderE0EffyiiNS1_21identity_decomposer_tEEEvPT5_SB_PT3_PKSC_PT1_PKSG_PT2_PKSK_T4_iiT6__param_9];
	shfl.sync.idx.b32	%r1247|%p188, %r2159, %r233, 31, -1;
	add.s32 	%r237, %r234, %r1247;
	setp.eq.s32 	%p189, %r2137, 2147483647;
	selp.b32 	%r1248, -2147483648, %r2137, %p189;
	shr.u32 	%r1249, %r1248, %r2059;
	and.b32  	%r1244, %r1249, %r171;
	mov.b32 	%r1224, 1;
	// begin inline asm
	{
    .reg .pred p;
    and.b32 %r1222, %r1244, %r1224;    setp.ne.u32 p, %r1222, 0;
    vote.ballot.sync.b32 %r1222, p, 0xffffffff;
    @!p not.b32 %r1222, %r1222;
}

	// end inline asm
	mov.b32 	%r1227, 2;
	// begin inline asm
	{
    .reg .pred p;
    and.b32 %r1225, %r1244, %r1227;    setp.ne.u32 p, %r1225, 0;
    vote.ballot.sync.b32 %r1225, p, 0xffffffff;
    @!p not.b32 %r1225, %r1225;
}

	// end inline asm
	and.b32  	%r1250, %r1225, %r1222;
	mov.b32 	%r1230, 4;
	// begin inline asm
	{
    .reg .pred p;
    and.b32 %r1228, %r1244, %r1230;    setp.ne.u32 p, %r1228, 0;
    vote.ballot.sync.b32 %r1228, p, 0xffffffff;
    @!p not.b32 %r1228, %r1228;
}

	// end inline asm
	and.b32  	%r1251, %r1228, %r1250;
	mov.b32 	%r1233, 8;
	// begin inline asm
	{
    .reg .pred p;
    and.b32 %r1231, %r1244, %r1233;    setp.ne.u32 p, %r1231, 0;
    vote.ballot.sync.b32 %r1231, p, 0xffffffff;
    @!p not.b32 %r1231, %r1231;
}

	// end inline asm
	and.b32  	%r1252, %r1231, %r1251;
	mov.b32 	%r1236, 16;
	// begin inline asm
	{
    .reg .pred p;
    and.b32 %r1234, %r1244, %r1236;    setp.ne.u32 p, %r1234, 0;
    vote.ballot.sync.b32 %r1234, p, 0xffffffff;
    @!p not.b32 %r1234, %r1234;
}

	// end inline asm
	and.b32  	%r1253, %r1234, %r1252;
	mov.b32 	%r1239, 32;
	// begin inline asm
	{
    .reg .pred p;
    and.b32 %r1237, %r1244, %r1239;    setp.ne.u32 p, %r1237, 0;
    vote.ballot.sync.b32 %r1237, p, 0xffffffff;
    @!p not.b32 %r1237, %r1237;
}

	// end inline asm
	and.b32  	%r1254, %r1237, %r1253;
	mov.b32 	%r1242, 64;
	// begin inline asm
	{
    .reg .pred p;
    and.b32 %r1240, %r1244, %r1242;    setp.ne.u32 p, %r1240, 0;
    vote.ballot.sync.b32 %r1240, p, 0xffffffff;
    @!p not.b32 %r1240, %r1240;
}

	// end inline asm
	and.b32  	%r1255, %r1240, %r1254;
	mov.b32 	%r1245, 128;
	// begin inline asm
	{
    .reg .pred p;
    and.b32 %r1243, %r1244, %r1245;    setp.ne.u32 p, %r1243, 0;
    vote.ballot.sync.b32 %r1243, p, 0xffffffff;
    @!p not.b32 %r1243, %r1243;
}

	// end inline asm
	and.b32  	%r1256, %r1243, %r1255;
	clz.b32 	%r1257, %r1256;
	sub.s32 	%r239, 31, %r1257;
	and.b32  	%r1258, %r780, %r1256;
	popc.b32 	%r240, %r1258;
	setp.ne.s32 	%p190, %r326, %r239;
	mov.b32 	%r2160, 0;
	@%p190 bra 	$L__BB22_203;
	shl.b32 	%r1263, %r1244, 2;
	add.s32 	%r1264, %r169, %r1263;
	atom.shared.add.u32 	%r2160, [%r1264], %r240;
$L__BB22_203:
	ld.param.u32 	%r2060, [_ZN3cub18CUB_300001_SM_10006detail10radix_sort29DeviceRadixSortOnesweepKernelINS1_5radix10policy_hubIffyE10Policy1000ELNS0_9SortOrderE0EffyiiNS1_21identity_decomposer_tEEEvPT5_SB_PT3_PKSC_PT1_PKSG_PT2_PKSK_T4_iiT6__param_9];
	shfl.sync.idx.b32	%r1290|%p191, %r2160, %r239, 31, -1;
	add.s32 	%r243, %r240, %r1290;
	setp.eq.s32 	%p192, %r2136, 2147483647;
	selp.b32 	%r1291, -2147483648, %r2136, %p192;
	shr.u32 	%r1292, %r1291, %r2060;
	and.b32  	%r1287, %r1292, %r171;
	mov.b32 	%r1267, 1;
	// begin inline asm
	{
    .reg .pred p;
    and.b32 %r1265, %r1287, %r1267;    setp.ne.u32 p, %r1265, 0;
    vote.ballot.sync.b32 %r1265, p, 0xffffffff;
    @!p not.b32 %r1265, %r1265;
}

	// end inline asm
	mov.b32 	%r1270, 2;
	// begin inline asm
	{
    .reg .pred p;
    and.b32 %r1268, %r1287, %r1270;    setp.ne.u32 p, %r1268, 0;
    vote.ballot.sync.b32 %r1268, p, 0xffffffff;
    @!p not.b32 %r1268, %r1268;
}

	// end inline asm
	and.b32  	%r1293, %r1268, %r1265;
	mov.b32 	%r1273, 4;
	// begin inline asm
	{
    .reg .pred p;
    and.b32 %r1271, %r1287, %r1273;    setp.ne.u32 p, %r1271, 0;
    vote.ballot.sync.b32 %r1271, p, 0xffffffff;
    @!p not.b32 %r1271, %r1271;
}

	// end inline asm
	and.b32  	%r1294, %r1271, %r1293;
	mov.b32 	%r1276, 8;
	// begin inline asm
	{
    .reg .pred p;
    and.b32 %r1274, %r1287, %r1276;    setp.ne.u32 p, %r1274, 0;
    vote.ballot.sync.b32 %r1274, p, 0xffffffff;
    @!p not.b32 %r1274, %r1274;
}

	// end inline asm
	and.b32  	%r1295, %r1274, %r1294;
	mov.b32 	%r1279, 16;
	// begin inline asm
	{
    .reg .pred p;
    and.b32 %r1277, %r1287, %r1279;    setp.ne.u32 p, %r1277, 0;
    vote.ballot.sync.b32 %r1277, p, 0xffffffff;
    @!p not.b32 %r1277, %r1277;
}

	// end inline asm
	and.b32  	%r1296, %r1277, %r1295;
	mov.b32 	%r1282, 32;
	// begin inline asm
	{
    .reg .pred p;
    and.b32 %r1280, %r1287, %r1282;    setp.ne.u32 p, %r1280, 0;
    vote.ballot.sync.b32 %r1280, p, 0xffffffff;
    @!p not.b32 %r1280, %r1280;
}

	// end inline asm
	and.b32  	%r1297, %r1280, %r1296;
	mov.b32 	%r1285, 64;
	// begin inline asm
	{
    .reg .pred p;
    and.b32 %r1283, %r1287, %r1285;    setp.ne.u32 p, %r1283, 0;
    vote.ballot.sync.b32 %r1283, p, 0xffffffff;
    @!p not.b32 %r1283, %r1283;
}

	// end inline asm
	and.b32  	%r1298, %r1283, %r1297;
	mov.b32 	%r1288, 128;
	// begin inline asm
	{
    .reg .pred p;
    and.b32 %r1286, %r1287, %r1288;    setp.ne.u32 p, %r1286, 0;
    vote.ballot.sync.b32 %r1286, p, 0xffffffff;
    @!p not.b32 %r1286, %r1286;
}

	// end inline asm
	and.b32  	%r1299, %r1286, %r1298;
	clz.b32 	%r1300, %r1299;
	sub.s32 	%r245, 31, %r1300;
	and.b32  	%r1301, %r780, %r1299;
	popc.b32 	%r246, %r1301;
	setp.ne.s32 	%p193, %r326, %r245;
	mov.b32 	%r2161, 0;
	@%p193 bra 	$L__BB22_205;
	shl.b32 	%r1306, %r1287, 2;
	add.s32 	%r1307, %r169, %r1306;
	atom.shared.add.u32 	%r2161, [%r1307], %r246;
$L__BB22_205:
	ld.param.u32 	%r2061, [_ZN3cub18CUB_300001_SM_10006detail10radix_sort29DeviceRadixSortOnesweepKernelINS1_5radix10policy_hubIffyE10Policy1000ELNS0_9SortOrderE0EffyiiNS1_21identity_decomposer_tEEEvPT5_SB_PT3_PKSC_PT1_PKSG_PT2_PKSK_T4_iiT6__param_9];
	shfl.sync.idx.b32	%r1333|%p194, %r2161, %r245, 31, -1;
	add.s32 	%r249, %r246, %r1333;
	setp.eq.s32 	%p195, %r2135, 2147483647;
	selp.b32 	%r1334, -2147483648, %r2135, %p195;
	shr.u32 	%r1335, %r1334, %r2061;
	and.b32  	%r1330, %r1335, %r171;
	mov.b32 	%r1310, 1;
	// begin inline asm
	{
    .reg .pred p;
    and.b32 %r1308, %r1330, %r1310;    setp.ne.u32 p, %r1308, 0;
    vote.ballot.sync.b32 %r1308, p, 0xffffffff;
    @!p not.b32 %r1308, %r1308;
}

	// end inline asm
	mov.b32 	%r1313, 2;
	// begin inline asm
	{
    .reg .pred p;
    and.b32 %r1311, %r1330, %r1313;    setp.ne.u32 p, %r1311, 0;
    vote.ballot.sync.b32 %r1311, p, 0xffffffff;
    @!p not.b32 %r1311, %r1311;
}

	// end inline asm
	and.b32  	%r1336, %r1311, %r1308;
	mov.b32 	%r1316, 4;
	// begin inline asm
	{
    .reg .pred p;
    and.b32 %r1314, %r1330, %r1316;    setp.ne.u32 p, %r1314, 0;
    vote.ballot.sync.b32 %r1314, p, 0xffffffff;
    @!p not.b32 %r1314, %r1314;
}

	// end inline asm
	and.b32  	%r1337, %r1314, %r1336;
	mov.b32 	%r1319, 8;
	// begin inline asm
	{
    .reg .pred p;
    and.b32 %r1317, %r1330, %r1319;    setp.ne.u32 p, %r1317, 0;
    vote.ballot.sync.b32 %r1317, p, 0xffffffff;
    @!p not.b32 %r1317, %r1317;
}

	// end inline asm
	and.b32  	%r1338, %r1317, %r1337;
	mov.b32 	%r1322, 16;
	// begin inline asm
	{
    .reg .pred p;
    and.b32 %r1320, %r1330, %r1322;    setp.ne.u32 p, %r1320, 0;
    vote.ballot.sync.b32 %r1320, p, 0xffffffff;
    @!p not.b32 %r1320, %r1320;
}

	// end inline asm
	and.b32  	%r1339, %r1320, %r1338;
	mov.b32 	%r1325, 32;
	// begin inline asm
	{
    .reg .pred p;
    and.b32 %r1323, %r1330, %r1325;    setp.ne.u32 p, %r1323, 0;
    vote.ballot.sync.b32 %r1323, p, 0xffffffff;
    @!p not.b32 %r1323, %r1323;
}

	// end inline asm
	and.b32  	%r1340, %r1323, %r1339;
	mov.b32 	%r1328, 64;
	// begin inline asm
	{
    .reg .pred p;
    and.b32 %r1326, %r1330, %r1328;    setp.ne.u32 p, %r1326, 0;
    vote.ballot.sync.b32 %r1326, p, 0xffffffff;
    @!p not.b32 %r1326, %r1326;
}

	// end inline asm
	and.b32  	%r1341, %r1326, %r1340;
	mov.b32 	%r1331, 128;
	// begin inline asm
	{
    .reg .pred p;
    and.b32 %r1329, %r1330, %r1331;    setp.ne.u32 p, %r1329, 0;
    vote.ballot.sync.b32 %r1329, p, 0xffffffff;
    @!p not.b32 %r1329, %r1329;
}

	// end inline asm
	and.b32  	%r1342, %r1329, %r1341;
	clz.b32 	%r1343, %r1342;
	sub.s32 	%r251, 31, %r1343;
	and.b32  	%r1344, %r780, %r1342;
	popc.b32 	%r252, %r1344;
	setp.ne.s32 	%p196, %r326, %r251;
	mov.b32 	%r2162, 0;
	@%p196 bra 	$L__BB22_207;
	shl.b32 	%r1349, %r1330, 2;
	add.s32 	%r1350, %r169, %r1349;
	atom.shared.add.u32 	%r2162, [%r1350], %r252;
$L__BB22_207:
	ld.param.u32 	%r2062, [_ZN3cub18CUB_300001_SM_10006detail10radix_sort29DeviceRadixSortOnesweepKernelINS1_5radix10policy_hubIffyE10Policy1000ELNS0_9SortOrderE0EffyiiNS1_21identity_decomposer_tEEEvPT5_SB_PT3_PKSC_PT1_PKSG_PT2_PKSK_T4_iiT6__param_9];
	shfl.sync.idx.b32	%r1376|%p197, %r2162, %r251, 31, -1;
	add.s32 	%r255, %r252, %r1376;
	setp.eq.s32 	%p198, %r2134, 2147483647;
	selp.b32 	%r1377, -2147483648, %r2134, %p198;
	shr.u32 	%r1378, %r1377, %r2062;
	and.b32  	%r1373, %r1378, %r171;
	mov.b32 	%r1353, 1;
	// begin inline asm
	{
    .reg .pred p;
    and.b32 %r1351, %r1373, %r1353;    setp.ne.u32 p, %r1351, 0;
    vote.ballot.sync.b32 %r1351, p, 0xffffffff;
    @!p not.b32 %r1351, %r1351;
}

	// end inline asm
	mov.b32 	%r1356, 2;
	// begin inline asm
	{
    .reg .pred p;
    and.b32 %r1354, %r1373, %r1356;    setp.ne.u32 p, %r1354, 0;
    vote.ballot.sync.b32 %r1354, p, 0xffffffff;
    @!p not.b32 %r1354, %r1354;
}

	// end inline asm
	and.b32  	%r1379, %r1354, %r1351;
	mov.b32 	%r1359, 4;
	// begin inline asm
	{
    .reg .pred p;
    and.b32 %r1357, %r1373, %r1359;    setp.ne.u32 p, %r1357, 0;
    vote.ballot.sync.b32 %r1357, p, 0xffffffff;
    @!p not.b32 %r1357, %r1357;
}

	// end inline asm
	and.b32  	%r1380, %r1357, %r1379;
	mov.b32 	%r1362, 8;
	// begin inline asm
	{
    .reg .pred p;
    and.b32 %r1360, %r1373, %r1362;    setp.ne.u32 p, %r1360, 0;
    vote.ballot.sync.b32 %r1360, p, 0xffffffff;
    @!p not.b32 %r1360, %r1360;
}

	// end inline asm
	and.b32  	%r1381, %r1360, %r1380;
	mov.b32 	%r1365, 16;
	// begin inline asm
	{
    .reg .pred p;
    and.b32 %r1363, %r1373, %r1365;    setp.ne.u32 p, %r1363, 0;
    vote.ballot.sync.b32 %r1363, p, 0xffffffff;
    @!p not.b32 %r1363, %r1363;
}

	// end inline asm
	and.b32  	%r1382, %r1363, %r1381;
	mov.b32 	%r1368, 32;
	// begin inline asm
	{
    .reg .pred p;
    and.b32 %r1366, %r1373, %r1368;    setp.ne.u32 p, %r1366, 0;
    vote.ballot.sync.b32 %r1366, p, 0xffffffff;
    @!p not.b32 %r1366, %r1366;
}

	// end inline asm
	and.b32  	%r1383, %r1366, %r1382;
	mov.b32 	%r1371, 64;
	// begin inline asm
	{
    .reg .pred p;
    and.b32 %r1369, %r1373, %r1371;    setp.ne.u32 p, %r1369, 0;
    vote.ballot.sync.b32 %r1369, p, 0xffffffff;
    @!p not.b32 %r1369, %r1369;
}

	// end inline asm
	and.b32  	%r1384, %r1369, %r1383;
	mov.b32 	%r1374, 128;
	// begin inline asm
	{
    .reg .pred p;
    and.b32 %r1372, %r1373, %r1374;    setp.ne.u32 p, %r1372, 0;
    vote.ballot.sync.b32 %r1372, p, 0xffffffff;
    @!p not.b32 %r1372, %r1372;
}

	// end inline asm
	and.b32  	%r1385, %r1372, %r1384;
	clz.b32 	%r1386, %r1385;
	sub.s32 	%r257, 31, %r1386;
	and.b32  	%r1387, %r780, %r1385;
	popc.b32 	%r258, %r1387;
	setp.ne.s32 	%p199, %r326, %r257;
	mov.b32 	%r2163, 0;
	@%p199 bra 	$L__BB22_209;
	shl.b32 	%r1392, %r1373, 2;
	add.s32 	%r1393, %r169, %r1392;
	atom.shared.add.u32 	%r2163, [%r1393], %r258;
$L__BB22_209:
	ld.param.u32 	%r2063, [_ZN3cub18CUB_300001_SM_10006detail10radix_sort29DeviceRadixSortOnesweepKernelINS1_5radix10policy_hubIffyE10Policy1000ELNS0_9SortOrderE0EffyiiNS1_21identity_decomposer_tEEEvPT5_SB_PT3_PKSC_PT1_PKSG_PT2_PKSK_T4_iiT6__param_9];
	shfl.sync.idx.b32	%r1419|%p200, %r2163, %r257, 31, -1;
	add.s32 	%r261, %r258, %r1419;
	setp.eq.s32 	%p201, %r2133, 2147483647;
	selp.b32 	%r1420, -2147483648, %r2133, %p201;
	shr.u32 	%r1421, %r1420, %r2063;
	and.b32  	%r1416, %r1421, %r171;
	mov.b32 	%r1396, 1;
	// begin inline asm
	{
    .reg .pred p;
    and.b32 %r1394, %r1416, %r1396;    setp.ne.u32 p, %r1394, 0;
    vote.ballot.sync.b32 %r1394, p, 0xffffffff;
    @!p not.b32 %r1394, %r1394;
}

	// end inline asm
	mov.b32 	%r1399, 2;
	// begin inline asm
	{
    .reg .pred p;
    and.b32 %r1397, %r1416, %r1399;    setp.ne.u32 p, %r1397, 0;
    vote.ballot.sync.b32 %r1397, p, 0xffffffff;
    @!p not.b32 %r1397, %r1397;
}

	// end inline asm
	and.b32  	%r1422, %r1397, %r1394;
	mov.b32 	%r1402, 4;
	// begin inline asm
	{
    .reg .pred p;
    and.b32 %r1400, %r1416, %r1402;    setp.ne.u32 p, %r1400, 0;
    vote.ballot.sync.b32 %r1400, p, 0xffffffff;
    @!p not.b32 %r1400, %r1400;
}

	// end inline asm
	and.b32  	%r1423, %r1400, %r1422;
	mov.b32 	%r1405, 8;
	// begin inline asm
	{
    .reg .pred p;
    and.b32 %r1403, %r1416, %r1405;    setp.ne.u32 p, %r1403, 0;
    vote.ballot.sync.b32 %r1403, p, 0xffffffff;
    @!p not.b32 %r1403, %r1403;
}

	// end inline asm
	and.b32  	%r1424, %r1403, %r1423;
	mov.b32 	%r1408, 16;
	// begin inline asm
	{
    .reg .pred p;
    and.b32 %r1406, %r1416, %r1408;    setp.ne.u32 p, %r1406, 0;
    vote.ballot.sync.b32 %r1406, p, 0xffffffff;
    @!p not.b32 %r1406, %r1406;
}

	// end inline asm
	and.b32  	%r1425, %r1406, %r1424;
	mov.b32 	%r1411, 32;
	// begin inline asm
	{
    .reg .pred p;
    and.b32 %r1409, %r1416, %r1411;    setp.ne.u32 p, %r1409, 0;
    vote.ballot.sync.b32 %r1409, p, 0xffffffff;
    @!p not.b32 %r1409, %r1409;
}

	// end inline asm
	and.b32  	%r1426, %r1409, %r1425;
	mov.b32 	%r1414, 64;
	// begin inline asm
	{
    .reg .pred p;
    and.b32 %r1412, %r1416, %r1414;    setp.ne.u32 p, %r1412, 0;
    vote.ballot.sync.b32 %r1412, p, 0xffffffff;
    @!p not.b32 %r1412, %r1412;
}

	// end inline asm
	and.b32  	%r1427, %r1412, %r1426;
	mov.b32 	%r1417, 128;
	// begin inline asm
	{
    .reg .pred p;
    and.b32 %r1415, %r1416, %r1417;    setp.ne.u32 p, %r1415, 0;
    vote.ballot.sync.b32 %r1415, p, 0xffffffff;
    @!p not.b32 %r1415, %r1415;
}

	// end inline asm
	and.b32  	%r1428, %r1415, %r1427;
	clz.b32 	%r1429, %r1428;
	sub.s32 	%r263, 31, %r1429;
	and.b32  	%r1430, %r780, %r1428;
	popc.b32 	%r264, %r1430;
	setp.ne.s32 	%p202, %r326, %r263;
	mov.b32 	%r2164, 0;
	@%p202 bra 	$L__BB22_211;
	shl.b32 	%r1431, %r1, 5;
	and.b32  	%r1432, %r1431, 31744;
	add.s32 	%r1434, %r390, %r1432;
	shl.b32 	%r1435, %r1416, 2;
	add.s32 	%r1436, %r1434, %r1435;
	atom.shared.add.u32 	%r2164, [%r1436], %r264;
$L__BB22_211:
	ld.param.u32 	%r2064, [_ZN3cub18CUB_300001_SM_10006detail10radix_sort29DeviceRadixSortOnesweepKernelINS1_5radix10policy_hubIffyE10Policy1000ELNS0_9SortOrderE0EffyiiNS1_21identity_decomposer_tEEEvPT5_SB_PT3_PKSC_PT1_PKSG_PT2_PKSK_T4_iiT6__param_9];
	shfl.sync.idx.b32	%r1462|%p203, %r2164, %r263, 31, -1;
	add.s32 	%r267, %r264, %r1462;
	setp.eq.s32 	%p204, %r2132, 2147483647;
	selp.b32 	%r1463, -2147483648, %r2132, %p204;
	shr.u32 	%r1464, %r1463, %r2064;
	and.b32  	%r1459, %r1464, %r171;
	mov.b32 	%r1439, 1;
	// begin inline asm
	{
    .reg .pred p;
    and.b32 %r1437, %r1459, %r1439;    setp.ne.u32 p, %r1437, 0;
    vote.ballot.sync.b32 %r1437, p, 0xffffffff;
    @!p not.b32 %r1437, %r1437;
}

	// end inline asm
	mov.b32 	%r1442, 2;
	// begin inline asm
	{
    .reg .pred p;
    and.b32 %r1440, %r1459, %r1442;    setp.ne.u32 p, %r1440, 0;
    vote.ballot.sync.b32 %r1440, p, 0xffffffff;
    @!p not.b32 %r1440, %r1440;
}

	// end inline asm
	and.b32  	%r1465, %r1440, %r1437;
	mov.b32 	%r1445, 4;
	// begin inline asm
	{
    .reg .pred p;
    and.b32 %r1443, %r1459, %r1445;    setp.ne.u32 p, %r1443, 0;
    vote.ballot.sync.b32 %r1443, p, 0xffffffff;
    @!p not.b32 %r1443, %r1443;
}

	// end inline asm
	and.b32  	%r1466, %r1443, %r1465;
	mov.b32 	%r1448, 8;
	// begin inline asm
	{
    .reg .pred p;
    and.b32 %r1446, %r1459, %r1448;    setp.ne.u32 p, %r1446, 0;
    vote.ballot.sync.b32 %r1446, p, 0xffffffff;
    @!p not.b32 %r1446, %r1446;
}

	// end inline asm
	and.b32  	%r1467, %r1446, %r1466;
	mov.b32 	%r1451, 16;
	// begin inline asm
	{
    .reg .pred p;
    and.b32 %r1449, %r1459, %r1451;    setp.ne.u32 p, %r1449, 0;
    vote.ballot.sync.b32 %r1449, p, 0xffffffff;
    @!p not.b32 %r1449, %r1449;
}

	// end inline asm
	and.b32  	%r1468, %r1449, %r1467;
	mov.b32 	%r1454, 32;
	// begin inline asm
	{
    .reg .pred p;
    and.b32 %r1452, %r1459, %r1454;    setp.ne.u32 p, %r1452, 0;
    vote.ballot.sync.b32 %r1452, p, 0xffffffff;
    @!p not.b32 %r1452, %r1452;
}

	// end inline asm
	and.b32  	%r1469, %r1452, %r1468;
	mov.b32 	%r1457, 64;
	// begin inline asm
	{
    .reg .pred p;
    and.b32 %r1455, %r1459, %r1457;    setp.ne.u32 p, %r1455, 0;
    vote.ballot.sync.b32 %r1455, p, 0xffffffff;
    @!p not.b32 %r1455, %r1455;
}

	// end inline asm
	and.b32  	%r1470, %r1455, %r1469;
	mov.b32 	%r1460, 128;
	// begin inline asm
	{
    .reg .pred p;
    and.b32 %r1458, %r1459, %r1460;    setp.ne.u32 p, %r1458, 0;
    vote.ballot.sync.b32 %r1458, p, 0xffffffff;
    @!p not.b32 %r1458, %r1458;
}

	// end inline asm
	and.b32  	%r1471, %r1458, %r1470;
	clz.b32 	%r1472, %r1471;
	sub.s32 	%r269, 31, %r1472;
	and.b32  	%r1473, %r780, %r1471;
	popc.b32 	%r270, %r1473;
	setp.ne.s32 	%p205, %r326, %r269;
	mov.b32 	%r2165, 0;
	@%p205 bra 	$L__BB22_213;
	shl.b32 	%r1478, %r1459, 2;
	add.s32 	%r1479, %r169, %r1478;
	atom.shared.add.u32 	%r2165, [%r1479], %r270;
$L__BB22_213:
	setp.gt.u32 	%p206, %r1, 255;
	shfl.sync.idx.b32	%r1480|%p207, %r2165, %r269, 31, -1;
	add.s32 	%r1481, %r270, %r1480;
	bar.sync 	0;
	shl.b32 	%r1482, %r177, 2;
	add.s32 	%r273, %r390, %r1482;
	st.shared.u32 	[%r273+-4], %r2148;
	shl.b32 	%r1484, %r183, 2;
	add.s32 	%r274, %r390, %r1484;
	st.shared.u32 	[%r274+-4], %r2147;
	shl.b32 	%r1485, %r189, 2;
	add.s32 	%r275, %r390, %r1485;
	st.shared.u32 	[%r275+-4], %r2146;
	shl.b32 	%r1486, %r195, 2;
	add.s32 	%r276, %r390, %r1486;
	st.shared.u32 	[%r276+-4], %r2145;
	shl.b32 	%r1487, %r201, 2;
	add.s32 	%r277, %r390, %r1487;
	st.shared.u32 	[%r277+-4], %r2144;
	shl.b32 	%r1488, %r207, 2;
	add.s32 	%r278, %r390, %r1488;
	st.shared.u32 	[%r278+-4], %r2143;
	shl.b32 	%r1489, %r213, 2;
	add.s32 	%r279, %r390, %r1489;
	st.shared.u32 	[%r279+-4], %r2142;
	shl.b32 	%r1490, %r219, 2;
	add.s32 	%r280, %r390, %r1490;
	st.shared.u32 	[%r280+-4], %r2141;
	shl.b32 	%r1491, %r225, 2;
	add.s32 	%r281, %r390, %r1491;
	st.shared.u32 	[%r281+-4], %r2140;
	shl.b32 	%r1492, %r231, 2;
	add.s32 	%r282, %r390, %r1492;
	st.shared.u32 	[%r282+-4], %r2139;
	shl.b32 	%r1493, %r237, 2;
	add.s32 	%r283, %r390, %r1493;
	st.shared.u32 	[%r283+-4], %r2138;
	shl.b32 	%r1494, %r243, 2;
	add.s32 	%r284, %r390, %r1494;
	st.shared.u32 	[%r284+-4], %r2137;
	shl.b32 	%r1495, %r249, 2;
	add.s32 	%r285, %r390, %r1495;
	st.shared.u32 	[%r285+-4], %r2136;
	shl.b32 	%r1496, %r255, 2;
	add.s32 	%r286, %r390, %r1496;
	st.shared.u32 	[%r286+-4], %r2135;
	shl.b32 	%r1497, %r261, 2;
	add.s32 	%r287, %r390, %r1497;
	st.shared.u32 	[%r287+-4], %r2134;
	shl.b32 	%r1498, %r267, 2;
	add.s32 	%r288, %r390, %r1498;
	st.shared.u32 	[%r288+-4], %r2133;
	shl.b32 	%r1499, %r1481, 2;
	add.s32 	%r289, %r390, %r1499;
	st.shared.u32 	[%r289+-4], %r2132;
	shl.b32 	%r1500, %r1, 3;
	add.s32 	%r1501, %r390, %r1500;
	add.s32 	%r290, %r1501, 26112;
	@%p206 bra 	$L__BB22_221;
	ld.param.u64 	%rd437, [_ZN3cub18CUB_300001_SM_10006detail10radix_sort29DeviceRadixSortOnesweepKernelINS1_5radix10policy_hubIffyE10Policy1000ELNS0_9SortOrderE0EffyiiNS1_21identity_decomposer_tEEEvPT5_SB_PT3_PKSC_PT1_PKSG_PT2_PKSK_T4_iiT6__param_3];
	cvta.to.global.u64 	%rd94, %rd437;
	shl.b64 	%rd95, %rd9, 3;
	add.s64 	%rd96, %rd94, %rd95;
	ld.global.u64 	%rd97, [%rd96];
	cvt.s64.s32 	%rd98, %r168;
	sub.s64 	%rd456, %rd97, %rd98;
	st.shared.u64 	[%r290], %rd456;
	setp.lt.s32 	%p208, %r4, 1;
	mov.u32 	%r2169, %r2127;
	@%p208 bra 	$L__BB22_220;
	mov.b32 	%r2167, -1;
	mov.u32 	%r2166, %r4;
	mov.u32 	%r2169, %r2127;
$L__BB22_216:
	ld.param.u64 	%rd430, [_ZN3cub18CUB_300001_SM_10006detail10radix_sort29DeviceRadixSortOnesweepKernelINS1_5radix10policy_hubIffyE10Policy1000ELNS0_9SortOrderE0EffyiiNS1_21identity_decomposer_tEEEvPT5_SB_PT3_PKSC_PT1_PKSG_PT2_PKSK_T4_iiT6__param_0];
	add.s32 	%r294, %r2166, -1;
	shl.b32 	%r1503, %r294, 8;
	add.s32 	%r1504, %r1503, %r1;
	cvta.to.global.u64 	%rd99, %rd430;
	mul.wide.s32 	%rd100, %r1504, 4;
	add.s64 	%rd19, %rd99, %rd100;
$L__BB22_217:
	membar.cta;
	ld.volatile.global.u32 	%r295, [%rd19];
	setp.eq.s32 	%p209, %r295, 0;
	@%p209 bra 	$L__BB22_217;
	and.b32  	%r1505, %r295, 1073741823;
	add.s32 	%r2169, %r1505, %r2169;
	setp.gt.s32 	%p210, %r295, -1;
	vote.sync.ballot.b32 	%r2167, %p210, %r2167;
	setp.gt.u32 	%p212, %r2166, 1;
	and.pred  	%p213, %p210, %p212;
	mov.u32 	%r2166, %r294;
	@%p213 bra 	$L__BB22_216;
	ld.shared.u64 	%rd456, [%r290];
$L__BB22_220:
	ld.param.u64 	%rd431, [_ZN3cub18CUB_300001_SM_10006detail10radix_sort29DeviceRadixSortOnesweepKernelINS1_5radix10policy_hubIffyE10Policy1000ELNS0_9SortOrderE0EffyiiNS1_21identity_decomposer_tEEEvPT5_SB_PT3_PKSC_PT1_PKSG_PT2_PKSK_T4_iiT6__param_0];
	or.b32  	%r1506, %r2169, -2147483648;
	cvta.to.global.u64 	%rd101, %rd431;
	add.s64 	%rd103, %rd101, %rd59;
	st.volatile.global.u32 	[%rd103], %r1506;
	sub.s32 	%r1509, %r2169, %r2127;
	cvt.s64.s32 	%rd104, %r1509;
	add.s64 	%rd105, %rd456, %rd104;
	st.shared.u64 	[%r290], %rd105;
$L__BB22_221:
	ld.param.u32 	%r2040, [_ZN3cub18CUB_300001_SM_10006detail10radix_sort29DeviceRadixSortOnesweepKernelINS1_5radix10policy_hubIffyE10Policy1000ELNS0_9SortOrderE0EffyiiNS1_21identity_decomposer_tEEEvPT5_SB_PT3_PKSC_PT1_PKSG_PT2_PKSK_T4_iiT6__param_8];
	ld.param.u64 	%rd434, [_ZN3cub18CUB_300001_SM_10006detail10radix_sort29DeviceRadixSortOnesweepKernelINS1_5radix10policy_hubIffyE10Policy1000ELNS0_9SortOrderE0EffyiiNS1_21identity_decomposer_tEEEvPT5_SB_PT3_PKSC_PT1_PKSG_PT2_PKSK_T4_iiT6__param_2];
	setp.gt.u32 	%p214, %r1, 255;
	mad.lo.s32 	%r299, %r4, 6528, 6528;
	setp.lt.s32 	%p215, %r299, %r2040;
	setp.eq.s64 	%p216, %rd434, 0;
	or.pred  	%p217, %p216, %p215;
	or.pred  	%p218, %p214, %p217;
	@%p218 bra 	$L__BB22_223;
	ld.param.u64 	%rd435, [_ZN3cub18CUB_300001_SM_10006detail10radix_sort29DeviceRadixSortOnesweepKernelINS1_5radix10policy_hubIffyE10Policy1000ELNS0_9SortOrderE0EffyiiNS1_21identity_decomposer_tEEEvPT5_SB_PT3_PKSC_PT1_PKSG_PT2_PKSK_T4_iiT6__param_2];
	ld.shared.u64 	%rd106, [%r290];
	cvt.s64.s32 	%rd107, %r2127;
	cvt.s64.s32 	%rd108, %r168;
	add.s64 	%rd109, %rd108, %rd107;
	add.s64 	%rd110, %rd109, %rd106;
	cvta.to.global.u64 	%rd111, %rd435;
	shl.b64 	%rd112, %rd9, 3;
	add.s64 	%rd113, %rd111, %rd112;
	st.global.u64 	[%rd113], %rd110;
$L__BB22_223:
	ld.param.u32 	%r2041, [_ZN3cub18CUB_300001_SM_10006detail10radix_sort29DeviceRadixSortOnesweepKernelINS1_5radix10policy_hubIffyE10Policy1000ELNS0_9SortOrderE0EffyiiNS1_21identity_decomposer_tEEEvPT5_SB_PT3_PKSC_PT1_PKSG_PT2_PKSK_T4_iiT6__param_8];
	ld.param.u64 	%rd438, [_ZN3cub18CUB_300001_SM_10006detail10radix_sort29DeviceRadixSortOnesweepKernelINS1_5radix10policy_hubIffyE10Policy1000ELNS0_9SortOrderE0EffyiiNS1_21identity_decomposer_tEEEvPT5_SB_PT3_PKSC_PT1_PKSG_PT2_PKSK_T4_iiT6__param_4];
	cvta.to.global.u64 	%rd22, %rd438;
	setp.gt.s32 	%p219, %r299, %r2041;
	bar.sync 	0;
	@%p219 bra 	$L__BB22_225;
	ld.param.u32 	%r2065, [_ZN3cub18CUB_300001_SM_10006detail10radix_sort29DeviceRadixSortOnesweepKernelINS1_5radix10policy_hubIffyE10Policy1000ELNS0_9SortOrderE0EffyiiNS1_21identity_decomposer_tEEEvPT5_SB_PT3_PKSC_PT1_PKSG_PT2_PKSK_T4_iiT6__param_9];
	ld.shared.u32 	%r1512, [%r118];
	setp.eq.s32 	%p220, %r1512, 2147483647;
	selp.b32 	%r1513, -2147483648, %r1512, %p220;
	shr.u32 	%r1514, %r1513, %r2065;
	and.b32  	%r1515, %r1514, %r171;
	shl.b32 	%r1516, %r1515, 3;
	add.s32 	%r1518, %r390, 26112;
	add.s32 	%r1519, %r1518, %r1516;
	ld.shared.u64 	%rd114, [%r1519];
	add.s64 	%rd115, %rd114, %rd9;
	setp.gt.s32 	%p221, %r1512, -1;
	selp.b32 	%r1520, -1, -2147483648, %p221;
	xor.b32  	%r1521, %r1520, %r1512;
	shl.b64 	%rd116, %rd115, 2;
	add.s64 	%rd117, %rd22, %rd116;
	st.global.u32 	[%rd117], %r1521;
	bar.warp.sync 	-1;
	ld.shared.u32 	%r1522, [%r118+1536];
	setp.eq.s32 	%p222, %r1522, 2147483647;
	selp.b32 	%r1523, -2147483648, %r1522, %p222;
	shr.u32 	%r1524, %r1523, %r2065;
	and.b32  	%r1525, %r1524, %r171;
	shl.b32 	%r1526, %r1525, 3;
	add.s32 	%r1527, %r1518, %r1526;
	ld.shared.u64 	%rd118, [%r1527];
	add.s64 	%rd119, %rd118, %rd9;
	setp.gt.s32 	%p223, %r1522, -1;
	selp.b32 	%r1528, -1, -2147483648, %p223;
	xor.b32  	%r1529, %r1528, %r1522;
	shl.b64 	%rd120, %rd119, 2;
	add.s64 	%rd121, %rd22, %rd120;
	st.global.u32 	[%rd121+1536], %r1529;
	bar.warp.sync 	-1;
	ld.shared.u32 	%r1530, [%r118+3072];
	setp.eq.s32 	%p224, %r1530, 2147483647;
	selp.b32 	%r1531, -2147483648, %r1530, %p224;
	shr.u32 	%r1532, %r1531, %r2065;
	and.b32  	%r1533, %r1532, %r171;
	shl.b32 	%r1534, %r1533, 3;
	add.s32 	%r1535, %r1518, %r1534;
	ld.shared.u64 	%rd122, [%r1535];
	add.s64 	%rd123, %rd122, %rd9;
	setp.gt.s32 	%p225, %r1530, -1;
	selp.b32 	%r1536, -1, -2147483648, %p225;
	xor.b32  	%r1537, %r1536, %r1530;
	shl.b64 	%rd124, %rd123, 2;
	add.s64 	%rd125, %rd22, %rd124;
	st.global.u32 	[%rd125+3072], %r1537;
	bar.warp.sync 	-1;
	ld.shared.u32 	%r1538, [%r118+4608];
	setp.eq.s32 	%p226, %r1538, 2147483647;
	selp.b32 	%r1539, -2147483648, %r1538, %p226;
	shr.u32 	%r1540, %r1539, %r2065;
	and.b32  	%r1541, %r1540, %r171;
	shl.b32 	%r1542, %r1541, 3;
	add.s32 	%r1543, %r1518, %r1542;
	ld.shared.u64 	%rd126, [%r1543];
	add.s64 	%rd127, %rd126, %rd9;
	setp.gt.s32 	%p227, %r1538, -1;
	selp.b32 	%r1544, -1, -2147483648, %p227;
	xor.b32  	%r1545, %r1544, %r1538;
	shl.b64 	%rd128, %rd127, 2;
	add.s64 	%rd129, %rd22, %rd128;
	st.global.u32 	[%rd129+4608], %r1545;
	bar.warp.sync 	-1;
	ld.shared.u32 	%r1546, [%r118+6144];
	setp.eq.s32 	%p228, %r1546, 2147483647;
	selp.b32 	%r1547, -2147483648, %r1546, %p228;
	shr.u32 	%r1548, %r1547, %r2065;
	and.b32  	%r1549, %r1548, %r171;
	shl.b32 	%r1550, %r1549, 3;
	add.s32 	%r1551, %r1518, %r1550;
	ld.shared.u64 	%rd130, [%r1551];
	add.s64 	%rd131, %rd130, %rd9;
	setp.gt.s32 	%p229, %r1546, -1;
	selp.b32 	%r1552, -1, -2147483648, %p229;
	xor.b32  	%r1553, %r1552, %r1546;
	shl.b64 	%rd132, %rd131, 2;
	add.s64 	%rd133, %rd22, %rd132;
	st.global.u32 	[%rd133+6144], %r1553;
	bar.warp.sync 	-1;
	ld.shared.u32 	%r1554, [%r118+7680];
	setp.eq.s32 	%p230, %r1554, 2147483647;
	selp.b32 	%r1555, -2147483648, %r1554, %p230;
	shr.u32 	%r1556, %r1555, %r2065;
	and.b32  	%r1557, %r1556, %r171;
	shl.b32 	%r1558, %r1557, 3;
	add.s32 	%r1559, %r1518, %r1558;
	ld.shared.u64 	%rd134, [%r1559];
	add.s64 	%rd135, %rd134, %rd9;
	setp.gt.s32 	%p231, %r1554, -1;
	selp.b32 	%r1560, -1, -2147483648, %p231;
	xor.b32  	%r1561, %r1560, %r1554;
	shl.b64 	%rd136, %rd135, 2;
	add.s64 	%rd137, %rd22, %rd136;
	st.global.u32 	[%rd137+7680], %r1561;
	bar.warp.sync 	-1;
	ld.shared.u32 	%r1562, [%r118+9216];
	setp.eq.s32 	%p232, %r1562, 2147483647;
	selp.b32 	%r1563, -2147483648, %r1562, %p232;
	shr.u32 	%r1564, %r1563, %r2065;
	and.b32  	%r1565, %r1564, %r171;
	shl.b32 	%r1566, %r1565, 3;
	add.s32 	%r1567, %r1518, %r1566;
	ld.shared.u64 	%rd138, [%r1567];
	add.s64 	%rd139, %rd138, %rd9;
	setp.gt.s32 	%p233, %r1562, -1;
	selp.b32 	%r1568, -1, -2147483648, %p233;
	xor.b32  	%r1569, %r1568, %r1562;
	shl.b64 	%rd140, %rd139, 2;
	add.s64 	%rd141, %rd22, %rd140;
	st.global.u32 	[%rd141+9216], %r1569;
	bar.warp.sync 	-1;
	ld.shared.u32 	%r1570, [%r118+10752];
	setp.eq.s32 	%p234, %r1570, 2147483647;
	selp.b32 	%r1571, -2147483648, %r1570, %p234;
	shr.u32 	%r1572, %r1571, %r2065;
	and.b32  	%r1573, %r1572, %r171;
	shl.b32 	%r1574, %r1573, 3;
	add.s32 	%r1575, %r1518, %r1574;
	ld.shared.u64 	%rd142, [%r1575];
	add.s64 	%rd143, %rd142, %rd9;
	setp.gt.s32 	%p235, %r1570, -1;
	selp.b32 	%r1576, -1, -2147483648, %p235;
	xor.b32  	%r1577, %r1576, %r1570;
	shl.b64 	%rd144, %rd143, 2;
	add.s64 	%rd145, %rd22, %rd144;
	st.global.u32 	[%rd145+10752], %r1577;
	bar.warp.sync 	-1;
	ld.shared.u32 	%r1578, [%r118+12288];
	setp.eq.s32 	%p236, %r1578, 2147483647;
	selp.b32 	%r1579, -2147483648, %r1578, %p236;
	shr.u32 	%r1580, %r1579, %r2065;
	and.b32  	%r1581, %r1580, %r171;
	shl.b32 	%r1582, %r1581, 3;
	add.s32 	%r1583, %r1518, %r1582;
	ld.shared.u64 	%rd146, [%r1583];
	add.s64 	%rd147, %rd146, %rd9;
	setp.gt.s32 	%p237, %r1578, -1;
	selp.b32 	%r1584, -1, -2147483648, %p237;
	xor.b32  	%r1585, %r1584, %r1578;
	shl.b64 	%rd148, %rd147, 2;
	add.s64 	%rd149, %rd22, %rd148;
	st.global.u32 	[%rd149+12288], %r1585;
	bar.warp.sync 	-1;
	ld.shared.u32 	%r1586, [%r118+13824];
	setp.eq.s32 	%p238, %r1586, 2147483647;
	selp.b32 	%r1587, -2147483648, %r1586, %p238;
	shr.u32 	%r1588, %r1587, %r2065;
	and.b32  	%r1589, %r1588, %r171;
	shl.b32 	%r1590, %r1589, 3;
	add.s32 	%r1591, %r1518, %r1590;
	ld.shared.u64 	%rd150, [%r1591];
	add.s64 	%rd151, %rd150, %rd9;
	setp.gt.s32 	%p239, %r1586, -1;
	selp.b32 	%r1592, -1, -2147483648, %p239;
	xor.b32  	%r1593, %r1592, %r1586;
	shl.b64 	%rd152, %rd151, 2;
	add.s64 	%rd153, %rd22, %rd152;
	st.global.u32 	[%rd153+13824], %r1593;
	bar.warp.sync 	-1;
	ld.shared.u32 	%r1594, [%r118+15360];
	setp.eq.s32 	%p240, %r1594, 2147483647;
	selp.b32 	%r1595, -2147483648, %r1594, %p240;
	shr.u32 	%r1596, %r1595, %r2065;
	and.b32  	%r1597, %r1596, %r171;
	shl.b32 	%r1598, %r1597, 3;
	add.s32 	%r1599, %r1518, %r1598;
	ld.shared.u64 	%rd154, [%r1599];
	add.s64 	%rd155, %rd154, %rd9;
	setp.gt.s32 	%p241, %r1594, -1;
	selp.b32 	%r1600, -1, -2147483648, %p241;
	xor.b32  	%r1601, %r1600, %r1594;
	shl.b64 	%rd156, %rd155, 2;
	add.s64 	%rd157, %rd22, %rd156;
	st.global.u32 	[%rd157+15360], %r1601;
	bar.warp.sync 	-1;
	ld.shared.u32 	%r1602, [%r118+16896];
	setp.eq.s32 	%p242, %r1602, 2147483647;
	selp.b32 	%r1603, -2147483648, %r1602, %p242;
	shr.u32 	%r1604, %r1603, %r2065;
	and.b32  	%r1605, %r1604, %r171;
	shl.b32 	%r1606, %r1605, 3;
	add.s32 	%r1607, %r1518, %r1606;
	ld.shared.u64 	%rd158, [%r1607];
	add.s64 	%rd159, %rd158, %rd9;
	setp.gt.s32 	%p243, %r1602, -1;
	selp.b32 	%r1608, -1, -2147483648, %p243;
	xor.b32  	%r1609, %r1608, %r1602;
	shl.b64 	%rd160, %rd159, 2;
	add.s64 	%rd161, %rd22, %rd160;
	st.global.u32 	[%rd161+16896], %r1609;
	bar.warp.sync 	-1;
	ld.shared.u32 	%r1610, [%r118+18432];
	setp.eq.s32 	%p244, %r1610, 2147483647;
	selp.b32 	%r1611, -2147483648, %r1610, %p244;
	shr.u32 	%r1612, %r1611, %r2065;
	and.b32  	%r1613, %r1612, %r171;
	shl.b32 	%r1614, %r1613, 3;
	add.s32 	%r1615, %r1518, %r1614;
	ld.shared.u64 	%rd162, [%r1615];
	add.s64 	%rd163, %rd162, %rd9;
	setp.gt.s32 	%p245, %r1610, -1;
	selp.b32 	%r1616, -1, -2147483648, %p245;
	xor.b32  	%r1617, %r1616, %r1610;
	shl.b64 	%rd164, %rd163, 2;
	add.s64 	%rd165, %rd22, %rd164;
	st.global.u32 	[%rd165+18432], %r1617;
	bar.warp.sync 	-1;
	ld.shared.u32 	%r1618, [%r118+19968];
	setp.eq.s32 	%p246, %r1618, 2147483647;
	selp.b32 	%r1619, -2147483648, %r1618, %p246;
	shr.u32 	%r1620, %r1619, %r2065;
	and.b32  	%r1621, %r1620, %r171;
	shl.b32 	%r1622, %r1621, 3;
	add.s32 	%r1623, %r1518, %r1622;
	ld.shared.u64 	%rd166, [%r1623];
	add.s64 	%rd167, %rd166, %rd9;
	setp.gt.s32 	%p247, %r1618, -1;
	selp.b32 	%r1624, -1, -2147483648, %p247;
	xor.b32  	%r1625, %r1624, %r1618;
	shl.b64 	%rd168, %rd167, 2;
	add.s64 	%rd169, %rd22, %rd168;
	st.global.u32 	[%rd169+19968], %r1625;
	bar.warp.sync 	-1;
	ld.shared.u32 	%r1626, [%r118+21504];
	setp.eq.s32 	%p248, %r1626, 2147483647;
	selp.b32 	%r1627, -2147483648, %r1626, %p248;
	shr.u32 	%r1628, %r1627, %r2065;
	and.b32  	%r1629, %r1628, %r171;
	shl.b32 	%r1630, %r1629, 3;
	add.s32 	%r1631, %r1518, %r1630;
	ld.shared.u64 	%rd170, [%r1631];
	add.s64 	%rd171, %rd170, %rd9;
	setp.gt.s32 	%p249, %r1626, -1;
	selp.b32 	%r1632, -1, -2147483648, %p249;
	xor.b32  	%r1633, %r1632, %r1626;
	shl.b64 	%rd172, %rd171, 2;
	add.s64 	%rd173, %rd22, %rd172;
	st.global.u32 	[%rd173+21504], %r1633;
	bar.warp.sync 	-1;
	ld.shared.u32 	%r1634, [%r118+23040];
	setp.eq.s32 	%p250, %r1634, 2147483647;
	selp.b32 	%r1635, -2147483648, %r1634, %p250;
	shr.u32 	%r1636, %r1635, %r2065;
	and.b32  	%r1637, %r1636, %r171;
	shl.b32 	%r1638, %r1637, 3;
	add.s32 	%r1639, %r1518, %r1638;
	ld.shared.u64 	%rd174, [%r1639];
	add.s64 	%rd175, %rd174, %rd9;
	setp.gt.s32 	%p251, %r1634, -1;
	selp.b32 	%r1640, -1, -2147483648, %p251;
	xor.b32  	%r1641, %r1640, %r1634;
	shl.b64 	%rd176, %rd175, 2;
	add.s64 	%rd177, %rd22, %rd176;
	st.global.u32 	[%rd177+23040], %r1641;
	bar.warp.sync 	-1;
	ld.shared.u32 	%r1642, [%r118+24576];
	setp.eq.s32 	%p252, %r1642, 2147483647;
	selp.b32 	%r1643, -2147483648, %r1642, %p252;
	shr.u32 	%r1644, %r1643, %r2065;
	and.b32  	%r1645, %r1644, %r171;
	shl.b32 	%r1646, %r1645, 3;
	add.s32 	%r1647, %r1518, %r1646;
	ld.shared.u64 	%rd178, [%r1647];
	add.s64 	%rd179, %rd178, %rd9;
	setp.gt.s32 	%p253, %r1642, -1;
	selp.b32 	%r1648, -1, -2147483648, %p253;
	xor.b32  	%r1649, %r1648, %r1642;
	shl.b64 	%rd180, %rd179, 2;
	add.s64 	%rd181, %rd22, %rd180;
	st.global.u32 	[%rd181+24576], %r1649;
	bar.warp.sync 	-1;
	bra.uni 	$L__BB22_260;
$L__BB22_225:
	ld.param.u32 	%r2042, [_ZN3cub18CUB_300001_SM_10006detail10radix_sort29DeviceRadixSortOnesweepKernelINS1_5radix10policy_hubIffyE10Policy1000ELNS0_9SortOrderE0EffyiiNS1_21identity_decomposer_tEEEvPT5_SB_PT3_PKSC_PT1_PKSG_PT2_PKSK_T4_iiT6__param_8];
	mad.lo.s32 	%r301, %r4, -6528, %r2042;
	setp.ge.s32 	%p254, %r1, %r301;
	@%p254 bra 	$L__BB22_227;
	ld.param.u32 	%r2066, [_ZN3cub18CUB_300001_SM_10006detail10radix_sort29DeviceRadixSortOnesweepKernelINS1_5radix10policy_hubIffyE10Policy1000ELNS0_9SortOrderE0EffyiiNS1_21identity_decomposer_tEEEvPT5_SB_PT3_PKSC_PT1_PKSG_PT2_PKSK_T4_iiT6__param_9];
	ld.shared.u32 	%r1650, [%r118];
	setp.eq.s32 	%p255, %r1650, 2147483647;
	selp.b32 	%r1651, -2147483648, %r1650, %p255;
	shr.u32 	%r1652, %r1651, %r2066;
	and.b32  	%r1653, %r1652, %r171;
	shl.b32 	%r1654, %r1653, 3;
	add.s32 	%r1656, %r390, %r1654;
	ld.shared.u64 	%rd182, [%r1656+26112];
	setp.gt.s32 	%p256, %r1650, -1;
	selp.b32 	%r1657, -1, -2147483648, %p256;
	xor.b32  	%r1658, %r1657, %r1650;
	add.s64 	%rd183, %rd182, %rd9;
	shl.b64 	%rd184, %rd183, 2;
	add.s64 	%rd185, %rd22, %rd184;
	st.global.u32 	[%rd185], %r1658;
$L__BB22_227:
	bar.warp.sync 	-1;
	add.s32 	%r1659, %r1, 384;
	setp.ge.s32 	%p257, %r1659, %r301;
	@%p257 bra 	$L__BB22_229;
	ld.param.u32 	%r2067, [_ZN3cub18CUB_300001_SM_10006detail10radix_sort29DeviceRadixSortOnesweepKernelINS1_5radix10policy_hubIffyE10Policy1000ELNS0_9SortOrderE0EffyiiNS1_21identity_decomposer_tEEEvPT5_SB_PT3_PKSC_PT1_PKSG_PT2_PKSK_T4_iiT6__param_9];
	ld.shared.u32 	%r1660, [%r118+1536];
	setp.eq.s32 	%p258, %r1660, 2147483647;
	selp.b32 	%r1661, -2147483648, %r1660, %p258;
	shr.u32 	%r1662, %r1661, %r2067;
	and.b32  	%r1663, %r1662, %r171;
	shl.b32 	%r1664, %r1663, 3;
	add.s32 	%r1666, %r390, %r1664;
	ld.shared.u64 	%rd186, [%r1666+26112];
	setp.gt.s32 	%p259, %r1660, -1;
	selp.b32 	%r1667, -1, -2147483648, %p259;
	xor.b32  	%r1668, %r1667, %r1660;
	add.s64 	%rd187, %rd186, %rd9;
	shl.b64 	%rd188, %rd187, 2;
	add.s64 	%rd189, %rd22, %rd188;
	st.global.u32 	[%rd189+1536], %r1668;
$L__BB22_229:
	bar.warp.sync 	-1;
	add.s32 	%r1669, %r1, 768;
	setp.ge.s32 	%p260, %r1669, %r301;
	@%p260 bra 	$L__BB22_231;
	ld.param.u32 	%r2068, [_ZN3cub18CUB_300001_SM_10006detail10radix_sort29DeviceRadixSortOnesweepKernelINS1_5radix10policy_hubIffyE10Policy1000ELNS0_9SortOrderE0EffyiiNS1_21identity_decomposer_tEEEvPT5_SB_PT3_PKSC_PT1_PKSG_PT2_PKSK_T4_iiT6__param_9];
	ld.shared.u32 	%r1670, [%r118+3072];
	setp.eq.s32 	%p261, %r1670, 2147483647;
	selp.b32 	%r1671, -2147483648, %r1670, %p261;
	shr.u32 	%r1672, %r1671, %r2068;
	and.b32  	%r1673, %r1672, %r171;
	shl.b32 	%r1674, %r1673, 3;
	add.s32 	%r1676, %r390, %r1674;
	ld.shared.u64 	%rd190, [%r1676+26112];
	setp.gt.s32 	%p262, %r1670, -1;
	selp.b32 	%r1677, -1, -2147483648, %p262;
	xor.b32  	%r1678, %r1677, %r1670;
	add.s64 	%rd191, %rd190, %rd9;
	shl.b64 	%rd192, %rd191, 2;
	add.s64 	%rd193, %rd22, %rd192;
	st.global.u32 	[%rd193+3072], %r1678;
$L__BB22_231:
	bar.warp.sync 	-1;
	add.s32 	%r1679, %r1, 1152;
	setp.ge.s32 	%p263, %r1679, %r301;
	@%p263 bra 	$L__BB22_233;
	ld.param.u32 	%r2069, [_ZN3cub18CUB_300001_SM_10006detail10radix_sort29DeviceRadixSortOnesweepKernelINS1_5radix10policy_hubIffyE10Policy1000ELNS0_9SortOrderE0EffyiiNS1_21identity_decomposer_tEEEvPT5_SB_PT3_PKSC_PT1_PKSG_PT2_PKSK_T4_iiT6__param_9];
	ld.shared.u32 	%r1680, [%r118+4608];
	setp.eq.s32 	%p264, %r1680, 2147483647;
	selp.b32 	%r1681, -2147483648, %r1680, %p264;
	shr.u32 	%r1682, %r1681, %r2069;
	and.b32  	%r1683, %r1682, %r171;
	shl.b32 	%r1684, %r1683, 3;
	add.s32 	%r1686, %r390, %r1684;
	ld.shared.u64 	%rd194, [%r1686+26112];
	setp.gt.s32 	%p265, %r1680, -1;
	selp.b32 	%r1687, -1, -2147483648, %p265;
	xor.b32  	%r1688, %r1687, %r1680;
	add.s64 	%rd195, %rd194, %rd9;
	shl.b64 	%rd196, %rd195, 2;
	add.s64 	%rd197, %rd22, %rd196;
	st.global.u32 	[%rd197+4608], %r1688;
$L__BB22_233:
	bar.warp.sync 	-1;
	add.s32 	%r1689, %r1, 1536;
	setp.ge.s32 	%p266, %r1689, %r301;
	@%p266 bra 	$L__BB22_235;
	ld.param.u32 	%r2070, [_ZN3cub18CUB_300001_SM_10006detail10radix_sort29DeviceRadixSortOnesweepKernelINS1_5radix10policy_hubIffyE10Policy1000ELNS0_9SortOrderE0EffyiiNS1_21identity_decomposer_tEEEvPT5_SB_PT3_PKSC_PT1_PKSG_PT2_PKSK_T4_iiT6__param_9];
	ld.shared.u32 	%r1690, [%r118+6144];
	setp.eq.s32 	%p267, %r1690, 2147483647;
	selp.b32 	%r1691, -2147483648, %r1690, %p267;
	shr.u32 	%r1692, %r1691, %r2070;
	and.b32  	%r1693, %r1692, %r171;
	shl.b32 	%r1694, %r1693, 3;
	add.s32 	%r1696, %r390, %r1694;
	ld.shared.u64 	%rd198, [%r1696+26112];
	setp.gt.s32 	%p268, %r1690, -1;
	selp.b32 	%r1697, -1, -2147483648, %p268;
	xor.b32  	%r1698, %r1697, %r1690;
	add.s64 	%rd199, %rd198, %rd9;
	shl.b64 	%rd200, %rd199, 2;
	add.s64 	%rd201, %rd22, %rd200;
	st.global.u32 	[%rd201+6144], %r1698;
$L__BB22_235:
	bar.warp.sync 	-1;
	add.s32 	%r1699, %r1, 1920;
	setp.ge.s32 	%p269, %r1699, %r301;
	@%p269 bra 	$L__BB22_237;
	ld.param.u32 	%r2071, [_ZN3cub18CUB_300001_SM_10006detail10radix_sort29DeviceRadixSortOnesweepKernelINS1_5radix10policy_hubIffyE10Policy1000ELNS0_9SortOrderE0EffyiiNS1_21identity_decomposer_tEEEvPT5_SB_PT3_PKSC_PT1_PKSG_PT2_PKSK_T4_iiT6__param_9];
	ld.shared.u32 	%r1700, [%r118+7680];
	setp.eq.s32 	%p270, %r1700, 2147483647;
	selp.b32 	%r1701, -2147483648, %r1700, %p270;
	shr.u32 	%r1702, %r1701, %r2071;
	and.b32  	%r1703, %r1702, %r171;
	shl.b32 	%r1704, %r1703, 3;
	add.s32 	%r1706, %r390, %r1704;
	ld.shared.u64 	%rd202, [%r1706+26112];
	setp.gt.s32 	%p271, %r1700, -1;
	selp.b32 	%r1707, -1, -2147483648, %p271;
	xor.b32  	%r1708, %r1707, %r1700;
	add.s64 	%rd203, %rd202, %rd9;
	shl.b64 	%rd204, %rd203, 2;
	add.s64 	%rd205, %rd22, %rd204;
	st.global.u32 	[%rd205+7680], %r1708;
$L__BB22_237:
	bar.warp.sync 	-1;
	add.s32 	%r1709, %r1, 2304;
	setp.ge.s32 	%p272, %r1709, %r301;
	@%p272 bra 	$L__BB22_239;
	ld.param.u32 	%r2072, [_ZN3cub18CUB_300001_SM_10006detail10radix_sort29DeviceRadixSortOnesweepKernelINS1_5radix10policy_hubIffyE10Policy1000ELNS0_9SortOrderE0EffyiiNS1_21identity_decomposer_tEEEvPT5_SB_PT3_PKSC_PT1_PKSG_PT2_PKSK_T4_iiT6__param_9];
	ld.shared.u32 	%r1710, [%r118+9216];
	setp.eq.s32 	%p273, %r1710, 2147483647;
	selp.b32 	%r1711, -2147483648, %r1710, %p273;
	shr.u32 	%r1712, %r1711, %r2072;
	and.b32  	%r1713, %r1712, %r171;
	shl.b32 	%r1714, %r1713, 3;
	add.s32 	%r1716, %r390, %r1714;
	ld.shared.u64 	%rd206, [%r1716+26112];
	setp.gt.s32 	%p274, %r1710, -1;
	selp.b32 	%r1717, -1, -2147483648, %p274;
	xor.b32  	%r1718, %r1717, %r1710;
	add.s64 	%rd207, %rd206, %rd9;
	shl.b64 	%rd208, %rd207, 2;
	add.s64 	%rd209, %rd22, %rd208;
	st.global.u32 	[%rd209+9216], %r1718;
$L__BB22_239:
	bar.warp.sync 	-1;
	add.s32 	%r1719, %r1, 2688;
	setp.ge.s32 	%p275, %r1719, %r301;
	@%p275 bra 	$L__BB22_241;
	ld.param.u32 	%r2073, [_ZN3cub18CUB_300001_SM_10006detail10radix_sort29DeviceRadixSortOnesweepKernelINS1_5radix10policy_hubIffyE10Policy1000ELNS0_9SortOrderE0EffyiiNS1_21identity_decomposer_tEEEvPT5_SB_PT3_PKSC_PT1_PKSG_PT2_PKSK_T4_iiT6__param_9];
	ld.shared.u32 	%r1720, [%r118+10752];
	setp.eq.s32 	%p276, %r1720, 2147483647;
	selp.b32 	%r1721, -2147483648, %r1720, %p276;
	shr.u32 	%r1722, %r1721, %r2073;
	and.b32  	%r1723, %r1722, %r171;
	shl.b32 	%r1724, %r1723, 3;
	add.s32 	%r1726, %r390, %r1724;
	ld.shared.u64 	%rd210, [%r1726+26112];
	setp.gt.s32 	%p277, %r1720, -1;
	selp.b32 	%r1727, -1, -2147483648, %p277;
	xor.b32  	%r1728, %r1727, %r1720;
	add.s64 	%rd211, %rd210, %rd9;
	shl.b64 	%rd212, %rd211, 2;
	add.s64 	%rd213, %rd22, %rd212;
	st.global.u32 	[%rd213+10752], %r1728;
$L__BB22_241:
	bar.warp.sync 	-1;
	or.b32  	%r1729, %r1, 3072;
	setp.ge.s32 	%p278, %r1729, %r301;
	@%p278 bra 	$L__BB22_243;
	ld.param.u32 	%r2074, [_ZN3cub18CUB_300001_SM_10006detail10radix_sort29DeviceRadixSortOnesweepKernelINS1_5radix10policy_hubIffyE10Policy1000ELNS0_9SortOrderE0EffyiiNS1_21identity_decomposer_tEEEvPT5_SB_PT3_PKSC_PT1_PKSG_PT2_PKSK_T4_iiT6__param_9];
	ld.shared.u32 	%r1730, [%r118+12288];
	setp.eq.s32 	%p279, %r1730, 2147483647;
	selp.b32 	%r1731, -2147483648, %r1730, %p279;
	shr.u32 	%r1732, %r1731, %r2074;
	and.b32  	%r1733, %r1732, %r171;
	shl.b32 	%r1734, %r1733, 3;
	add.s32 	%r1736, %r390, %r1734;
	ld.shared.u64 	%rd214, [%r1736+26112];
	setp.gt.s32 	%p280, %r1730, -1;
	selp.b32 	%r1737, -1, -2147483648, %p280;
	xor.b32  	%r1738, %r1737, %r1730;
	add.s64 	%rd215, %rd214, %rd9;
	shl.b64 	%rd216, %rd215, 2;
	add.s64 	%rd217, %rd22, %rd216;
	st.global.u32 	[%rd217+12288], %r1738;
$L__BB22_243:
	bar.warp.sync 	-1;
	add.s32 	%r1739, %r1, 3456;
	setp.ge.s32 	%p281, %r1739, %r301;
	@%p281 bra 	$L__BB22_245;
	ld.param.u32 	%r2075, [_ZN3cub18CUB_300001_SM_10006detail10radix_sort29DeviceRadixSortOnesweepKernelINS1_5radix10policy_hubIffyE10Policy1000ELNS0_9SortOrderE0EffyiiNS1_21identity_decomposer_tEEEvPT5_SB_PT3_PKSC_PT1_PKSG_PT2_PKSK_T4_iiT6__param_9];
	ld.shared.u32 	%r1740, [%r118+13824];
	setp.eq.s32 	%p282, %r1740, 2147483647;
	selp.b32 	%r1741, -2147483648, %r1740, %p282;
	shr.u32 	%r1742, %r1741, %r2075;
	and.b32  	%r1743, %r1742, %r171;
	shl.b32 	%r1744, %r1743, 3;
	add.s32 	%r1746, %r390, %r1744;
	ld.shared.u64 	%rd218, [%r1746+26112];
	setp.gt.s32 	%p283, %r1740, -1;
	selp.b32 	%r1747, -1, -2147483648, %p283;
	xor.b32  	%r1748, %r1747, %r1740;
	add.s64 	%rd219, %rd218, %rd9;
	shl.b64 	%rd220, %rd219, 2;
	add.s64 	%rd221, %rd22, %rd220;
	st.global.u32 	[%rd221+13824], %r1748;
$L__BB22_245:
	bar.warp.sync 	-1;
	add.s32 	%r1749, %r1, 3840;
	setp.ge.s32 	%p284, %r1749, %r301;
	@%p284 bra 	$L__BB22_247;
	ld.param.u32 	%r2076, [_ZN3cub18CUB_300001_SM_10006detail10radix_sort29DeviceRadixSortOnesweepKernelINS1_5radix10policy_hubIffyE10Policy1000ELNS0_9SortOrderE0EffyiiNS1_21identity_decomposer_tEEEvPT5_SB_PT3_PKSC_PT1_PKSG_PT2_PKSK_T4_iiT6__param_9];
	ld.shared.u32 	%r1750, [%r118+15360];
	setp.eq.s32 	%p285, %r1750, 2147483647;
	selp.b32 	%r1751, -2147483648, %r1750, %p285;
	shr.u32 	%r1752, %r1751, %r2076;
	and.b32  	%r1753, %r1752, %r171;
	shl.b32 	%r1754, %r1753, 3;
	add.s32 	%r1756, %r390, %r1754;
	ld.shared.u64 	%rd222, [%r1756+26112];
	setp.gt.s32 	%p286, %r1750, -1;
	selp.b32 	%r1757, -1, -2147483648, %p286;
	xor.b32  	%r1758, %r1757, %r1750;
	add.s64 	%rd223, %rd222, %rd9;
	shl.b64 	%rd224, %rd223, 2;
	add.s64 	%rd225, %rd22, %rd224;
	st.global.u32 	[%rd225+15360], %r1758;
$L__BB22_247:
	bar.warp.sync 	-1;
	add.s32 	%r1759, %r1, 4224;
	setp.ge.s32 	%p287, %r1759, %r301;
	@%p287 bra 	$L__BB22_249;
	ld.param.u32 	%r2077, [_ZN3cub18CUB_300001_SM_10006detail10radix_sort29DeviceRadixSortOnesweepKernelINS1_5radix10policy_hubIffyE10Policy1000ELNS0_9SortOrderE0EffyiiNS1_21identity_decomposer_tEEEvPT5_SB_PT3_PKSC_PT1_PKSG_PT2_PKSK_T4_iiT6__param_9];
	ld.shared.u32 	%r1760, [%r118+16896];
	setp.eq.s32 	%p288, %r1760, 2147483647;
	selp.b32 	%r1761, -2147483648, %r1760, %p288;
	shr.u32 	%r1762, %r1761, %r2077;
	and.b32  	%r1763, %r1762, %r171;
	shl.b32 	%r1764, %r1763, 3;
	add.s32 	%r1766, %r390, %r1764;
	ld.shared.u64 	%rd226, [%r1766+26112];
	setp.gt.s32 	%p289, %r1760, -1;
	selp.b32 	%r1767, -1, -2147483648, %p289;
	xor.b32  	%r1768, %r1767, %r1760;
	add.s64 	%rd227, %rd226, %rd9;
	shl.b64 	%rd228, %rd227, 2;
	add.s64 	%rd229, %rd22, %rd228;
	st.global.u32 	[%rd229+16896], %r1768;
$L__BB22_249:
	bar.warp.sync 	-1;
	add.s32 	%r1769, %r1, 4608;
	setp.ge.s32 	%p290, %r1769, %r301;
	@%p290 bra 	$L__BB22_251;
	ld.param.u32 	%r2078, [_ZN3cub18CUB_300001_SM_10006detail10radix_sort29DeviceRadixSortOnesweepKernelINS1_5radix10policy_hubIffyE10Policy1000ELNS0_9SortOrderE0EffyiiNS1_21identity_decomposer_tEEEvPT5_SB_PT3_PKSC_PT1_PKSG_PT2_PKSK_T4_iiT6__param_9];
	ld.shared.u32 	%r1770, [%r118+18432];
	setp.eq.s32 	%p291, %r1770, 2147483647;
	selp.b32 	%r1771, -2147483648, %r1770, %p291;
	shr.u32 	%r1772, %r1771, %r2078;
	and.b32  	%r1773, %r1772, %r171;
	shl.b32 	%r1774, %r1773, 3;
	add.s32 	%r1776, %r390, %r1774;
	ld.shared.u64 	%rd230, [%r1776+26112];
	setp.gt.s32 	%p292, %r1770, -1;
	selp.b32 	%r1777, -1, -2147483648, %p292;
	xor.b32  	%r1778, %r1777, %r1770;
	add.s64 	%rd231, %rd230, %rd9;
	shl.b64 	%rd232, %rd231, 2;
	add.s64 	%rd233, %rd22, %rd232;
	st.global.u32 	[%rd233+18432], %r1778;
$L__BB22_251:
	bar.warp.sync 	-1;
	add.s32 	%r1779, %r1, 4992;
	setp.ge.s32 	%p293, %r1779, %r301;
	@%p293 bra 	$L__BB22_253;
	ld.param.u32 	%r2079, [_ZN3cub18CUB_300001_SM_10006detail10radix_sort29DeviceRadixSortOnesweepKernelINS1_5radix10policy_hubIffyE10Policy1000ELNS0_9SortOrderE0EffyiiNS1_21identity_decomposer_tEEEvPT5_SB_PT3_PKSC_PT1_PKSG_PT2_PKSK_T4_iiT6__param_9];
	ld.shared.u32 	%r1780, [%r118+19968];
	setp.eq.s32 	%p294, %r1780, 2147483647;
	selp.b32 	%r1781, -2147483648, %r1780, %p294;
	shr.u32 	%r1782, %r1781, %r2079;
	and.b32  	%r1783, %r1782, %r171;
	shl.b32 	%r1784, %r1783, 3;
	add.s32 	%r1786, %r390, %r1784;
	ld.shared.u64 	%rd234, [%r1786+26112];
	setp.gt.s32 	%p295, %r1780, -1;
	selp.b32 	%r1787, -1, -2147483648, %p295;
	xor.b32  	%r1788, %r1787, %r1780;
	add.s64 	%rd235, %rd234, %rd9;
	shl.b64 	%rd236, %rd235, 2;
	add.s64 	%rd237, %rd22, %rd236;
	st.global.u32 	[%rd237+19968], %r1788;
$L__BB22_253:
	bar.warp.sync 	-1;
	add.s32 	%r1789, %r1, 5376;
	setp.ge.s32 	%p296, %r1789, %r301;
	@%p296 bra 	$L__BB22_255;
	ld.param.u32 	%r2080, [_ZN3cub18CUB_300001_SM_10006detail10radix_sort29DeviceRadixSortOnesweepKernelINS1_5radix10policy_hubIffyE10Policy1000ELNS0_9SortOrderE0EffyiiNS1_21identity_decomposer_tEEEvPT5_SB_PT3_PKSC_PT1_PKSG_PT2_PKSK_T4_iiT6__param_9];
	ld.shared.u32 	%r1790, [%r118+21504];
	setp.eq.s32 	%p297, %r1790, 2147483647;
	selp.b32 	%r1791, -2147483648, %r1790, %p297;
	shr.u32 	%r1792, %r1791, %r2080;
	and.b32  	%r1793, %r1792, %r171;
	shl.b32 	%r1794, %r1793, 3;
	add.s32 	%r1796, %r390, %r1794;
	ld.shared.u64 	%rd238, [%r1796+26112];
	setp.gt.s32 	%p298, %r1790, -1;
	selp.b32 	%r1797, -1, -2147483648, %p298;
	xor.b32  	%r1798, %r1797, %r1790;
	add.s64 	%rd239, %rd238, %rd9;
	shl.b64 	%rd240, %rd239, 2;
	add.s64 	%rd241, %rd22, %rd240;
	st.global.u32 	[%rd241+21504], %r1798;
$L__BB22_255:
	bar.warp.sync 	-1;
	add.s32 	%r1799, %r1, 5760;
	setp.ge.s32 	%p299, %r1799, %r301;
	@%p299 bra 	$L__BB22_257;
	ld.param.u32 	%r2081, [_ZN3cub18CUB_300001_SM_10006detail10radix_sort29DeviceRadixSortOnesweepKernelINS1_5radix10policy_hubIffyE10Policy1000ELNS0_9SortOrderE0EffyiiNS1_21identity_decomposer_tEEEvPT5_SB_PT3_PKSC_PT1_PKSG_PT2_PKSK_T4_iiT6__param_9];
	ld.shared.u32 	%r1800, [%r118+23040];
	setp.eq.s32 	%p300, %r1800, 2147483647;
	selp.b32 	%r1801, -2147483648, %r1800, %p300;
	shr.u32 	%r1802, %r1801, %r2081;
	and.b32  	%r1803, %r1802, %r171;
	shl.b32 	%r1804, %r1803, 3;
	add.s32 	%r1806, %r390, %r1804;
	ld.shared.u64 	%rd242, [%r1806+26112];
	setp.gt.s32 	%p301, %r1800, -1;
	selp.b32 	%r1807, -1, -2147483648, %p301;
	xor.b32  	%r1808, %r1807, %r1800;
	add.s64 	%rd243, %rd242, %rd9;
	shl.b64 	%rd244, %rd243, 2;
	add.s64 	%rd245, %rd22, %rd244;
	st.global.u32 	[%rd245+23040], %r1808;
$L__BB22_257:
	bar.warp.sync 	-1;
	or.b32  	%r1809, %r1, 6144;
	setp.ge.s32 	%p302, %r1809, %r301;
	@%p302 bra 	$L__BB22_259;
	ld.param.u32 	%r2082, [_ZN3cub18CUB_300001_SM_10006detail10radix_sort29DeviceRadixSortOnesweepKernelINS1_5radix10policy_hubIffyE10Policy1000ELNS0_9SortOrderE0EffyiiNS1_21identity_decomposer_tEEEvPT5_SB_PT3_PKSC_PT1_PKSG_PT2_PKSK_T4_iiT6__param_9];
	ld.shared.u32 	%r1810, [%r118+24576];
	setp.eq.s32 	%p303, %r1810, 2147483647;
	selp.b32 	%r1811, -2147483648, %r1810, %p303;
	shr.u32 	%r1812, %r1811, %r2082;
	and.b32  	%r1813, %r1812, %r171;
	shl.b32 	%r1814, %r1813, 3;
	add.s32 	%r1816, %r390, %r1814;
	ld.shared.u64 	%rd246, [%r1816+26112];
	setp.gt.s32 	%p304, %r1810, -1;
	selp.b32 	%r1817, -1, -2147483648, %p304;
	xor.b32  	%r1818, %r1817, %r1810;
	add.s64 	%rd247, %rd246, %rd9;
	shl.b64 	%rd248, %rd247, 2;
	add.s64 	%rd249, %rd22, %rd248;
	st.global.u32 	[%rd249+24576], %r1818;
$L__BB22_259:
	bar.warp.sync 	-1;
$L__BB22_260:
	ld.param.u32 	%r2083, [_ZN3cub18CUB_300001_SM_10006detail10radix_sort29DeviceRadixSortOnesweepKernelINS1_5radix10policy_hubIffyE10Policy1000ELNS0_9SortOrderE0EffyiiNS1_21identity_decomposer_tEEEvPT5_SB_PT3_PKSC_PT1_PKSG_PT2_PKSK_T4_iiT6__param_9];
	ld.param.u32 	%r2043, [_ZN3cub18CUB_300001_SM_10006detail10radix_sort29DeviceRadixSortOnesweepKernelINS1_5radix10policy_hubIffyE10Policy1000ELNS0_9SortOrderE0EffyiiNS1_21identity_decomposer_tEEEvPT5_SB_PT3_PKSC_PT1_PKSG_PT2_PKSK_T4_iiT6__param_8];
	setp.gt.s32 	%p305, %r299, %r2043;
	ld.shared.u32 	%r1819, [%r118];
	setp.eq.s32 	%p306, %r1819, 2147483647;
	selp.b32 	%r1820, -2147483648, %r1819, %p306;
	shr.u32 	%r1821, %r1820, %r2083;
	and.b32  	%r302, %r1821, %r171;
	ld.shared.u32 	%r1822, [%r118+1536];
	setp.eq.s32 	%p307, %r1822, 2147483647;
	selp.b32 	%r1823, -2147483648, %r1822, %p307;
	shr.u32 	%r1824, %r1823, %r2083;
	and.b32  	%r303, %r1824, %r171;
	ld.shared.u32 	%r1825, [%r118+3072];
	setp.eq.s32 	%p308, %r1825, 2147483647;
	selp.b32 	%r1826, -2147483648, %r1825, %p308;
	shr.u32 	%r1827, %r1826, %r2083;
	and.b32  	%r304, %r1827, %r171;
	ld.shared.u32 	%r1828, [%r118+4608];
	setp.eq.s32 	%p309, %r1828, 2147483647;
	selp.b32 	%r1829, -2147483648, %r1828, %p309;
	shr.u32 	%r1830, %r1829, %r2083;
	and.b32  	%r305, %r1830, %r171;
	ld.shared.u32 	%r1831, [%r118+6144];
	setp.eq.s32 	%p310, %r1831, 2147483647;
	selp.b32 	%r1832, -2147483648, %r1831, %p310;
	shr.u32 	%r1833, %r1832, %r2083;
	and.b32  	%r306, %r1833, %r171;
	ld.shared.u32 	%r1834, [%r118+7680];
	setp.eq.s32 	%p311, %r1834, 2147483647;
	selp.b32 	%r1835, -2147483648, %r1834, %p311;
	shr.u32 	%r1836, %r1835, %r2083;
	and.b32  	%r307, %r1836, %r171;
	ld.shared.u32 	%r1837, [%r118+9216];
	setp.eq.s32 	%p312, %r1837, 2147483647;
	selp.b32 	%r1838, -2147483648, %r1837, %p312;
	shr.u32 	%r1839, %r1838, %r2083;
	and.b32  	%r308, %r1839, %r171;
	ld.shared.u32 	%r1840, [%r118+10752];
	setp.eq.s32 	%p313, %r1840, 2147483647;
	selp.b32 	%r1841, -2147483648, %r1840, %p313;
	shr.u32 	%r1842, %r1841, %r2083;
	and.b32  	%r309, %r1842, %r171;
	ld.shared.u32 	%r1843, [%r118+12288];
	setp.eq.s32 	%p314, %r1843, 2147483647;
	selp.b32 	%r1844, -2147483648, %r1843, %p314;
	shr.u32 	%r1845, %r1844, %r2083;
	and.b32  	%r310, %r1845, %r171;
	ld.shared.u32 	%r1846, [%r118+13824];
	setp.eq.s32 	%p315, %r1846, 2147483647;
	selp.b32 	%r1847, -2147483648, %r1846, %p315;
	shr.u32 	%r1848, %r1847, %r2083;
	and.b32  	%r311, %r1848, %r171;
	ld.shared.u32 	%r1849, [%r118+15360];
	setp.eq.s32 	%p316, %r1849, 2147483647;
	selp.b32 	%r1850, -2147483648, %r1849, %p316;
	shr.u32 	%r1851, %r1850, %r2083;
	and.b32  	%r312, %r1851, %r171;
	ld.shared.u32 	%r1852, [%r118+16896];
	setp.eq.s32 	%p317, %r1852, 2147483647;
	selp.b32 	%r1853, -2147483648, %r1852, %p317;
	shr.u32 	%r1854, %r1853, %r2083;
	and.b32  	%r313, %r1854, %r171;
	ld.shared.u32 	%r1855, [%r118+18432];
	setp.eq.s32 	%p318, %r1855, 2147483647;
	selp.b32 	%r1856, -2147483648, %r1855, %p318;
	shr.u32 	%r1857, %r1856, %r2083;
	and.b32  	%r314, %r1857, %r171;
	ld.shared.u32 	%r1858, [%r118+19968];
	setp.eq.s32 	%p319, %r1858, 2147483647;
	selp.b32 	%r1859, -2147483648, %r1858, %p319;
	shr.u32 	%r1860, %r1859, %r2083;
	and.b32  	%r315, %r1860, %r171;
	ld.shared.u32 	%r1861, [%r118+21504];
	setp.eq.s32 	%p320, %r1861, 2147483647;
	selp.b32 	%r1862, -2147483648, %r1861, %p320;
	shr.u32 	%r1863, %r1862, %r2083;
	and.b32  	%r316, %r1863, %r171;
	ld.shared.u32 	%r1864, [%r118+23040];
	setp.eq.s32 	%p321, %r1864, 2147483647;
	selp.b32 	%r1865, -2147483648, %r1864, %p321;
	shr.u32 	%r1866, %r1865, %r2083;
	and.b32  	%r317, %r1866, %r171;
	ld.shared.u32 	%r1867, [%r118+24576];
	setp.eq.s32 	%p322, %r1867, 2147483647;
	selp.b32 	%r1868, -2147483648, %r1867, %p322;
	shr.u32 	%r1869, %r1868, %r2083;
	and.b32  	%r318, %r1869, %r171;
	@%p305 bra 	$L__BB22_262;
	ld.param.u64 	%rd443, [_ZN3cub18CUB_300001_SM_10006detail10radix_sort29DeviceRadixSortOnesweepKernelINS1_5radix10policy_hubIffyE10Policy1000ELNS0_9SortOrderE0EffyiiNS1_21identity_decomposer_tEEEvPT5_SB_PT3_PKSC_PT1_PKSG_PT2_PKSK_T4_iiT6__param_7];
	cvta.to.global.u64 	%rd250, %rd443;
	and.b32  	%r1873, %r1, 31;
	or.b32  	%r1874, %r547, %r1873;
	cvt.u64.u32 	%rd251, %r1874;
	mul.lo.s32 	%r1875, %r4, 6528;
	cvt.s64.s32 	%rd252, %r1875;
	add.s64 	%rd253, %rd251, %rd252;
	shl.b64 	%rd254, %rd253, 2;
	add.s64 	%rd255, %rd250, %rd254;
	ld.global.f32 	%f252, [%rd255];
	ld.global.f32 	%f253, [%rd255+128];
	ld.global.f32 	%f254, [%rd255+256];
	ld.global.f32 	%f255, [%rd255+384];
	ld.global.f32 	%f256, [%rd255+512];
	ld.global.f32 	%f257, [%rd255+640];
	ld.global.f32 	%f258, [%rd255+768];
	ld.global.f32 	%f259, [%rd255+896];
	ld.global.f32 	%f260, [%rd255+1024];
	ld.global.f32 	%f261, [%rd255+1152];
	ld.global.f32 	%f262, [%rd255+1280];
	ld.global.f32 	%f263, [%rd255+1408];
	ld.global.f32 	%f264, [%rd255+1536];
	ld.global.f32 	%f265, [%rd255+1664];
	ld.global.f32 	%f266, [%rd255+1792];
	ld.global.f32 	%f267, [%rd255+1920];
	ld.global.f32 	%f268, [%rd255+2048];
	bra.uni 	$L__BB22_296;
$L__BB22_262:
	ld.param.u32 	%r2044, [_ZN3cub18CUB_300001_SM_10006detail10radix_sort29DeviceRadixSortOnesweepKernelINS1_5radix10policy_hubIffyE10Policy1000ELNS0_9SortOrderE0EffyiiNS1_21identity_decomposer_tEEEvPT5_SB_PT3_PKSC_PT1_PKSG_PT2_PKSK_T4_iiT6__param_8];
	ld.param.u64 	%rd444, [_ZN3cub18CUB_300001_SM_10006detail10radix_sort29DeviceRadixSortOnesweepKernelINS1_5radix10policy_hubIffyE10Policy1000ELNS0_9SortOrderE0EffyiiNS1_21identity_decomposer_tEEEvPT5_SB_PT3_PKSC_PT1_PKSG_PT2_PKSK_T4_iiT6__param_7];
	cvta.to.global.u64 	%rd256, %rd444;
	cvt.s64.s32 	%rd257, %r328;
	add.s64 	%rd258, %rd7, %rd257;
	shl.b64 	%rd259, %rd258, 2;
	add.s64 	%rd23, %rd256, %rd259;
	cvt.u32.u64 	%r1877, %rd7;
	sub.s32 	%r319, %r2044, %r328;
	setp.ge.s32 	%p323, %r1877, %r319;
	@%p323 bra 	$L__BB22_264;
	ld.global.f32 	%f252, [%rd23];
$L__BB22_264:
	add.s32 	%r1879, %r1877, 32;
	setp.ge.s32 	%p324, %r1879, %r319;
	@%p324 bra 	$L__BB22_266;
	ld.global.f32 	%f253, [%rd23+128];
$L__BB22_266:
	add.s32 	%r1881, %r1877, 64;
	setp.ge.s32 	%p325, %r1881, %r319;
	@%p325 bra 	$L__BB22_268;
	ld.global.f32 	%f254, [%rd23+256];
$L__BB22_268:
	add.s32 	%r1883, %r1877, 96;
	setp.ge.s32 	%p326, %r1883, %r319;
	@%p326 bra 	$L__BB22_270;
	ld.global.f32 	%f255, [%rd23+384];
$L__BB22_270:
	add.s32 	%r1885, %r1877, 128;
	setp.ge.s32 	%p327, %r1885, %r319;
	@%p327 bra 	$L__BB22_272;
	ld.global.f32 	%f256, [%rd23+512];
$L__BB22_272:
	add.s32 	%r1887, %r1877, 160;
	setp.ge.s32 	%p328, %r1887, %r319;
	@%p328 bra 	$L__BB22_274;
	ld.global.f32 	%f257, [%rd23+640];
$L__BB22_274:
	add.s32 	%r1889, %r1877, 192;
	setp.ge.s32 	%p329, %r1889, %r319;
	@%p329 bra 	$L__BB22_276;
	ld.global.f32 	%f258, [%rd23+768];
$L__BB22_276:
	add.s32 	%r1891, %r1877, 224;
	setp.ge.s32 	%p330, %r1891, %r319;
	@%p330 bra 	$L__BB22_278;
	ld.param.u64 	%rd445, [_ZN3cub18CUB_300001_SM_10006detail10radix_sort29DeviceRadixSortOnesweepKernelINS1_5radix10policy_hubIffyE10Policy1000ELNS0_9SortOrderE0EffyiiNS1_21identity_decomposer_tEEEvPT5_SB_PT3_PKSC_PT1_PKSG_PT2_PKSK_T4_iiT6__param_7];
	cvta.to.global.u64 	%rd260, %rd445;
	add.s64 	%rd264, %rd260, %rd259;
	ld.global.f32 	%f259, [%rd264+896];
$L__BB22_278:
	add.s32 	%r1894, %r1877, 256;
	setp.ge.s32 	%p331, %r1894, %r319;
	@%p331 bra 	$L__BB22_280;
	ld.param.u64 	%rd446, [_ZN3cub18CUB_300001_SM_10006detail10radix_sort29DeviceRadixSortOnesweepKernelINS1_5radix10policy_hubIffyE10Policy1000ELNS0_9SortOrderE0EffyiiNS1_21identity_decomposer_tEEEvPT5_SB_PT3_PKSC_PT1_PKSG_PT2_PKSK_T4_iiT6__param_7];
	cvta.to.global.u64 	%rd265, %rd446;
	cvt.s64.s32 	%rd266, %r328;
	add.s64 	%rd267, %rd7, %rd266;
	shl.b64 	%rd268, %rd267, 2;
	add.s64 	%rd269, %rd265, %rd268;
	ld.global.f32 	%f260, [%rd269+1024];
$L__BB22_280:
	add.s32 	%r1897, %r1877, 288;
	setp.ge.s32 	%p332, %r1897, %r319;
	@%p332 bra 	$L__BB22_282;
	ld.param.u64 	%rd447, [_ZN3cub18CUB_300001_SM_10006detail10radix_sort29DeviceRadixSortOnesweepKernelINS1_5radix10policy_hubIffyE10Policy1000ELNS0_9SortOrderE0EffyiiNS1_21identity_decomposer_tEEEvPT5_SB_PT3_PKSC_PT1_PKSG_PT2_PKSK_T4_iiT6__param_7];
	cvta.to.global.u64 	%rd270, %rd447;
	cvt.s64.s32 	%rd271, %r328;
	add.s64 	%rd272, %rd7, %rd271;
	shl.b64 	%rd273, %rd272, 2;
	add.s64 	%rd274, %rd270, %rd273;
	ld.global.f32 	%f261, [%rd274+1152];
$L__BB22_282:
	add.s32 	%r1900, %r1877, 320;
	setp.ge.s32 	%p333, %r1900, %r319;
	@%p333 bra 	$L__BB22_284;
	ld.param.u64 	%rd448, [_ZN3cub18CUB_300001_SM_10006detail10radix_sort29DeviceRadixSortOnesweepKernelINS1_5radix10policy_hubIffyE10Policy1000ELNS0_9SortOrderE0EffyiiNS1_21identity_decomposer_tEEEvPT5_SB_PT3_PKSC_PT1_PKSG_PT2_PKSK_T4_iiT6__param_7];
	cvta.to.global.u64 	%rd275, %rd448;
	cvt.s64.s32 	%rd276, %r328;
	add.s64 	%rd277, %rd7, %rd276;
	shl.b64 	%rd278, %rd277, 2;
	add.s64 	%rd279, %rd275, %rd278;
	ld.global.f32 	%f262, [%rd279+1280];
$L__BB22_284:
	add.s32 	%r1903, %r1877, 352;
	setp.ge.s32 	%p334, %r1903, %r319;
	@%p334 bra 	$L__BB22_286;
	ld.param.u64 	%rd449, [_ZN3cub18CUB_300001_SM_10006detail10radix_sort29DeviceRadixSortOnesweepKernelINS1_5radix10policy_hubIffyE10Policy1000ELNS0_9SortOrderE0EffyiiNS1_21identity_decomposer_tEEEvPT5_SB_PT3_PKSC_PT1_PKSG_PT2_PKSK_T4_iiT6__param_7];
	cvta.to.global.u64 	%rd280, %rd449;
	mul.lo.s32 	%r1904, %r4, 6528;
	cvt.s64.s32 	%rd281, %r1904;
	add.s64 	%rd282, %rd7, %rd281;
	shl.b64 	%rd283, %rd282, 2;
	add.s64 	%rd284, %rd280, %rd283;
	ld.global.f32 	%f263, [%rd284+1408];
$L__BB22_286:
	add.s32 	%r1906, %r1877, 384;
	setp.ge.s32 	%p335, %r1906, %r319;
	@%p335 bra 	$L__BB22_288;
	ld.param.u64 	%rd450, [_ZN3cub18CUB_300001_SM_10006detail10radix_sort29DeviceRadixSortOnesweepKernelINS1_5radix10policy_hubIffyE10Policy1000ELNS0_9SortOrderE0EffyiiNS1_21identity_decomposer_tEEEvPT5_SB_PT3_PKSC_PT1_PKSG_PT2_PKSK_T4_iiT6__param_7];
	cvta.to.global.u64 	%rd285, %rd450;
	mul.lo.s32 	%r1907, %r4, 6528;
	cvt.s64.s32 	%rd286, %r1907;
	add.s64 	%rd287, %rd7, %rd286;
	shl.b64 	%rd288, %rd287, 2;
	add.s64 	%rd289, %rd285, %rd288;
	ld.global.f32 	%f264, [%rd289+1536];
$L__BB22_288:
	cvt.u32.u64 	%r1908, %rd7;
	add.s32 	%r1909, %r1908, 416;
	setp.ge.s32 	%p336, %r1909, %r319;
	@%p336 bra 	$L__BB22_290;
	ld.param.u64 	%rd451, [_ZN3cub18CUB_300001_SM_10006detail10radix_sort29DeviceRadixSortOnesweepKernelINS1_5radix10policy_hubIffyE10Policy1000ELNS0_9SortOrderE0EffyiiNS1_21identity_decomposer_tEEEvPT5_SB_PT3_PKSC_PT1_PKSG_PT2_PKSK_T4_iiT6__param_7];
	cvta.to.global.u64 	%rd290, %rd451;
	mul.lo.s32 	%r1910, %r4, 6528;
	cvt.s64.s32 	%rd291, %r1910;
	add.s64 	%rd292, %rd7, %rd291;
	shl.b64 	%rd293, %rd292, 2;
	add.s64 	%rd294, %rd290, %rd293;
	ld.global.f32 	%f265, [%rd294+1664];
$L__BB22_290:
	cvt.u32.u64 	%r1911, %rd7;
	add.s32 	%r1912, %r1911, 448;
	setp.ge.s32 	%p337, %r1912, %r319;
	@%p337 bra 	$L__BB22_292;
	ld.param.u64 	%rd452, [_ZN3cub18CUB_300001_SM_10006detail10radix_sort29DeviceRadixSortOnesweepKernelINS1_5radix10policy_hubIffyE10Policy1000ELNS0_9SortOrderE0EffyiiNS1_21identity_decomposer_tEEEvPT5_SB_PT3_PKSC_PT1_PKSG_PT2_PKSK_T4_iiT6__param_7];
	cvta.to.global.u64 	%rd295, %rd452;
	mul.lo.s32 	%r1913, %r4, 6528;
	cvt.s64.s32 	%rd296, %r1913;
	add.s64 	%rd297, %rd7, %rd296;
	shl.b64 	%rd298, %rd297, 2;
	add.s64 	%rd299, %rd295, %rd298;
	ld.global.f32 	%f266, [%rd299+1792];
$L__BB22_292:
	cvt.u32.u64 	%r1914, %rd7;
	add.s32 	%r1915, %r1914, 480;
	setp.ge.s32 	%p338, %r1915, %r319;
	@%p338 bra 	$L__BB22_294;
	ld.param.u64 	%rd453, [_ZN3cub18CUB_300001_SM_10006detail10radix_sort29DeviceRadixSortOnesweepKernelINS1_5radix10policy_hubIffyE10Policy1000ELNS0_9SortOrderE0EffyiiNS1_21identity_decomposer_tEEEvPT5_SB_PT3_PKSC_PT1_PKSG_PT2_PKSK_T4_iiT6__param_7];
	cvta.to.global.u64 	%rd300, %rd453;
	mul.lo.s32 	%r1916, %r4, 6528;
	cvt.s64.s32 	%rd301, %r1916;
	add.s64 	%rd302, %rd7, %rd301;
	shl.b64 	%rd303, %rd302, 2;
	add.s64 	%rd304, %rd300, %rd303;
	ld.global.f32 	%f267, [%rd304+1920];
$L__BB22_294:
	cvt.u32.u64 	%r1917, %rd7;
	add.s32 	%r1918, %r1917, 512;
	setp.ge.s32 	%p339, %r1918, %r319;
	@%p339 bra 	$L__BB22_296;
	ld.param.u64 	%rd454, [_ZN3cub18CUB_300001_SM_10006detail10radix_sort29DeviceRadixSortOnesweepKernelINS1_5radix10policy_hubIffyE10Policy1000ELNS0_9SortOrderE0EffyiiNS1_21identity_decomposer_tEEEvPT5_SB_PT3_PKSC_PT1_PKSG_PT2_PKSK_T4_iiT6__param_7];
	cvta.to.global.u64 	%rd305, %rd454;
	mov.u32 	%r1919, %tid.x;
	and.b32  	%r1920, %r1919, 992;
	mul.lo.s32 	%r1921, %r1920, 17;
	and.b32  	%r1922, %r1919, 31;
	or.b32  	%r1923, %r1921, %r1922;
	cvt.u64.u32 	%rd306, %r1923;
	mul.lo.s32 	%r1924, %r4, 6528;
	cvt.s64.s32 	%rd307, %r1924;
	add.s64 	%rd308, %rd306, %rd307;
	shl.b64 	%rd309, %rd308, 2;
	add.s64 	%rd310, %rd305, %rd309;
	ld.global.f32 	%f268, [%rd310+2048];
$L__BB22_296:
	ld.param.u32 	%r2045, [_ZN3cub18CUB_300001_SM_10006detail10radix_sort29DeviceRadixSortOnesweepKernelINS1_5radix10policy_hubIffyE10Policy1000ELNS0_9SortOrderE0EffyiiNS1_21identity_decomposer_tEEEvPT5_SB_PT3_PKSC_PT1_PKSG_PT2_PKSK_T4_iiT6__param_8];
	ld.param.u64 	%rd441, [_ZN3cub18CUB_300001_SM_10006detail10radix_sort29DeviceRadixSortOnesweepKernelINS1_5radix10policy_hubIffyE10Policy1000ELNS0_9SortOrderE0EffyiiNS1_21identity_decomposer_tEEEvPT5_SB_PT3_PKSC_PT1_PKSG_PT2_PKSK_T4_iiT6__param_6];
	cvta.to.global.u64 	%rd24, %rd441;
	mov.u32 	%r320, %tid.x;
	shl.b32 	%r1925, %r320, 2;
	mov.u32 	%r1926, _ZZN3cub18CUB_300001_SM_10006detail10radix_sort29DeviceRadixSortOnesweepKernelINS1_5radix10policy_hubIffyE10Policy1000ELNS0_9SortOrderE0EffyiiNS1_21identity_decomposer_tEEEvPT5_SB_PT3_PKSC_PT1_PKSG_PT2_PKSK_T4_iiT6_E1s;
	add.s32 	%r321, %r1926, %r1925;
	cvt.u64.u32 	%rd25, %r320;
	mad.lo.s32 	%r1927, %r4, 6528, 6528;
	setp.gt.s32 	%p340, %r1927, %r2045;
	bar.sync 	0;
	st.shared.f32 	[%r273+-4], %f252;
	st.shared.f32 	[%r274+-4], %f253;
	st.shared.f32 	[%r275+-4], %f254;
	st.shared.f32 	[%r276+-4], %f255;
	st.shared.f32 	[%r277+-4], %f256;
	st.shared.f32 	[%r278+-4], %f257;
	st.shared.f32 	[%r279+-4], %f258;
	st.shared.f32 	[%r280+-4], %f259;
	st.shared.f32 	[%r281+-4], %f260;
	st.shared.f32 	[%r282+-4], %f261;
	st.shared.f32 	[%r283+-4], %f262;
	st.shared.f32 	[%r284+-4], %f263;
	st.shared.f32 	[%r285+-4], %f264;
	st.shared.f32 	[%r286+-4], %f265;
	st.shared.f32 	[%r287+-4], %f266;
	st.shared.f32 	[%r288+-4], %f267;
	st.shared.f32 	[%r289+-4], %f268;
	bar.sync 	0;
	@%p340 bra 	$L__BB22_298;
	ld.shared.f32 	%f169, [%r321];
	shl.b32 	%r1928, %r302, 3;
	add.s32 	%r1930, %r1926, 26112;
	add.s32 	%r1931, %r1930, %r1928;
	ld.shared.u64 	%rd311, [%r1931];
	add.s64 	%rd312, %rd311, %rd25;
	shl.b64 	%rd313, %rd312, 2;
	add.s64 	%rd314, %rd24, %rd313;
	st.global.f32 	[%rd314], %f169;
	bar.warp.sync 	-1;
	ld.shared.f32 	%f170, [%r321+1536];
	shl.b32 	%r1932, %r303, 3;
	add.s32 	%r1933, %r1930, %r1932;
	ld.shared.u64 	%rd315, [%r1933];
	add.s64 	%rd316, %rd315, %rd25;
	shl.b64 	%rd317, %rd316, 2;
	add.s64 	%rd318, %rd24, %rd317;
	st.global.f32 	[%rd318+1536], %f170;
	bar.warp.sync 	-1;
	ld.shared.f32 	%f171, [%r321+3072];
	shl.b32 	%r1934, %r304, 3;
	add.s32 	%r1935, %r1930, %r1934;
	ld.shared.u64 	%rd319, [%r1935];
	add.s64 	%rd320, %rd319, %rd25;
	shl.b64 	%rd321, %rd320, 2;
	add.s64 	%rd322, %rd24, %rd321;
	st.global.f32 	[%rd322+3072], %f171;
	bar.warp.sync 	-1;
	ld.shared.f32 	%f172, [%r321+4608];
	shl.b32 	%r1936, %r305, 3;
	add.s32 	%r1937, %r1930, %r1936;
	ld.shared.u64 	%rd323, [%r1937];
	add.s64 	%rd324, %rd323, %rd25;
	shl.b64 	%rd325, %rd324, 2;
	add.s64 	%rd326, %rd24, %rd325;
	st.global.f32 	[%rd326+4608], %f172;
	bar.warp.sync 	-1;
	ld.shared.f32 	%f173, [%r321+6144];
	shl.b32 	%r1938, %r306, 3;
	add.s32 	%r1939, %r1930, %r1938;
	ld.shared.u64 	%rd327, [%r1939];
	add.s64 	%rd328, %rd327, %rd25;
	shl.b64 	%rd329, %rd328, 2;
	add.s64 	%rd330, %rd24, %rd329;
	st.global.f32 	[%rd330+6144], %f173;
	bar.warp.sync 	-1;
	ld.shared.f32 	%f174, [%r321+7680];
	shl.b32 	%r1940, %r307, 3;
	add.s32 	%r1941, %r1930, %r1940;
	ld.shared.u64 	%rd331, [%r1941];
	add.s64 	%rd332, %rd331, %rd25;
	shl.b64 	%rd333, %rd332, 2;
	add.s64 	%rd334, %rd24, %rd333;
	st.global.f32 	[%rd334+7680], %f174;
	bar.warp.sync 	-1;
	ld.shared.f32 	%f175, [%r321+9216];
	shl.b32 	%r1942, %r308, 3;
	add.s32 	%r1943, %r1930, %r1942;
	ld.shared.u64 	%rd335, [%r1943];
	add.s64 	%rd336, %rd335, %rd25;
	shl.b64 	%rd337, %rd336, 2;
	add.s64 	%rd338, %rd24, %rd337;
	st.global.f32 	[%rd338+9216], %f175;
	bar.warp.sync 	-1;
	ld.shared.f32 	%f176, [%r321+10752];
	shl.b32 	%r1944, %r309, 3;
	add.s32 	%r1945, %r1930, %r1944;
	ld.shared.u64 	%rd339, [%r1945];
	add.s64 	%rd340, %rd339, %rd25;
	shl.b64 	%rd341, %rd340, 2;
	add.s64 	%rd342, %rd24, %rd341;
	st.global.f32 	[%rd342+10752], %f176;
	bar.warp.sync 	-1;
	ld.shared.f32 	%f177, [%r321+12288];
	shl.b32 	%r1946, %r310, 3;
	add.s32 	%r1947, %r1930, %r1946;
	ld.shared.u64 	%rd343, [%r1947];
	add.s64 	%rd344, %rd343, %rd25;
	shl.b64 	%rd345, %rd344, 2;
	add.s64 	%rd346, %rd24, %rd345;
	st.global.f32 	[%rd346+12288], %f177;
	bar.warp.sync 	-1;
	ld.shared.f32 	%f178, [%r321+13824];
	shl.b32 	%r1948, %r311, 3;
	add.s32 	%r1949, %r1930, %r1948;
	ld.shared.u64 	%rd347, [%r1949];
	add.s64 	%rd348, %rd347, %rd25;
	shl.b64 	%rd349, %rd348, 2;
	add.s64 	%rd350, %rd24, %rd349;
	st.global.f32 	[%rd350+13824], %f178;
	bar.warp.sync 	-1;
	ld.shared.f32 	%f179, [%r321+15360];
	shl.b32 	%r1950, %r312, 3;
	add.s32 	%r1951, %r1930, %r1950;
	ld.shared.u64 	%rd351, [%r1951];
	add.s64 	%rd352, %rd351, %rd25;
	shl.b64 	%rd353, %rd352, 2;
	add.s64 	%rd354, %rd24, %rd353;
	st.global.f32 	[%rd354+15360], %f179;
	bar.warp.sync 	-1;
	ld.shared.f32 	%f180, [%r321+16896];
	shl.b32 	%r1952, %r313, 3;
	add.s32 	%r1953, %r1930, %r1952;
	ld.shared.u64 	%rd355, [%r1953];
	add.s64 	%rd356, %rd355, %rd25;
	shl.b64 	%rd357, %rd356, 2;
	add.s64 	%rd358, %rd24, %rd357;
	st.global.f32 	[%rd358+16896], %f180;
	bar.warp.sync 	-1;
	ld.shared.f32 	%f181, [%r321+18432];
	shl.b32 	%r1954, %r314, 3;
	add.s32 	%r1955, %r1930, %r1954;
	ld.shared.u64 	%rd359, [%r1955];
	add.s64 	%rd360, %rd359, %rd25;
	shl.b64 	%rd361, %rd360, 2;
	add.s64 	%rd362, %rd24, %rd361;
	st.global.f32 	[%rd362+18432], %f181;
	bar.warp.sync 	-1;
	ld.shared.f32 	%f182, [%r321+19968];
	shl.b32 	%r1956, %r315, 3;
	add.s32 	%r1957, %r1930, %r1956;
	ld.shared.u64 	%rd363, [%r1957];
	add.s64 	%rd364, %rd363, %rd25;
	shl.b64 	%rd365, %rd364, 2;
	add.s64 	%rd366, %rd24, %rd365;
	st.global.f32 	[%rd366+19968], %f182;
	bar.warp.sync 	-1;
	ld.shared.f32 	%f183, [%r321+21504];
	shl.b32 	%r1958, %r316, 3;
	add.s32 	%r1959, %r1930, %r1958;
	ld.shared.u64 	%rd367, [%r1959];
	add.s64 	%rd368, %rd367, %rd25;
	shl.b64 	%rd369, %rd368, 2;
	add.s64 	%rd370, %rd24, %rd369;
	st.global.f32 	[%rd370+21504], %f183;
	bar.warp.sync 	-1;
	ld.shared.f32 	%f184, [%r321+23040];
	shl.b32 	%r1960, %r317, 3;
	add.s32 	%r1961, %r1930, %r1960;
	ld.shared.u64 	%rd371, [%r1961];
	add.s64 	%rd372, %rd371, %rd25;
	shl.b64 	%rd373, %rd372, 2;
	add.s64 	%rd374, %rd24, %rd373;
	st.global.f32 	[%rd374+23040], %f184;
	bar.warp.sync 	-1;
	ld.shared.f32 	%f185, [%r321+24576];
	shl.b32 	%r1962, %r318, 3;
	add.s32 	%r1963, %r1930, %r1962;
	ld.shared.u64 	%rd375, [%r1963];
	add.s64 	%rd376, %rd375, %rd25;
	shl.b64 	%rd377, %rd376, 2;
	add.s64 	%rd378, %rd24, %rd377;
	st.global.f32 	[%rd378+24576], %f185;
	bar.warp.sync 	-1;
	bra.uni 	$L__BB22_333;
$L__BB22_298:
	ld.param.u32 	%r2046, [_ZN3cub18CUB_300001_SM_10006detail10radix_sort29DeviceRadixSortOnesweepKernelINS1_5radix10policy_hubIffyE10Policy1000ELNS0_9SortOrderE0EffyiiNS1_21identity_decomposer_tEEEvPT5_SB_PT3_PKSC_PT1_PKSG_PT2_PKSK_T4_iiT6__param_8];
	mad.lo.s32 	%r322, %r4, -6528, %r2046;
	shl.b32 	%r1964, %r302, 3;
	add.s32 	%r1966, %r1926, %r1964;
	ld.shared.u64 	%rd26, [%r1966+26112];
	setp.ge.s32 	%p341, %r320, %r322;
	@%p341 bra 	$L__BB22_300;
	ld.shared.f32 	%f186, [%r321];
	add.s64 	%rd379, %rd26, %rd25;
	shl.b64 	%rd380, %rd379, 2;
	add.s64 	%rd381, %rd24, %rd380;
	st.global.f32 	[%rd381], %f186;
$L__BB22_300:
	bar.warp.sync 	-1;
	shl.b32 	%r1967, %r303, 3;
	add.s32 	%r1969, %r1926, %r1967;
	ld.shared.u64 	%rd27, [%r1969+26112];
	add.s32 	%r1970, %r320, 384;
	setp.ge.s32 	%p342, %r1970, %r322;
	@%p342 bra 	$L__BB22_302;
	ld.shared.f32 	%f187, [%r321+1536];
	add.s64 	%rd382, %rd27, %rd25;
	shl.b64 	%rd383, %rd382, 2;
	add.s64 	%rd384, %rd24, %rd383;
	st.global.f32 	[%rd384+1536], %f187;
$L__BB22_302:
	bar.warp.sync 	-1;
	shl.b32 	%r1971, %r304, 3;
	add.s32 	%r1973, %r1926, %r1971;
	ld.shared.u64 	%rd28, [%r1973+26112];
	add.s32 	%r1974, %r320, 768;
	setp.ge.s32 	%p343, %r1974, %r322;
	@%p343 bra 	$L__BB22_304;
	ld.shared.f32 	%f188, [%r321+3072];
	add.s64 	%rd385, %rd28, %rd25;
	shl.b64 	%rd386, %rd385, 2;
	add.s64 	%rd387, %rd24, %rd386;
	st.global.f32 	[%rd387+3072], %f188;
$L__BB22_304:
	bar.warp.sync 	-1;
	shl.b32 	%r1975, %r305, 3;
	add.s32 	%r1977, %r1926, %r1975;
	ld.shared.u64 	%rd29, [%r1977+26112];
	add.s32 	%r1978, %r320, 1152;
	setp.ge.s32 	%p344, %r1978, %r322;
	@%p344 bra 	$L__BB22_306;
	ld.shared.f32 	%f189, [%r321+4608];
	add.s64 	%rd388, %rd29, %rd25;
	shl.b64 	%rd389, %rd388, 2;
	add.s64 	%rd390, %rd24, %rd389;
	st.global.f32 	[%rd390+4608], %f189;
$L__BB22_306:
	bar.warp.sync 	-1;
	shl.b32 	%r1979, %r306, 3;
	add.s32 	%r1981, %r1926, %r1979;
	ld.shared.u64 	%rd30, [%r1981+26112];
	add.s32 	%r1982, %r320, 1536;
	setp.ge.s32 	%p345, %r1982, %r322;
	@%p345 bra 	$L__BB22_308;
	ld.shared.f32 	%f190, [%r321+6144];
	add.s64 	%rd391, %rd30, %rd25;
	shl.b64 	%rd392, %rd391, 2;
	add.s64 	%rd393, %rd24, %rd392;
	st.global.f32 	[%rd393+6144], %f190;
$L__BB22_308:
	bar.warp.sync 	-1;
	shl.b32 	%r1983, %r307, 3;
	add.s32 	%r1985, %r1926, %r1983;
	ld.shared.u64 	%rd31, [%r1985+26112];
	add.s32 	%r1986, %r320, 1920;
	setp.ge.s32 	%p346, %r1986, %r322;
	@%p346 bra 	$L__BB22_310;
	ld.shared.f32 	%f191, [%r321+7680];
	add.s64 	%rd394, %rd31, %rd25;
	shl.b64 	%rd395, %rd394, 2;
	add.s64 	%rd396, %rd24, %rd395;
	st.global.f32 	[%rd396+7680], %f191;
$L__BB22_310:
	bar.warp.sync 	-1;
	shl.b32 	%r1987, %r308, 3;
	add.s32 	%r1989, %r1926, %r1987;
	ld.shared.u64 	%rd32, [%r1989+26112];
	add.s32 	%r1990, %r320, 2304;
	setp.ge.s32 	%p347, %r1990, %r322;
	@%p347 bra 	$L__BB22_312;
	ld.shared.f32 	%f192, [%r321+9216];
	add.s64 	%rd397, %rd32, %rd25;
	shl.b64 	%rd398, %rd397, 2;
	add.s64 	%rd399, %rd24, %rd398;
	st.global.f32 	[%rd399+9216], %f192;
$L__BB22_312:
	bar.warp.sync 	-1;
	shl.b32 	%r1991, %r309, 3;
	add.s32 	%r1993, %r1926, %r1991;
	ld.shared.u64 	%rd33, [%r1993+26112];
	add.s32 	%r1994, %r320, 2688;
	setp.ge.s32 	%p348, %r1994, %r322;
	@%p348 bra 	$L__BB22_314;
	ld.shared.f32 	%f193, [%r321+10752];
	add.s64 	%rd400, %rd33, %rd25;
	shl.b64 	%rd401, %rd400, 2;
	add.s64 	%rd402, %rd24, %rd401;
	st.global.f32 	[%rd402+10752], %f193;
$L__BB22_314:
	bar.warp.sync 	-1;
	shl.b32 	%r1995, %r310, 3;
	add.s32 	%r1997, %r1926, %r1995;
	ld.shared.u64 	%rd34, [%r1997+26112];
	or.b32  	%r1998, %r320, 3072;
	setp.ge.s32 	%p349, %r1998, %r322;
	@%p349 bra 	$L__BB22_316;
	ld.shared.f32 	%f194, [%r321+12288];
	add.s64 	%rd403, %rd34, %rd25;
	shl.b64 	%rd404, %rd403, 2;
	add.s64 	%rd405, %rd24, %rd404;
	st.global.f32 	[%rd405+12288], %f194;
$L__BB22_316:
	bar.warp.sync 	-1;
	shl.b32 	%r1999, %r311, 3;
	add.s32 	%r2001, %r1926, %r1999;
	ld.shared.u64 	%rd35, [%r2001+26112];
	add.s32 	%r2002, %r320, 3456;
	setp.ge.s32 	%p350, %r2002, %r322;
	@%p350 bra 	$L__BB22_318;
	ld.shared.f32 	%f195, [%r321+13824];
	add.s64 	%rd406, %rd35, %rd25;
	shl.b64 	%rd407, %rd406, 2;
	add.s64 	%rd408, %rd24, %rd407;
	st.global.f32 	[%rd408+13824], %f195;
$L__BB22_318:
	bar.warp.sync 	-1;
	shl.b32 	%r2003, %r312, 3;
	add.s32 	%r2005, %r1926, %r2003;
	ld.shared.u64 	%rd36, [%r2005+26112];
	add.s32 	%r2006, %r320, 3840;
	setp.ge.s32 	%p351, %r2006, %r322;
	@%p351 bra 	$L__BB22_320;
	ld.shared.f32 	%f196, [%r321+15360];
	add.s64 	%rd409, %rd36, %rd25;
	shl.b64 	%rd410, %rd409, 2;
	add.s64 	%rd411, %rd24, %rd410;
	st.global.f32 	[%rd411+15360], %f196;
$L__BB22_320:
	bar.warp.sync 	-1;
	shl.b32 	%r2007, %r313, 3;
	add.s32 	%r2009, %r1926, %r2007;
	ld.shared.u64 	%rd37, [%r2009+26112];
	add.s32 	%r2010, %r320, 4224;
	setp.ge.s32 	%p352, %r2010, %r322;
	@%p352 bra 	$L__BB22_322;
	ld.shared.f32 	%f197, [%r321+16896];
	add.s64 	%rd412, %rd37, %rd25;
	shl.b64 	%rd413, %rd412, 2;
	add.s64 	%rd414, %rd24, %rd413;
	st.global.f32 	[%rd414+16896], %f197;
$L__BB22_322:
	bar.warp.sync 	-1;
	shl.b32 	%r2011, %r314, 3;
	add.s32 	%r2013, %r1926, %r2011;
	ld.shared.u64 	%rd38, [%r2013+26112];
	add.s32 	%r2014, %r320, 4608;
	setp.ge.s32 	%p353, %r2014, %r322;
	@%p353 bra 	$L__BB22_324;
	ld.shared.f32 	%f198, [%r321+18432];
	add.s64 	%rd415, %rd38, %rd25;
	shl.b64 	%rd416, %rd415, 2;
	add.s64 	%rd417, %rd24, %rd416;
	st.global.f32 	[%rd417+18432], %f198;
$L__BB22_324:
	bar.warp.sync 	-1;
	shl.b32 	%r2015, %r315, 3;
	add.s32 	%r2017, %r1926, %r2015;
	ld.shared.u64 	%rd39, [%r2017+26112];
	add.s32 	%r2018, %r320, 4992;
	setp.ge.s32 	%p354, %r2018, %r322;
	@%p354 bra 	$L__BB22_326;
	ld.shared.f32 	%f199, [%r321+19968];
	add.s64 	%rd418, %rd39, %rd25;
	shl.b64 	%rd419, %rd418, 2;
	add.s64 	%rd420, %rd24, %rd419;
	st.global.f32 	[%rd420+19968], %f199;
$L__BB22_326:
	bar.warp.sync 	-1;
	shl.b32 	%r2019, %r316, 3;
	add.s32 	%r2021, %r1926, %r2019;
	ld.shared.u64 	%rd40, [%r2021+26112];
	add.s32 	%r2022, %r320, 5376;
	setp.ge.s32 	%p355, %r2022, %r322;
	@%p355 bra 	$L__BB22_328;
	ld.shared.f32 	%f200, [%r321+21504];
	add.s64 	%rd421, %rd40, %rd25;
	shl.b64 	%rd422, %rd421, 2;
	add.s64 	%rd423, %rd24, %rd422;
	st.global.f32 	[%rd423+21504], %f200;
$L__BB22_328:
	bar.warp.sync 	-1;
	shl.b32 	%r2023, %r317, 3;
	add.s32 	%r2025, %r1926, %r2023;
	ld.shared.u64 	%rd41, [%r2025+26112];
	add.s32 	%r2026, %r320, 5760;
	setp.ge.s32 	%p356, %r2026, %r322;
	@%p356 bra 	$L__BB22_330;
	ld.shared.f32 	%f201, [%r321+23040];
	add.s64 	%rd424, %rd41, %rd25;
	shl.b64 	%rd425, %rd424, 2;
	add.s64 	%rd426, %rd24, %rd425;
	st.global.f32 	[%rd426+23040], %f201;
$L__BB22_330:
	bar.warp.sync 	-1;
	shl.b32 	%r2027, %r318, 3;
	add.s32 	%r2029, %r1926, %r2027;
	ld.shared.u64 	%rd427, [%r2029+26112];
	add.s64 	%rd42, %rd427, %rd25;
	or.b32  	%r2030, %r320, 6144;
	setp.ge.s32 	%p357, %r2030, %r322;
	@%p357 bra 	$L__BB22_332;
	ld.shared.f32 	%f202, [%r321+24576];
	shl.b64 	%rd428, %rd42, 2;
	add.s64 	%rd429, %rd24, %rd428;
	st.global.f32 	[%rd429+24576], %f202;
$L__BB22_332:
	bar.warp.sync 	-1;
$L__BB22_333:
	ret;

}


// ===== COMPILED SASS (sm_100) =====

	.target	sm_100

	.elftype	@"ET_EXEC"


//--------------------- .note.nv.tkinfo           --------------------------
	.section	.note.nv.tkinfo,"",@"SHT_NOTE"
	.sectionflags	@"SHF_NOTE_NV_TKINFO"
	.tkinfo
        /*0018*/ 	.word	0x00000002
        /*0030*/ 	.string	""
        /*0030*/ 	.string	"ptxas"
        /*0030*/ 	.string	"Cuda compilation tools, release 13.0, V13.0.88"
        /*0030*/ 	.string	"Build cuda_13.0.r13.0/compiler.36424714_0"
        /*0030*/ 	.string	"-arch sm_100 -m 64 "



//--------------------- .note.nv.cuinfo           --------------------------
	.section	.note.nv.cuinfo,"",@"SHT_NOTE"
	.sectionflags	@"SHF_NOTE_NV_CUINFO"
        /*0018*/ 	.short	0x0002
        /*001a*/ 	.short	0x0064
        /*001c*/ 	.short	0x0082
	.zero		2


//--------------------- .nv.info                  --------------------------
	.section	.nv.info,"",@"SHT_CUDA_INFO"
	.align	4


	//----- nvinfo : EIATTR_REGCOUNT
	.align		4
        /*0000*/ 	.byte	0x04, 0x2f
        /*0002*/ 	.short	(.L_47 - .L_46)
	.align		4
.L_46:
        /*0004*/ 	.word	index@(_Z11sweepBlocksPfS_S_S_S_S_PiS0_S0_S0_ii)
        /*0008*/ 	.word	0x00000018


	//----- nvinfo : EIATTR_FRAME_SIZE
	.align		4
.L_47:
        /*000c*/ 	.byte	0x04, 0x11
        /*000e*/ 	.short	(.L_49 - .L_48)
	.align		4
.L_48:
        /*0010*/ 	.word	index@(_Z11sweepBlocksPfS_S_S_S_S_PiS0_S0_S0_ii)
        /*0014*/ 	.word	0x00000008


	//----- nvinfo : EIATTR_REGCOUNT
	.align		4
.L_49:
        /*0018*/ 	.byte	0x04, 0x2f
        /*001a*/ 	.short	(.L_51 - .L_50)
	.align		4
.L_50:
        /*001c*/ 	.word	index@(_Z5sweepPfS_S_S_S_S_PiS0_S0_S0_ii)
        /*0020*/ 	.word	0x00000020


	//----- nvinfo : EIATTR_FRAME_SIZE
	.align		4
.L_51:
        /*0024*/ 	.byte	0x04, 0x11
        /*0026*/ 	.short	(.L_53 - .L_52)
	.align		4
.L_52:
        /*0028*/ 	.word	index@(_Z5sweepPfS_S_S_S_S_PiS0_S0_S0_ii)
        /*002c*/ 	.word	0x00000000


	//----- nvinfo : EIATTR_REGCOUNT
	.align		4
.L_53:
        /*0030*/ 	.byte	0x04, 0x2f
        /*0032*/ 	.short	(.L_55 - .L_54)
	.align		4
.L_54:
        /*0034*/ 	.word	index@(_ZN3cub18CUB_300001_SM_10006detail11EmptyKernelIvEEvv)
        /*0038*/ 	.word	0x00000004


	//----- nvinfo : EIATTR_FRAME_SIZE
	.align		4
.L_55:
        /*003c*/ 	.byte	0x04, 0x11
        /*003e*/ 	.short	(.L_57 - .L_56)
	.align		4
.L_56:
        /*0040*/ 	.word	index@(_ZN3cub18CUB_300001_SM_10006detail11EmptyKernelIvEEvv)
        /*0044*/ 	.word	0x00000000


	//----- nvinfo : EIATTR_REGCOUNT
	.align		4
.L_57:
        /*0048*/ 	.byte	0x04, 0x2f
        /*004a*/ 	.short	(.L_59 - .L_58)
	.align		4
.L_58:
        /*004c*/ 	.word	index@(_ZN3cub18CUB_300001_SM_10006detail9transform16transform_kernelINS2_10policy_hubILb1EN4cuda3std3__45tupleIJN6thrust24THRUST_300001_SM_1000_NS6detail15normal_iteratorINSA_10device_ptrI6float4EEEEEEEE10policy1000Ei16project_functorxNSC_INSD_IfEEEEJPSE_EEEvT0_iT1_T2_DpNS2_10kernel_argIT3_EE)
        /*0050*/ 	.word	0x00000020


	//----- nvinfo : EIATTR_FRAME_SIZE
	.align		4
.L_59:
        /*0054*/ 	.byte	0x04, 0x11
        /*0056*/ 	.short	(.L_61 - .L_60)
	.align		4
.L_60:
        /*0058*/ 	.word	index@(_ZN3cub18CUB_300001_SM_10006detail9transform16transform_kernelINS2_10policy_hubILb1EN4cuda3std3__45tupleIJN6thrust24THRUST_300001_SM_1000_NS6detail15normal_iteratorINSA_10device_ptrI6float4EEEEEEEE10policy1000Ei16project_functorxNSC_INSD_IfEEEEJPSE_EEEvT0_iT1_T2_DpNS2_10kernel_argIT3_EE)
        /*005c*/ 	.word	0x00000000


	//----- nvinfo : EIATTR_REGCOUNT
	.align		4
.L_61:
        /*0060*/ 	.byte	0x04, 0x2f
        /*0062*/ 	.short	(.L_63 - .L_62)
	.align		4
.L_62:
        /*0064*/ 	.word	index@(_ZN3cub18CUB_300001_SM_10006detail9transform16transform_kernelINS2_10policy_hubILb1EN4cuda3std3__45tupleIJN6thrust24THRUST_300001_SM_1000_NS6detail15normal_iteratorINSA_10device_ptrI6float4EEEEEEEE10policy1000El16project_functorxNSC_INSD_IfEEEEJPSE_EEEvT0_iT1_T2_DpNS2_10kernel_argIT3_EE)
        /*0068*/ 	.word	0x00000020


	//----- nvinfo : EIATTR_FRAME_SIZE
	.align		4
.L_63:
        /*006c*/ 	.byte	0x04, 0x11
        /*006e*/ 	.short	(.L_65 - .L_64)
	.align		4
.L_64:
        /*0070*/ 	.word	index@(_ZN3cub18CUB_300001_SM_10006detail9transform16transform_kernelINS2_10policy_hubILb1EN4cuda3std3__45tupleIJN6thrust24THRUST_300001_SM_1000_NS6detail15normal_iteratorINSA_10device_ptrI6float4EEEEEEEE10policy1000El16project_functorxNSC_INSD_IfEEEEJPSE_EEEvT0_iT1_T2_DpNS2_10kernel_argIT3_EE)
        /*0074*/ 	.word	0x00000000


	//----- nvinfo : EIATTR_REGCOUNT
	.align		4
.L_65:
        /*0078*/ 	.byte	0x04, 0x2f
        /*007a*/ 	.short	(.L_67 - .L_66)
	.align		4
.L_66:
        /*007c*/ 	.word	index@(_ZN3cub18CUB_300001_SM_10006detail9transform16transform_kernelINS2_10policy_hubILb1EN4cuda3std3__45tupleIJN6thrust24THRUST_300001_SM_1000_NS6detail15normal_iteratorINSA_10device_ptrI6float4EEEEEEEE10policy1000Ei16project_functoryNSC_INSD_IfEEEEJPSE_EEEvT0_iT1_T2_DpNS2_10kernel_argIT3_EE)
        /*0080*/ 	.word	0x00000020


	//----- nvinfo : EIATTR_FRAME_SIZE
	.align		4
.L_67:
        /*0084*/ 	.byte	0x04, 0x11
        /*0086*/ 	.short	(.L_69 - .L_68)
	.align		4
.L_68:
        /*0088*/ 	.word	index@(_ZN3cub18CUB_300001_SM_10006detail9transform16transform_kernelINS2_10policy_hubILb1EN4cuda3std3__45tupleIJN6thrust24THRUST_300001_SM_1000_NS6detail15normal_iteratorINSA_10device_ptrI6float4EEEEEEEE10policy1000Ei16project_functoryNSC_INSD_IfEEEEJPSE_EEEvT0_iT1_T2_DpNS2_10kernel_argIT3_EE)
        /*008c*/ 	.word	0x00000000


	//----- nvinfo : EIATTR_REGCOUNT
	.align		4
.L_69:
        /*0090*/ 	.byte	0x04, 0x2f
        /*0092*/ 	.short	(.L_71 - .L_70)
	.align		4
.L_70:
        /*0094*/ 	.word	index@(_ZN3cub18CUB_300001_SM_10006detail9transform16transform_kernelINS2_10policy_hubILb1EN4cuda3std3__45tupleIJN6thrust24THRUST_300001_SM_1000_NS6detail15normal_iteratorINSA_10device_ptrI6float4EEEEEEEE10policy1000El16project_functoryNSC_INSD_IfEEEEJPSE_EEEvT0_iT1_T2_DpNS2_10kernel_argIT3_EE)
        /*0098*/ 	.word	0x00000020


	//----- nvinfo : EIATTR_FRAME_SIZE
	.align		4
.L_71:
        /*009c*/ 	.byte	0x04, 0x11
        /*009e*/ 	.short	(.L_73 - .L_72)
	.align		4
.L_72:
        /*00a0*/ 	.word	index@(_ZN3cub18CUB_300001_SM_10006detail9transform16transform_kernelINS2_10policy_hubILb1EN4cuda3std3__45tupleIJN6thrust24THRUST_300001_SM_1000_NS6detail15normal_iteratorINSA_10device_ptrI6float4EEEEEEEE10policy1000El16project_functoryNSC_INSD_IfEEEEJPSE_EEEvT0_iT1_T2_DpNS2_10kernel_argIT3_EE)
        /*00a4*/ 	.word	0x00000000


	//----- nvinfo : EIATTR_REGCOUNT
	.align		4
.L_73:
        /*00a8*/ 	.byte	0x04, 0x2f
        /*00aa*/ 	.short	(.L_75 - .L_74)
	.align		4
.L_74:
        /*00ac*/ 	.word	index@(_ZN3cub18CUB_300001_SM_10006detail9transform16transform_kernelINS2_10policy_hubILb1EN4cuda3std3__45tupleIJN6thrust24THRUST_300001_SM_1000_NS6detail15normal_iteratorINSA_10device_ptrI6float4EEEEEEEE10policy1000Ei16project_functorzNSC_INSD_IfEEEEJPSE_EEEvT0_iT1_T2_DpNS2_10kernel_argIT3_EE)
        /*00b0*/ 	.word	0x00000020


	//----- nvinfo : EIATTR_FRAME_SIZE
	.align		4
.L_75:
        /*00b4*/ 	.byte	0x04, 0x11
        /*00b6*/ 	.short	(.L_77 - .L_76)
	.align		4
.L_76:
        /*00b8*/ 	.word	index@(_ZN3cub18CUB_300001_SM_10006detail9transform16transform_kernelINS2_10policy_hubILb1EN4cuda3std3__45tupleIJN6thrust24THRUST_300001_SM_1000_NS6detail15normal_iteratorINSA_10device_ptrI6float4EEEEEEEE10policy1000Ei16project_functorzNSC_INSD_IfEEEEJPSE_EEEvT0_iT1_T2_DpNS2_10kernel_argIT3_EE)
        /*00bc*/ 	.word	0x00000000


	//----- nvinfo : EIATTR_REGCOUNT
	.align		4
.L_77:
        /*00c0*/ 	.byte	0x04, 0x2f
        /*00c2*/ 	.short	(.L_79 - .L_78)
	.align		4
.L_78:
        /*00c4*/ 	.word	index@(_ZN3cub18CUB_300001_SM_10006detail9transform16transform_kernelINS2_10policy_hubILb1EN4cuda3std3__45tupleIJN6thrust24THRUST_300001_SM_1000_NS6detail15normal_iteratorINSA_10device_ptrI6float4EEEEEEEE10policy1000El16project_functorzNSC_INSD_IfEEEEJPSE_EEEvT0_iT1_T2_DpNS2_10kernel_argIT3_EE)
        /*00c8*/ 	.word	0x00000020


	//----- nvinfo : EIATTR_FRAME_SIZE
	.align		4
.L_79:
        /*00cc*/ 	.byte	0x04, 0x11
        /*00ce*/ 	.short	(.L_81 - .L_80)
	.align		4
.L_80:
        /*00d0*/ 	.word	index@(_ZN3cub18CUB_300001_SM_10006detail9transform16transform_kernelINS2_10policy_hubILb1EN4cuda3std3__45tupleIJN6thrust24THRUST_300001_SM_1000_NS6detail15normal_iteratorINSA_10device_ptrI6float4EEEEEEEE10policy1000El16project_functorzNSC_INSD_IfEEEEJPSE_EEEvT0_iT1_T2_DpNS2_10kernel_argIT3_EE)
        /*00d4*/ 	.word	0x00000000


	//----- nvinfo : EIATTR_REGCOUNT
	.align		4
.L_81:
        /*00d8*/ 	.byte	0x04, 0x2f
        /*00da*/ 	.short	(.L_83 - .L_82)
	.align		4
.L_82:
        /*00dc*/ 	.word	index@(_ZN3cub18CUB_300001_SM_10006detail6reduce28DeviceReduceSingleTileKernelINS2_10policy_hubIljN4cuda3std3__44plusIlEEE10Policy1000EN6thrust24THRUST_300001_SM_1000_NS18transform_iteratorI7isValidNSD_6detail15normal_iteratorINSD_10device_ptrIiEEEEllEEPljS9_llNS7_10__identityEEEvT0_T1_T2_T3_T4_T6_)
        /*00e0*/ 	.word	0x00000028


	//----- nvinfo : EIATTR_FRAME_SIZE
	.align		4
.L_83:
        /*00e4*/ 	.byte	0x04, 0x11
        /*00e6*/ 	.short	(.L_85 - .L_84)
	.align		4
.L_84:
        /*00e8*/ 	.word	index@(_ZN3cub18CUB_300001_SM_10006detail6reduce28DeviceReduceSingleTileKernelINS2_10policy_hubIljN4cuda3std3__44plusIlEEE10Policy1000EN6thrust24THRUST_300001_SM_1000_NS18transform_iteratorI7isValidNSD_6detail15normal_iteratorINSD_10device_ptrIiEEEEllEEPljS9_llNS7_10__identityEEEvT0_T1_T2_T3_T4_T6_)
        /*00ec*/ 	.word	0x00000000


	//----- nvinfo : EIATTR_REGCOUNT
	.align		4
.L_85:
        /*00f0*/ 	.byte	0x04, 0x2f
        /*00f2*/ 	.short	(.L_87 - .L_86)
	.align		4
.L_86:
        /*00f4*/ 	.word	index@(_ZN3cub18CUB_300001_SM_10006detail6reduce18DeviceReduceKernelINS2_10policy_hubIljN4cuda3std3__44plusIlEEE10Policy1000EN6thrust24THRUST_300001_SM_1000_NS18transform_iteratorI7isValidNSD_6detail15normal_iteratorINSD_10device_ptrIiEEEEllEEjS9_lNS7_10__identityEEEvT0_PT3_T1_NS0_13GridEvenShareISQ_EET2_T4_)
        /*00f8*/ 	.word	0x00000020


	//----- nvinfo : EIATTR_FRAME_SIZE
	.align		4
.L_87:
        /*00fc*/ 	.byte	0x04, 0x11
        /*00fe*/ 	.short	(.L_89 - .L_88)
	.align		4
.L_88:
        /*0100*/ 	.word	index@(_ZN3cub18CUB_300001_SM_10006detail6reduce18DeviceReduceKernelINS2_10policy_hubIljN4cuda3std3__44plusIlEEE10Policy1000EN6thrust24THRUST_300001_SM_1000_NS18transform_iteratorI7isValidNSD_6detail15normal_iteratorINSD_10device_ptrIiEEEEllEEjS9_lNS7_10__identityEEEvT0_PT3_T1_NS0_13GridEvenShareISQ_EET2_T4_)
        /*0104*/ 	.word	0x00000000


	//----- nvinfo : EIATTR_REGCOUNT
	.align		4
.L_89:
        /*0108*/ 	.byte	0x04, 0x2f
        /*010a*/ 	.short	(.L_91 - .L_90)
	.align		4
.L_90:
        /*010c*/ 	.word	index@(_ZN3cub18CUB_300001_SM_10006detail6reduce28DeviceReduceSingleTileKernelINS2_10policy_hubIljN4cuda3std3__44plusIlEEE10Policy1000EPlSC_iS9_llNS7_10__identityEEEvT0_T1_T2_T3_T4_T6_)
        /*0110*/ 	.word	0x00000030


	//----- nvinfo : EIATTR_FRAME_SIZE
	.align		4
.L_91:
        /*0114*/ 	.byte	0x04, 0x11
        /*0116*/ 	.short	(.L_93 - .L_92)
	.align		4
.L_92:
        /*0118*/ 	.word	index@(_ZN3cub18CUB_300001_SM_10006detail6reduce28DeviceReduceSingleTileKernelINS2_10policy_hubIljN4cuda3std3__44plusIlEEE10Policy1000EPlSC_iS9_llNS7_10__identityEEEvT0_T1_T2_T3_T4_T6_)
        /*011c*/ 	.word	0x00000000


	//----- nvinfo : EIATTR_REGCOUNT
	.align		4
.L_93:
        /*0120*/ 	.byte	0x04, 0x2f
        /*0122*/ 	.short	(.L_95 - .L_94)
	.align		4
.L_94:
        /*0124*/ 	.word	index@(_ZN3cub18CUB_300001_SM_10006detail6reduce28DeviceReduceSingleTileKernelINS2_10policy_hubIlyN4cuda3std3__44plusIlEEE10Policy1000EN6thrust24THRUST_300001_SM_1000_NS18transform_iteratorI7isValidNSD_6detail15normal_iteratorINSD_10device_ptrIiEEEEllEEPlyS9_llNS7_10__identityEEEvT0_T1_T2_T3_T4_T6_)
        /*0128*/ 	.word	0x00000026


	//----- nvinfo : EIATTR_FRAME_SIZE
	.align		4
.L_95:
        /*012c*/ 	.byte	0x04, 0x11
        /*012e*/ 	.short	(.L_97 - .L_96)
	.align		4
.L_96:
        /*0130*/ 	.word	index@(_ZN3cub18CUB_300001_SM_10006detail6reduce28DeviceReduceSingleTileKernelINS2_10policy_hubIlyN4cuda3std3__44plusIlEEE10Policy1000EN6thrust24THRUST_300001_SM_1000_NS18transform_iteratorI7isValidNSD_6detail15normal_iteratorINSD_10device_ptrIiEEEEllEEPlyS9_llNS7_10__identityEEEvT0_T1_T2_T3_T4_T6_)
        /*0134*/ 	.word	0x00000000


	//----- nvinfo : EIATTR_REGCOUNT
	.align		4
.L_97:
        /*0138*/ 	.byte	0x04, 0x2f
        /*013a*/ 	.short	(.L_99 - .L_98)
	.align		4
.L_98:
        /*013c*/ 	.word	index@(_ZN3cub18CUB_300001_SM_10006detail6reduce18DeviceReduceKernelINS2_10policy_hubIlyN4cuda3std3__44plusIlEEE10Policy1000EN6thrust24THRUST_300001_SM_1000_NS18transform_iteratorI7isValidNSD_6detail15normal_iteratorINSD_10device_ptrIiEEEEllEEyS9_lNS7_10__identityEEEvT0_PT3_T1_NS0_13GridEvenShareISQ_EET2_T4_)
        /*0140*/ 	.word	0x0000001f


	//----- nvinfo : EIATTR_FRAME_SIZE
	.align		4
.L_99:
        /*0144*/ 	.byte	0x04, 0x11
        /*0146*/ 	.short	(.L_101 - .L_100)
	.align		4
.L_100:
        /*0148*/ 	.word	index@(_ZN3cub18CUB_300001_SM_10006detail6reduce18DeviceReduceKernelINS2_10policy_hubIlyN4cuda3std3__44plusIlEEE10Policy1000EN6thrust24THRUST_300001_SM_1000_NS18transform_iteratorI7isValidNSD_6detail15normal_iteratorINSD_10device_ptrIiEEEEllEEyS9_lNS7_10__identityEEEvT0_PT3_T1_NS0_13GridEvenShareISQ_EET2_T4_)
        /*014c*/ 	.word	0x00000000


	//----- nvinfo : EIATTR_REGCOUNT
	.align		4
.L_101:
        /*0150*/ 	.byte	0x04, 0x2f
        /*0152*/ 	.short	(.L_103 - .L_102)
	.align		4
.L_102:
        /*0154*/ 	.word	index@(_ZN3cub18CUB_300001_SM_10006detail6reduce28DeviceReduceSingleTileKernelINS2_10policy_hubIlyN4cuda3std3__44plusIlEEE10Policy1000EPlSC_iS9_llNS7_10__identityEEEvT0_T1_T2_T3_T4_T6_)
        /*0158*/ 	.word	0x00000030


	//----- nvinfo : EIATTR_FRAME_SIZE
	.align		4
.L_103:
        /*015c*/ 	.byte	0x04, 0x11
        /*015e*/ 	.short	(.L_105 - .L_104)
	.align		4
.L_104:
        /*0160*/ 	.word	index@(_ZN3cub18CUB_300001_SM_10006detail6reduce28DeviceReduceSingleTileKernelINS2_10policy_hubIlyN4cuda3std3__44plusIlEEE10Policy1000EPlSC_iS9_llNS7_10__identityEEEvT0_T1_T2_T3_T4_T6_)
        /*0164*/ 	.word	0x00000000


	//----- nvinfo : EIATTR_REGCOUNT
	.align		4
.L_105:
        /*0168*/ 	.byte	0x04, 0x2f
        /*016a*/ 	.short	(.L_107 - .L_106)
	.align		4
.L_106:
        /*016c*/ 	.word	index@(_ZN3cub18CUB_300001_SM_10006detail10radix_sort31DeviceRadixSortSingleTileKernelINS1_5radix10policy_hubIfiyE10Policy1000ELNS0_9SortOrderE0EfiyNS1_21identity_decomposer_tEEEvPKT1_PSA_PKT2_PSE_T3_iiT4_)
        /*0170*/ 	.word	0x00000097


	//----- nvinfo : EIATTR_FRAME_SIZE
	.align		4
.L_107:
        /*0174*/ 	.byte	0x04, 0x11
        /*0176*/ 	.short	(.L_109 - .L_108)
	.align		4
.L_108:
        /*0178*/ 	.word	index@(_ZN3cub18CUB_300001_SM_10006detail10radix_sort31DeviceRadixSortSingleTileKernelINS1_5radix10policy_hubIfiyE10Policy1000ELNS0_9SortOrderE0EfiyNS1_21identity_decomposer_tEEEvPKT1_PSA_PKT2_PSE_T3_iiT4_)
        /*017c*/ 	.word	0x00000000


	//----- nvinfo : EIATTR_REGCOUNT
	.align		4
.L_109:
        /*0180*/ 	.byte	0x04, 0x2f
        /*0182*/ 	.short	(.L_111 - .L_110)
	.align		4
.L_110:
        /*0184*/ 	.word	index@(_ZN3cub18CUB_300001_SM_10006detail10radix_sort30DeviceRadixSortHistogramKernelINS1_5radix10policy_hubIfiyE10Policy1000ELNS0_9SortOrderE0EfyNS1_21identity_decomposer_tEEEvPT2_PKT1_SA_iiT3_)
        /*0188*/ 	.word	0x00000020


	//----- nvinfo : EIATTR_FRAME_SIZE
	.align		4
.L_111:
        /*018c*/ 	.byte	0x04, 0x11
        /*018e*/ 	.short	(.L_113 - .L_112)
	.align		4
.L_112:
        /*0190*/ 	.word	index@(_ZN3cub18CUB_300001_SM_10006detail10radix_sort30DeviceRadixSortHistogramKernelINS1_5radix10policy_hubIfiyE10Policy1000ELNS0_9SortOrderE0EfyNS1_21identity_decomposer_tEEEvPT2_PKT1_SA_iiT3_)
        /*0194*/ 	.word	0x00000000


	//----- nvinfo : EIATTR_REGCOUNT
	.align		4
.L_113:
        /*0198*/ 	.byte	0x04, 0x2f
        /*019a*/ 	.short	(.L_115 - .L_114)
	.align		4
.L_114:
        /*019c*/ 	.word	index@(_ZN3cub18CUB_300001_SM_10006detail10radix_sort33DeviceRadixSortExclusiveSumKernelINS1_5radix10policy_hubIfiyE10Policy1000EyEEvPT0_)
        /*01a0*/ 	.word	0x00000020


	//----- nvinfo : EIATTR_FRAME_SIZE
	.align		4
.L_115:
        /*01a4*/ 	.byte	0x04, 0x11
        /*01a6*/ 	.short	(.L_117 - .L_116)
	.align		4
.L_116:
        /*01a8*/ 	.word	index@(_ZN3cub18CUB_300001_SM_10006detail10radix_sort33DeviceRadixSortExclusiveSumKernelINS1_5radix10policy_hubIfiyE10Policy1000EyEEvPT0_)
        /*01ac*/ 	.word	0x00000000


	//----- nvinfo : EIATTR_REGCOUNT
	.align		4
.L_117:
        /*01b0*/ 	.byte	0x04, 0x2f
        /*01b2*/ 	.short	(.L_119 - .L_118)
	.align		4
.L_118:
        /*01b4*/ 	.word	index@(_ZN3cub18CUB_300001_SM_10006detail10radix_sort29DeviceRadixSortOnesweepKernelINS1_5radix10policy_hubIfiyE10Policy1000ELNS0_9SortOrderE0EfiyiiNS1_21identity_decomposer_tEEEvPT5_SB_PT3_PKSC_PT1_PKSG_PT2_PKSK_T4_iiT6_)
        /*01b8*/ 	.word	0x0000004f


	//----- nvinfo : EIATTR_FRAME_SIZE
	.align		4
.L_119:
        /*01bc*/ 	.byte	0x04, 0x11
        /*01be*/ 	.short	(.L_121 - .L_120)
	.align		4
.L_120:
        /*01c0*/ 	.word	index@(_ZN3cub18CUB_300001_SM_10006detail10radix_sort29DeviceRadixSortOnesweepKernelINS1_5radix10policy_hubIfiyE10Policy1000ELNS0_9SortOrderE0EfiyiiNS1_21identity_decomposer_tEEEvPT5_SB_PT3_PKSC_PT1_PKSG_PT2_PKSK_T4_iiT6_)
        /*01c4*/ 	.word	0x00000000


	//----- nvinfo : EIATTR_REGCOUNT
	.align		4
.L_121:
        /*01c8*/ 	.byte	0x04, 0x2f
        /*01ca*/ 	.short	(.L_123 - .L_122)
	.align		4
.L_122:
        /*01cc*/ 	.word	index@(_ZN3cub18CUB_300001_SM_10006detail10radix_sort31DeviceRadixSortSingleTileKernelINS1_5radix10policy_hubIffyE10Policy1000ELNS0_9SortOrderE0EffyNS1_21identity_decomposer_tEEEvPKT1_PSA_PKT2_PSE_T3_iiT4_)
        /*01d0*/ 	.word	0x00000097


	//----- nvinfo : EIATTR_FRAME_SIZE
	.align		4
.L_123:
        /*01d4*/ 	.byte	0x04, 0x11
        /*01d6*/ 	.short	(.L_125 - .L_124)
	.align		4
.L_124:
        /*01d8*/ 	.word	index@(_ZN3cub18CUB_300001_SM_10006detail10radix_sort31DeviceRadixSortSingleTileKernelINS1_5radix10policy_hubIffyE10Policy1000ELNS0_9SortOrderE0EffyNS1_21identity_decomposer_tEEEvPKT1_PSA_PKT2_PSE_T3_iiT4_)
        /*01dc*/ 	.word	0x00000000


	//----- nvinfo : EIATTR_REGCOUNT
	.align		4
.L_125:
        /*01e0*/ 	.byte	0x04, 0x2f
        /*01e2*/ 	.short	(.L_127 - .L_126)
	.align		4
.L_126:
        /*01e4*/ 	.word	index@(_ZN3cub18CUB_300001_SM_10006detail10radix_sort30DeviceRadixSortHistogramKernelINS1_5radix10policy_hubIffyE10Policy1000ELNS0_9SortOrderE0EfyNS1_21identity_decomposer_tEEEvPT2_PKT1_SA_iiT3_)
        /*01e8*/ 	.word	0x00000020


	//----- nvinfo : EIATTR_FRAME_SIZE
	.align		4
.L_127:
        /*01ec*/ 	.byte	0x04, 0x11
        /*01ee*/ 	.short	(.L_129 - .L_128)
	.align		4
.L_128:
        /*01f0*/ 	.word	index@(_ZN3cub18CUB_300001_SM_10006detail10radix_sort30DeviceRadixSortHistogramKernelINS1_5radix10policy_hubIffyE10Policy1000ELNS0_9SortOrderE0EfyNS1_21identity_decomposer_tEEEvPT2_PKT1_SA_iiT3_)
        /*01f4*/ 	.word	0x00000000


	//----- nvinfo : EIATTR_REGCOUNT
	.align		4
.L_129:
        /*01f8*/ 	.byte	0x04, 0x2f
        /*01fa*/ 	.short	(.L_131 - .L_130)
	.align		4
.L_130:
        /*01fc*/ 	.word	index@(_ZN3cub18CUB_300001_SM_10006detail10radix_sort33DeviceRadixSortExclusiveSumKernelINS1_5radix10policy_hubIffyE10Policy1000EyEEvPT0_)
        /*0200*/ 	.word	0x00000020


	//----- nvinfo : EIATTR_FRAME_SIZE
	.align		4
.L_131:
        /*0204*/ 	.byte	0x04, 0x11
        /*0206*/ 	.short	(.L_133 - .L_132)
	.align		4
.L_132:
        /*0208*/ 	.word	index@(_ZN3cub18CUB_300001_SM_10006detail10radix_sort33DeviceRadixSortExclusiveSumKernelINS1_5radix10policy_hubIffyE10Policy1000EyEEvPT0_)
        /*020c*/ 	.word	0x00000000


	//----- nvinfo : EIATTR_REGCOUNT
	.align		4
.L_133:
        /*0210*/ 	.byte	0x04, 0x2f
        /*0212*/ 	.short	(.L_135 - .L_134)
	.align		4
.L_134:
        /*0214*/ 	.word	index@(_ZN3cub18CUB_300001_SM_10006detail10radix_sort29DeviceRadixSortOnesweepKernelINS1_5radix10policy_hubIffyE10Policy1000ELNS0_9SortOrderE0EffyiiNS1_21identity_decomposer_tEEEvPT5_SB_PT3_PKSC_PT1_PKSG_PT2_PKSK_T4_iiT6_)
        /*0218*/ 	.word	0x0000004f


	//----- nvinfo : EIATTR_FRAME_SIZE
	.align		4
.L_135:
        /*021c*/ 	.byte	0x04, 0x11
        /*021e*/ 	.short	(.L_137 - .L_136)
	.align		4
.L_136:
        /*0220*/ 	.word	index@(_ZN3cub18CUB_300001_SM_10006detail10radix_sort29DeviceRadixSortOnesweepKernelINS1_5radix10policy_hubIffyE10Policy1000ELNS0_9SortOrderE0EffyiiNS1_21identity_decomposer_tEEEvPT5_SB_PT3_PKSC_PT1_PKSG_PT2_PKSK_T4_iiT6_)
        /*0224*/ 	.word	0x00000000


	//----- nvinfo : EIATTR_MIN_STACK_SIZE
	.align		4
.L_137:
        /*0228*/ 	.byte	0x04, 0x12
        /*022a*/ 	.short	(.L_139 - .L_138)
	.align		4
.L_138:
        /*022c*/ 	.word	index@(_ZN3cub18CUB_300001_SM_10006detail10radix_sort29DeviceRadixSortOnesweepKernelINS1_5radix10policy_hubIffyE10Policy1000ELNS0_9SortOrderE0EffyiiNS1_21identity_decomposer_tEEEvPT5_SB_PT3_PKSC_PT1_PKSG_PT2_PKSK_T4_iiT6_)
        /*0230*/ 	.word	0x00000000


	//----- nvinfo : EIATTR_MIN_STACK_SIZE
	.align		4
.L_139:
        /*0234*/ 	.byte	0x04, 0x12
        /*0236*/ 	.short	(.L_141 - .L_140)
	.align		4
.L_140:
        /*0238*/ 	.word	index@(_ZN3cub18CUB_300001_SM_10006detail10radix_sort33DeviceRadixSortExclusiveSumKernelINS1_5radix10policy_hubIffyE10Policy1000EyEEvPT0_)
        /*023c*/ 	.word	0x00000000


	//----- nvinfo : EIATTR_MIN_STACK_SIZE
	.align		4
.L_141:
        /*0240*/ 	.byte	0x04, 0x12
        /*0242*/ 	.short	(.L_143 - .L_142)
	.align		4
.L_142:
        /*0244*/ 	.word	index@(_ZN3cub18CUB_300001_SM_10006detail10radix_sort30DeviceRadixSortHistogramKernelINS1_5radix10policy_hubIffyE10Policy1000ELNS0_9SortOrderE0EfyNS1_21identity_decomposer_tEEEvPT2_PKT1_SA_iiT3_)
        /*0248*/ 	.word	0x00000000


	//----- nvinfo : EIATTR_MIN_STACK_SIZE
	.align		4
.L_143:
        /*024c*/ 	.byte	0x04, 0x12
        /*024e*/ 	.short	(.L_145 - .L_144)
	.align		4
.L_144:
        /*0250*/ 	.word	index@(_ZN3cub18CUB_300001_SM_10006detail10radix_sort31DeviceRadixSortSingleTileKernelINS1_5radix10policy_hubIffyE10Policy1000ELNS0_9SortOrderE0EffyNS1_21identity_decomposer_tEEEvPKT1_PSA_PKT2_PSE_T3_iiT4_)
        /*0254*/ 	.word	0x00000000


	//----- nvinfo : EIATTR_MIN_STACK_SIZE
	.align		4
.L_145:
        /*0258*/ 	.byte	0x04, 0x12
        /*025a*/ 	.short	(.L_147 - .L_146)
	.align		4
.L_146:
        /*025c*/ 	.word	index@(_ZN3cub18CUB_300001_SM_10006detail10radix_sort29DeviceRadixSortOnesweepKernelINS1_5radix10policy_hubIfiyE10Policy1000ELNS0_9SortOrderE0EfiyiiNS1_21identity_decomposer_tEEEvPT5_SB_PT3_PKSC_PT1_PKSG_PT2_PKSK_T4_iiT6_)
        /*0260*/ 	.word	0x00000000


	//----- nvinfo : EIATTR_MIN_STACK_SIZE
	.align		4
.L_147:
        /*0264*/ 	.byte	0x04, 0x12
        /*0266*/ 	.short	(.L_149 - .L_148)
	.align		4
.L_148:
        /*0268*/ 	.word	index@(_ZN3cub18CUB_300001_SM_10006detail10radix_sort33DeviceRadixSortExclusiveSumKernelINS1_5radix10policy_hubIfiyE10Policy1000EyEEvPT0_)
        /*026c*/ 	.word	0x00000000


	//----- nvinfo : EIATTR_MIN_STACK_SIZE
	.align		4
.L_149:
        /*0270*/ 	.byte	0x04, 0x12
        /*0272*/ 	.short	(.L_151 - .L_150)
	.align		4
.L_150:
        /*0274*/ 	.word	index@(_ZN3cub18CUB_300001_SM_10006detail10radix_sort30DeviceRadixSortHistogramKernelINS1_5radix10policy_hubIfiyE10Policy1000ELNS0_9SortOrderE0EfyNS1_21identity_decomposer_tEEEvPT2_PKT1_SA_iiT3_)
        /*0278*/ 	.word	0x00000000


	//----- nvinfo : EIATTR_MIN_STACK_SIZE
	.align		4
.L_151:
        /*027c*/ 	.byte	0x04, 0x12
        /*027e*/ 	.short	(.L_153 - .L_152)
	.align		4
.L_152:
        /*0280*/ 	.word	index@(_ZN3cub18CUB_300001_SM_10006detail10radix_sort31DeviceRadixSortSingleTileKernelINS1_5radix10policy_hubIfiyE10Policy1000ELNS0_9SortOrderE0EfiyNS1_21identity_decomposer_tEEEvPKT1_PSA_PKT2_PSE_T3_iiT4_)
        /*0284*/ 	.word	0x00000000


	//----- nvinfo : EIATTR_MIN_STACK_SIZE
	.align		4
.L_153:
        /*0288*/ 	.byte	0x04, 0x12
        /*028a*/ 	.short	(.L_155 - .L_154)
	.align		4
.L_154:
        /*028c*/ 	.word	index@(_ZN3cub18CUB_300001_SM_10006detail6reduce28DeviceReduceSingleTileKernelINS2_10policy_hubIlyN4cuda3std3__44plusIlEEE10Policy1000EPlSC_iS9_llNS7_10__identityEEEvT0_T1_T2_T3_T4_T6_)
        /*0290*/ 	.word	0x00000000


	//----- nvinfo : EIATTR_MIN_STACK_SIZE
	.align		4
.L_155:
        /*0294*/ 	.byte	0x04, 0x12
        /*0296*/ 	.short	(.L_157 - .L_156)
	.align		4
.L_156:
        /*0298*/ 	.word	index@(_ZN3cub18CUB_300001_SM_10006detail6reduce18DeviceReduceKernelINS2_10policy_hubIlyN4cuda3std3__44plusIlEEE10Policy1000EN6thrust24THRUST_300001_SM_1000_NS18transform_iteratorI7isValidNSD_6detail15normal_iteratorINSD_10device_ptrIiEEEEllEEyS9_lNS7_10__identityEEEvT0_PT3_T1_NS0_13GridEvenShareISQ_EET2_T4_)
        /*029c*/ 	.word	0x00000000


	//----- nvinfo : EIATTR_MIN_STACK_SIZE
	.align		4
.L_157:
        /*02a0*/ 	.byte	0x04, 0x12
        /*02a2*/ 	.short	(.L_159 - .L_158)
	.align		4
.L_158:
        /*02a4*/ 	.word	index@(_ZN3cub18CUB_300001_SM_10006detail6reduce28DeviceReduceSingleTileKernelINS2_10policy_hubIlyN4cuda3std3__44plusIlEEE10Policy1000EN6thrust24THRUST_300001_SM_1000_NS18transform_iteratorI7isValidNSD_6detail15normal_iteratorINSD_10device_ptrIiEEEEllEEPlyS9_llNS7_10__identityEEEvT0_T1_T2_T3_T4_T6_)
        /*02a8*/ 	.word	0x00000000


	//----- nvinfo : EIATTR_MIN_STACK_SIZE
	.align		4
.L_159:
        /*02ac*/ 	.byte	0x04, 0x12
        /*02ae*/ 	.short	(.L_161 - .L_160)
	.align		4
.L_160:
        /*02b0*/ 	.word	index@(_ZN3cub18CUB_300001_SM_10006detail6reduce28DeviceReduceSingleTileKernelINS2_10policy_hubIljN4cuda3std3__44plusIlEEE10Policy1000EPlSC_iS9_llNS7_10__identityEEEvT0_T1_T2_T3_T4_T6_)
        /*02b4*/ 	.word	0x00000000


	//----- nvinfo : EIATTR_MIN_STACK_SIZE
	.align		4
.L_161:
        /*02b8*/ 	.byte	0x04, 0x12
        /*02ba*/ 	.short	(.L_163 - .L_162)
	.align		4
.L_162:
        /*02bc*/ 	.word	index@(_ZN3cub18CUB_300001_SM_10006detail6reduce18DeviceReduceKernelINS2_10policy_hubIljN4cuda3std3__44plusIlEEE10Policy1000EN6thrust24THRUST_300001_SM_1000_NS18transform_iteratorI7isValidNSD_6detail15normal_iteratorINSD_10device_ptrIiEEEEllEEjS9_lNS7_10__identityEEEvT0_PT3_T1_NS0_13GridEvenShareISQ_EET2_T4_)
        /*02c0*/ 	.word	0x00000000


	//----- nvinfo : EIATTR_MIN_STACK_SIZE
	.align		4
.L_163:
        /*02c4*/ 	.byte	0x04, 0x12
        /*02c6*/ 	.short	(.L_165 - .L_164)
	.align		4
.L_164:
        /*02c8*/ 	.word	index@(_ZN3cub18CUB_300001_SM_10006detail6reduce28DeviceReduceSingleTileKernelINS2_10policy_hubIljN4cuda3std3__44plusIlEEE10Policy1000EN6thrust24THRUST_300001_SM_1000_NS18transform_iteratorI7isValidNSD_6detail15normal_iteratorINSD_10device_ptrIiEEEEllEEPljS9_llNS7_10__identityEEEvT0_T1_T2_T3_T4_T6_)
        /*02cc*/ 	.word	0x00000000


	//----- nvinfo : EIATTR_MIN_STACK_SIZE
	.align		4
.L_165:
        /*02d0*/ 	.byte	0x04, 0x12
        /*02d2*/ 	.short	(.L_167 - .L_166)
	.align		4
.L_166:
        /*02d4*/ 	.word	index@(_ZN3cub18CUB_300001_SM_10006detail9transform16transform_kernelINS2_10policy_hubILb1EN4cuda3std3__45tupleIJN6thrust24THRUST_300001_SM_1000_NS6detail15normal_iteratorINSA_10device_ptrI6float4EEEEEEEE10policy1000El16project_functorzNSC_INSD_IfEEEEJPSE_EEEvT0_iT1_T2_DpNS2_10kernel_argIT3_EE)
        /*02d8*/ 	.word	0x00000000


	//----- nvinfo : EIATTR_MIN_STACK_SIZE
	.align		4
.L_167:
        /*02dc*/ 	.byte	0x04, 0x12
        /*02de*/ 	.short	(.L_169 - .L_168)
	.align		4
.L_168:
        /*02e0*/ 	.word	index@(_ZN3cub18CUB_300001_SM_10006detail9transform16transform_kernelINS2_10policy_hubILb1EN4cuda3std3__45tupleIJN6thrust24THRUST_300001_SM_1000_NS6detail15normal_iteratorINSA_10device_ptrI6float4EEEEEEEE10policy1000Ei16project_functorzNSC_INSD_IfEEEEJPSE_EEEvT0_iT1_T2_DpNS2_10kernel_argIT3_EE)
        /*02e4*/ 	.word	0x00000000


	//----- nvinfo : EIATTR_MIN_STACK_SIZE
	.align		4
.L_169:
        /*02e8*/ 	.byte	0x04, 0x12
        /*02ea*/ 	.short	(.L_171 - .L_170)
	.align		4
.L_170:
        /*02ec*/ 	.word	index@(_ZN3cub18CUB_300001_SM_10006detail9transform16transform_kernelINS2_10policy_hubILb1EN4cuda3std3__45tupleIJN6thrust24THRUST_300001_SM_1000_NS6detail15normal_iteratorINSA_10device_ptrI6float4EEEEEEEE10policy1000El16project_functoryNSC_INSD_IfEEEEJPSE_EEEvT0_iT1_T2_DpNS2_10kernel_argIT3_EE)
        /*02f0*/ 	.word	0x00000000


	//----- nvinfo : EIATTR_MIN_STACK_SIZE
	.align		4
.L_171:
        /*02f4*/ 	.byte	0x04, 0x12
        /*02f6*/ 	.short	(.L_173 - .L_172)
	.align		4
.L_172:
        /*02f8*/ 	.word	index@(_ZN3cub18CUB_300001_SM_10006detail9transform16transform_kernelINS2_10policy_hubILb1EN4cuda3std3__45tupleIJN6thrust24THRUST_300001_SM_1000_NS6detail15normal_iteratorINSA_10device_ptrI6float4EEEEEEEE10policy1000Ei16project_functoryNSC_INSD_IfEEEEJPSE_EEEvT0_iT1_T2_DpNS2_10kernel_argIT3_EE)
        /*02fc*/ 	.word	0x00000000


	//----- nvinfo : EIATTR_MIN_STACK_SIZE
	.align		4
.L_173:
        /*0300*/ 	.byte	0x04, 0x12
        /*0302*/ 	.short	(.L_175 - .L_174)
	.align		4
.L_174:
        /*0304*/ 	.word	index@(_ZN3cub18CUB_300001_SM_10006detail9transform16transform_kernelINS2_10policy_hubILb1EN4cuda3std3__45tupleIJN6thrust24THRUST_300001_SM_1000_NS6detail15normal_iteratorINSA_10device_ptrI6float4EEEEEEEE10policy1000El16project_functorxNSC_INSD_IfEEEEJPSE_EEEvT0_iT1_T2_DpNS2_10kernel_argIT3_EE)
        /*0308*/ 	.word	0x00000000


	//----- nvinfo : EIATTR_MIN_STACK_SIZE
	.align		4
.L_175:
        /*030c*/ 	.byte	0x04, 0x12
        /*030e*/ 	.short	(.L_177 - .L_176)
	.align		4
.L_176:
        /*0310*/ 	.word	index@(_ZN3cub18CUB_300001_SM_10006detail9transform16transform_kernelINS2_10policy_hubILb1EN4cuda3std3__45tupleIJN6thrust24THRUST_300001_SM_1000_NS6detail15normal_iteratorINSA_10device_ptrI6float4EEEEEEEE10policy1000Ei16project_functorxNSC_INSD_IfEEEEJPSE_EEEvT0_iT1_T2_DpNS2_10kernel_argIT3_EE)
        /*0314*/ 	.word	0x00000000


	//----- nvinfo : EIATTR_MIN_STACK_SIZE
	.align		4
.L_177:
        /*0318*/ 	.byte	0x04, 0x12
        /*031a*/ 	.short	(.L_179 - .L_178)
	.align		4
.L_178:
        /*031c*/ 	.word	index@(_ZN3cub18CUB_300001_SM_10006detail11EmptyKernelIvEEvv)
        /*0320*/ 	.word	0x00000000


	//----- nvinfo : EIATTR_MIN_STACK_SIZE
	.align		4
.L_179:
        /*0324*/ 	.byte	0x04, 0x12
        /*0326*/ 	.short	(.L_181 - .L_180)
	.align		4
.L_180:
        /*0328*/ 	.word	index@(_Z5sweepPfS_S_S_S_S_PiS0_S0_S0_ii)
        /*032c*/ 	.word	0x00000000


	//----- nvinfo : EIATTR_MIN_STACK_SIZE
	.align		4
.L_181:
        /*0330*/ 	.byte	0x04, 0x12
        /*0332*/ 	.short	(.L_183 - .L_182)
	.align		4
.L_182:
        /*0334*/ 	.word	index@(_Z11sweepBlocksPfS_S_S_S_S_PiS0_S0_S0_ii)
        /*0338*/ 	.word	0x00000008
.L_183:


//--------------------- .nv.compat                --------------------------
	.section	.nv.compat,"",@"SHT_CUDA_COMPAT_INFO"
	.align	4
        /*0000*/ 	.byte	0x02, 0x09, 0x00, 0x00, 0x02, 0x02, 0x01, 0x00, 0x02, 0x05, 0x05, 0x00, 0x03, 0x07, 0x01, 0x01
        /*0010*/ 	.byte	0x02, 0x03, 0x00, 0x00, 0x02, 0x06, 0x01, 0x00, 0x04, 0x0b, 0x08, 0x00, 0x09, 0x00, 0x00, 0x00
        /*0020*/ 	.byte	0x00, 0x00, 0x00, 0x00


//--------------------- .nv.info._ZN3cub18CUB_300001_SM_10006detail10radix_sort29DeviceRadixSortOnesweepKernelINS1_5radix10policy_hubIffyE10Policy1000ELNS0_9SortOrderE0EffyiiNS1_21identity_decomposer_tEEEvPT5_SB_PT3_PKSC_PT1_PKSG_PT2_PKSK_T4_iiT6_ --------------------------
	.section	.nv.info._ZN3cub18CUB_300001_SM_10006detail10radix_sort29DeviceRadixSortOnesweepKernelINS1_5radix10policy_hubIffyE10Policy1000ELNS0_9SortOrderE0EffyiiNS1_21identity_decomposer_tEEEvPT5_SB_PT3_PKSC_PT1_PKSG_PT2_PKSK_T4_iiT6_,"",@"SHT_CUDA_INFO"
	.sectionflags	@""
	.align	4


	//----- nvinfo : EIATTR_CUDA_API_VERSION
	.align		4
        /*0000*/ 	.byte	0x04, 0x37
        /*0002*/ 	.short	(.L_185 - .L_184)
.L_184:
        /*0004*/ 	.word	0x00000082


	//----- nvinfo : EIATTR_KPARAM_INFO
	.align		4
.L_185:
        /*0008*/ 	.byte	0x04, 0x17
        /*000a*/ 	.short	(.L_187 - .L_186)
.L_186:
        /*000c*/ 	.word	0x00000000
        /*0010*/ 	.short	0x000b
        /*0012*/ 	.short	0x004c
        /*0014*/ 	.byte	0x00, 0xf0, 0x05, 0x00


	//----- nvinfo : EIATTR_KPARAM_INFO
	.align		4
.L_187:
        /*0018*/ 	.byte	0x04, 0x17
        /*001a*/ 	.short	(.L_189 - .L_188)
.L_188:
        /*001c*/ 	.word	0x00000000
        /*0020*/ 	.short	0x000a
        /*0022*/ 	.short	0x0048
        /*0024*/ 	.byte	0x00, 0xf0, 0x11, 0x00


	//----- nvinfo : EIATTR_KPARAM_INFO
	.align		4
.L_189:
        /*0028*/ 	.byte	0x04, 0x17
        /*002a*/ 	.short	(.L_191 - .L_190)
.L_190:
        /*002c*/ 	.word	0x00000000
        /*0030*/ 	.short	0x0009
        /*0032*/ 	.short	0x0044
        /*0034*/ 	.byte	0x00, 0xf0, 0x11, 0x00


	//----- nvinfo : EIATTR_KPARAM_INFO
	.align		4
.L_191:
        /*0038*/ 	.byte	0x04, 0x17
        /*003a*/ 	.short	(.L_193 - .L_192)
.L_192:
        /*003c*/ 	.word	0x00000000
        /*0040*/ 	.short	0x0008
        /*0042*/ 	.short	0x0040
        /*0044*/ 	.byte	0x00, 0xf0, 0x11, 0x00


	//----- nvinfo : EIATTR_KPARAM_INFO
	.align		4
.L_193:
        /*0048*/ 	.byte	0x04, 0x17
        /*004a*/ 	.short	(.L_195 - .L_194)
.L_194:
        /*004c*/ 	.word	0x00000000
        /*0050*/ 	.short	0x0007
        /*0052*/ 	.short	0x0038
        /*0054*/ 	.byte	0x00, 0xf5, 0x21, 0x00


	//----- nvinfo : EIATTR_KPARAM_INFO
	.align		4
.L_195:
        /*0058*/ 	.byte	0x04, 0x17
        /*005a*/ 	.short	(.L_197 - .L_196)
.L_196:
        /*005c*/ 	.word	0x00000000
        /*0060*/ 	.short	0x0006
        /*0062*/ 	.short	0x0030
        /*0064*/ 	.byte	0x00, 0xf5, 0x21, 0x00


	//----- nvinfo : EIATTR_KPARAM_INFO
	.align		4
.L_197:
        /*0068*/ 	.byte	0x04, 0x17
        /*006a*/ 	.short	(.L_199 - .L_198)
.L_198:
        /*006c*/ 	.word	0x00000000
        /*0070*/ 	.short	0x0005
        /*0072*/ 	.short	0x0028
        /*0074*/ 	.byte	0x00, 0xf5, 0x21, 0x00


	//----- nvinfo : EIATTR_KPARAM_INFO
	.align		4
.L_199:
        /*0078*/ 	.byte	0x04, 0x17
        /*007a*/ 	.short	(.L_201 - .L_200)
.L_200:
        /*007c*/ 	.word	0x00000000
        /*0080*/ 	.short	0x0004
        /*0082*/ 	.short	0x0020
        /*0084*/ 	.byte	0x00, 0xf5, 0x21, 0x00


	//----- nvinfo : EIATTR_KPARAM_INFO
	.align		4
.L_201:
        /*0088*/ 	.byte	0x04, 0x17
        /*008a*/ 	.short	(.L_203 - .L_202)
.L_202:
        /*008c*/ 	.word	0x00000000
        /*0090*/ 	.short	0x0003
        /*0092*/ 	.short	0x0018
        /*0094*/ 	.byte	0x00, 0xf5, 0x21, 0x00


	//----- nvinfo : EIATTR_KPARAM_INFO
	.align		4
.L_203:
        /*0098*/ 	.byte	0x04, 0x17
        /*009a*/ 	.short	(.L_205 - .L_204)
.L_204:
        /*009c*/ 	.word	0x00000000
        /*00a0*/ 	.short	0x0002
        /*00a2*/ 	.short	0x0010
        /*00a4*/ 	.byte	0x00, 0xf5, 0x21, 0x00


	//----- nvinfo : EIATTR_KPARAM_INFO
	.align		4
.L_205:
        /*00a8*/ 	.byte	0x04, 0x17
        /*00aa*/ 	.short	(.L_207 - .L_206)
.L_206:
        /*00ac*/ 	.word	0x00000000
        /*00b0*/ 	.short	0x0001
        /*00b2*/ 	.short	0x0008
        /*00b4*/ 	.byte	0x00, 0xf5, 0x21, 0x00


	//----- nvinfo : EIATTR_KPARAM_INFO
	.align		4
.L_207:
        /*00b8*/ 	.byte	0x04, 0x17
        /*00ba*/ 	.short	(.L_209 - .L_208)
.L_208:
        /*00bc*/ 	.word	0x00000000
        /*00c0*/ 	.short	0x0000
        /*00c2*/ 	.short	0x0000
        /*00c4*/ 	.byte	0x00, 0xf5, 0x21, 0x00


	//----- nvinfo : EIATTR_SPARSE_MMA_MASK
	.align		4
.L_209:
        /*00c8*/ 	.byte	0x03, 0x50
        /*00ca*/ 	.short	0x0000


	//----- nvinfo : EIATTR_MAXREG_COUNT
	.align		4
        /*00cc*/ 	.byte	0x03, 0x1b
        /*00ce*/ 	.short	0x00a8


	//----- nvinfo : EIATTR_NUM_BARRIERS
	.align		4
        /*00d0*/ 	.byte	0x02, 0x4c
        /*00d2*/ 	.byte	0x01
	.zero		1


	//----- nvinfo : EIATTR_MERCURY_ISA_VERSION
	.align		4
        /*00d4*/ 	.byte	0x03, 0x5f
        /*00d6*/ 	.short	0x0101


	//----- nvinfo : EIATTR_COOP_GROUP_MASK_REGIDS
	.align		4
        /*00d8*/ 	.byte	0x04, 0x29
        /*00da*/ 	.short	(.L_211 - .L_210)


	//   ....[0]....
.L_210:
        /*00dc*/ 	.word	0xffffffff


	//   ....[1]....
        /*00e0*/ 	.word	0x05000000


	//   ....[2]....
        /*00e4*/ 	.word	0xffffffff


	//   ....[3]....
        /*00e8*/ 	.word	0xffffffff


	//   ....[4]....
        /*00ec*/ 	.word	0xffffffff


	//   ....[5]....
        /*00f0*/ 	.word	0xffffffff


	//   ....[6]....
        /*00f4*/ 	.word	0xffffffff


	//   ....[7]....
        /*00f8*/ 	.word	0xffffffff


	//   ....[8]....
        /*00fc*/ 	.word	0xffffffff


	//   ....[9]....
        /*0100*/ 	.word	0xffffffff


	//   ....[10]....
        /*0104*/ 	.word	0xffffffff


	//   ....[11]....
        /*0108*/ 	.word	0xffffffff


	//   ....[12]....
        /*010c*/ 	.word	0xffffffff


	//   ....[13]....
        /*0110*/ 	.word	0xffffffff


	//   ....[14]....
        /*0114*/ 	.word	0xffffffff


	//   ....[15]....
        /*0118*/ 	.word	0xffffffff


	//   ....[16]....
        /*011c*/ 	.word	0xffffffff


	//   ....[17]....
        /*0120*/ 	.word	0xffffffff


	//   ....[18]....
        /*0124*/ 	.word	0xffffffff


	//   ....[19]....
        /*0128*/ 	.word	0xffffffff


	//   ....[20]....
        /*012c*/ 	.word	0xffffffff


	//   ....[21]....
        /*0130*/ 	.word	0xffffffff


	//   ....[22]....
        /*0134*/ 	.word	0xffffffff


	//   ....[23]....
        /*0138*/ 	.word	0xffffffff


	//   ....[24]....
        /*013c*/ 	.word	0xffffffff


	//   ....[25]....
        /*0140*/ 	.word	0xffffffff


	//   ....[26]....
        /*0144*/ 	.word	0xffffffff


	//   ....[27]....
        /*0148*/ 	.word	0xffffffff


	//   ....[28]....
        /*014c*/ 	.word	0xffffffff


	//   ....[29]....
        /*0150*/ 	.word	0xffffffff


	//   ....[30]....
        /*0154*/ 	.word	0xffffffff


	//   ....[31]....
        /*0158*/ 	.word	0xffffffff


	//   ....[32]....
        /*015c*/ 	.word	0xffffffff


	//   ....[33]....
        /*0160*/ 	.word	0xffffffff


	//   ....[34]....
        /*0164*/ 	.word	0xffffffff


	//   ....[35]....
        /*0168*/ 	.word	0xffffffff


	//   ....[36]....
        /*016c*/ 	.word	0xffffffff


	//   ....[37]....
        /*0170*/ 	.word	0xffffffff


	//   ....[38]....
        /*0174*/ 	.word	0xffffffff


	//   ....[39]....
        /*0178*/ 	.word	0xffffffff


	//   ....[40]....
        /*017c*/ 	.word	0xffffffff


	//   ....[41]....
        /*0180*/ 	.word	0xffffffff


	//   ....[42]....
        /*0184*/ 	.word	0xffffffff


	//   ....[43]....
        /*0188*/ 	.word	0xffffffff


	//   ....[44]....
        /*018c*/ 	.word	0xffffffff


	//   ....[45]....
        /*0190*/ 	.word	0xffffffff


	//   ....[46]....
        /*0194*/ 	.word	0xffffffff


	//   ....[47]....
        /*0198*/ 	.word	0xffffffff


	//   ....[48]....
        /*019c*/ 	.word	0xffffffff


	//   ....[49]....
        /*01a0*/ 	.word	0xffffffff


	//   ....[50]....
        /*01a4*/ 	.word	0xffffffff


	//   ....[51]....
        /*01a8*/ 	.word	0xffffffff


	//   ....[52]....
        /*01ac*/ 	.word	0xffffffff


	//   ....[53]....
        /*01b0*/ 	.word	0xffffffff


	//   ....[54]....
        /*01b4*/ 	.word	0xffffffff


	//   ....[55]....
        /*01b8*/ 	.word	0xffffffff


	//   ....[56]....
        /*01bc*/ 	.word	0xffffffff


	//   ....[57]....
        /*01c0*/ 	.word	0xffffffff


	//   ....[58]....
        /*01c4*/ 	.word	0xffffffff


	//   ....[59]....
        /*01c8*/ 	.word	0xffffffff


	//   ....[60]....
        /*01cc*/ 	.word	0xffffffff


	//   ....[61]....
        /*01d0*/ 	.word	0xffffffff


	//   ....[62]....
        /*01d4*/ 	.word	0xffffffff


	//   ....[63]....
        /*01d8*/ 	.word	0xffffffff


	//   ....[64]....
        /*01dc*/ 	.word	0xffffffff


	//   ....[65]....
        /*01e0*/ 	.word	0xffffffff


	//   ....[66]....
        /*01e4*/ 	.word	0xffffffff


	//   ....[67]....
        /*01e8*/ 	.word	0xffffffff


	//   ....[68]....
        /*01ec*/ 	.word	0xffffffff


	//   ....[69]....
        /*01f0*/ 	.word	0xffffffff


	//   ....[70]....
        /*01f4*/ 	.word	0xffffffff


	//   ....[71]....
        /*01f8*/ 	.word	0xffffffff


	//   ....[72]....
        /*01fc*/ 	.word	0xffffffff


	//   ....[73]....
        /*0200*/ 	.word	0xffffffff


	//   ....[74]....
        /*0204*/ 	.word	0xffffffff


	//   ....[75]....
        /*0208*/ 	.word	0xffffffff


	//   ....[76]....
        /*020c*/ 	.word	0xffffffff


	//   ....[77]....
        /*0210*/ 	.word	0xffffffff


	//   ....[78]....
        /*0214*/ 	.word	0xffffffff


	//   ....[79]....
        /*0218*/ 	.word	0xffffffff


	//   ....[80]....
        /*021c*/ 	.word	0xffffffff


	//   ....[81]....
        /*0220*/ 	.word	0xffffffff


	//   ....[82]....
        /*0224*/ 	.word	0xffffffff


	//   ....[83]....
        /*0228*/ 	.word	0xffffffff


	//   ....[84]....
        /*022c*/ 	.word	0xffffffff


	//   ....[85]....
        /*0230*/ 	.word	0xffffffff


	//   ....[86]....
        /*0234*/ 	.word	0xffffffff


	//   ....[87]....
        /*0238*/ 	.word	0xffffffff


	//   ....[88]....
        /*023c*/ 	.word	0xffffffff


	//   ....[89]....
        /*0240*/ 	.word	0xffffffff


	//   ....[90]....
        /*0244*/ 	.word	0xffffffff


	//   ....[91]....
        /*0248*/ 	.word	0xffffffff


	//   ....[92]....
        /*024c*/ 	.word	0xffffffff


	//   ....[93]....
        /*0250*/ 	.word	0xffffffff


	//   ....[94]....
        /*0254*/ 	.word	0xffffffff


	//   ....[95]....
        /*0258*/ 	.word	0xffffffff


	//   ....[96]....
        /*025c*/ 	.word	0xffffffff


	//   ....[97]....
        /*0260*/ 	.word	0xffffffff


	//   ....[98]....
        /*0264*/ 	.word	0xffffffff


	//   ....[99]....
        /*0268*/ 	.word	0xffffffff


	//   ....[100]....
        /*026c*/ 	.word	0xffffffff


	//   ....[101]....
        /*0270*/ 	.word	0xffffffff


	//   ....[102]....
        /*0274*/ 	.word	0xffffffff


	//   ....[103]....
        /*0278*/ 	.word	0xffffffff


	//   ....[104]....
        /*027c*/ 	.word	0xffffffff


	//   ....[105]....
        /*0280*/ 	.word	0xffffffff


	//   ....[106]....
        /*0284*/ 	.word	0xffffffff


	//   ....[107]....
        /*0288*/ 	.word	0xffffffff


	//   ....[108]....
        /*028c*/ 	.word	0xffffffff


	//   ....[109]....
        /*0290*/ 	.word	0xffffffff


	//   ....[110]....
        /*0294*/ 	.word	0xffffffff


	//   ....[111]....
        /*0298*/ 	.word	0xffffffff


	//   ....[112]....
        /*029c*/ 	.word	0xffffffff


	//   ....[113]....
        /*02a0*/ 	.word	0xffffffff


	//   ....[114]....
        /*02a4*/ 	.word	0xffffffff


	//   ....[115]....
        /*02a8*/ 	.word	0xffffffff


	//   ....[116]....
        /*02ac*/ 	.word	0xffffffff


	//   ....[117]....
        /*02b0*/ 	.word	0xffffffff


	//   ....[118]....
        /*02b4*/ 	.word	0xffffffff


	//   ....[119]....
        /*02b8*/ 	.word	0xffffffff


	//   ....[120]....
        /*02bc*/ 	.word	0xffffffff


	//   ....[121]....
        /*02c0*/ 	.word	0xffffffff


	//   ....[122]....
        /*02c4*/ 	.word	0xffffffff


	//   ....[123]....
        /*02c8*/ 	.word	0xffffffff


	//   ....[124]....
        /*02cc*/ 	.word	0xffffffff


	//   ....[125]....
        /*02d0*/ 	.word	0xffffffff


	//   ....[126]....
        /*02d4*/ 	.word	0xffffffff


	//   ....[127]....
        /*02d8*/ 	.word	0xffffffff


	//   ....[128]....
        /*02dc*/ 	.word	0xffffffff


	//   ....[129]....
        /*02e0*/ 	.word	0xffffffff


	//   ....[130]....
        /*02e4*/ 	.word	0xffffffff


	//   ....[131]....
        /*02e8*/ 	.word	0xffffffff


	//   ....[132]....
        /*02ec*/ 	.word	0xffffffff


	//   ....[133]....
        /*02f0*/ 	.word	0xffffffff


	//   ....[134]....
        /*02f4*/ 	.word	0xffffffff


	//   ....[135]....
        /*02f8*/ 	.word	0xffffffff


	//   ....[136]....
        /*02fc*/ 	.word	0xffffffff


	//   ....[137]....
        /*0300*/ 	.word	0xffffffff


	//   ....[138]....
        /*0304*/ 	.word	0xffffffff


	//   ....[139]....
        /*0308*/ 	.word	0xffffffff


	//   ....[140]....
        /*030c*/ 	.word	0xffffffff


	//   ....[141]....
        /*0310*/ 	.word	0xffffffff


	//   ....[142]....
        /*0314*/ 	.word	0xffffffff


	//   ....[143]....
        /*0318*/ 	.word	0xffffffff


	//   ....[144]....
        /*031c*/ 	.word	0xffffffff


	//   ....[145]....
        /*0320*/ 	.word	0xffffffff


	//   ....[146]....
        /*0324*/ 	.word	0xffffffff


	//   ....[147]....
        /*0328*/ 	.word	0xffffffff


	//   ....[148]....
        /*032c*/ 	.word	0xffffffff


	//   ....[149]....
        /*0330*/ 	.word	0xffffffff


	//   ....[150]....
        /*0334*/ 	.word	0xffffffff


	//   ....[151]....
        /*0338*/ 	.word	0xffffffff


	//   ....[152]....
        /*033c*/ 	.word	0xffffffff


	//   ....[153]....
        /*0340*/ 	.word	0xffffffff


	//   ....[154]....
        /*0344*/ 	.word	0xffffffff


	//   ....[155]....
        /*0348*/ 	.word	0xffffffff


	//   ....[156]....
        /*034c*/ 	.word	0xffffffff


	//   ....[157]....
        /*0350*/ 	.word	0xffffffff


	//   ....[158]....
        /*0354*/ 	.word	0xffffffff


	//   ....[159]....
        /*0358*/ 	.word	0xffffffff


	//   ....[160]....
        /*035c*/ 	.word	0x0500001c


	//   ....[161]....
        /*0360*/ 	.word	0xffffffff


	//   ....[162]....
        /*0364*/ 	.word	0xffffffff


	//   ....[163]....
        /*0368*/ 	.word	0xffffffff


	//   ....[164]....
        /*036c*/ 	.word	0xffffffff


	//   ....[165]....
        /*0370*/ 	.word	0xffffffff


	//   ....[166]....
        /*0374*/ 	.word	0xffffffff


	//   ....[167]....
        /*0378*/ 	.word	0xffffffff


	//   ....[168]....
        /*037c*/ 	.word	0xffffffff


	//   ....[169]....
        /*0380*/ 	.word	0xffffffff


	//   ....[170]....
        /*0384*/ 	.word	0xffffffff


	//   ....[171]....
        /*0388*/ 	.word	0xffffffff


	//   ....[172]....
        /*038c*/ 	.word	0xffffffff


	//   ....[173]....
        /*0390*/ 	.word	0xffffffff


	//   ....[174]....
        /*0394*/ 	.word	0xffffffff


	//   ....[175]....
        /*0398*/ 	.word	0xffffffff


	//   ....[176]....
        /*039c*/ 	.word	0xffffffff


	//   ....[177]....
        /*03a0*/ 	.word	0xffffffff


	//   ....[178]....
        /*03a4*/ 	.word	0xffffffff


	//   ....[179]....
        /*03a8*/ 	.word	0xffffffff


	//   ....[180]....
        /*03ac*/ 	.word	0xffffffff


	//   ....[181]....
        /*03b0*/ 	.word	0xffffffff


	//   ....[182]....
        /*03b4*/ 	.word	0xffffffff


	//   ....[183]....
        /*03b8*/ 	.word	0xffffffff


	//   ....[184]....
        /*03bc*/ 	.word	0xffffffff


	//   ....[185]....
        /*03c0*/ 	.word	0xffffffff


	//   ....[186]....
        /*03c4*/ 	.word	0xffffffff


	//   ....[187]....
        /*03c8*/ 	.word	0xffffffff


	//   ....[188]....
        /*03cc*/ 	.word	0xffffffff


	//   ....[189]....
        /*03d0*/ 	.word	0xffffffff


	//   ....[190]....
        /*03d4*/ 	.word	0xffffffff


	//   ....[191]....
        /*03d8*/ 	.word	0xffffffff


	//   ....[192]....
        /*03dc*/ 	.word	0xffffffff


	//   ....[193]....
        /*03e0*/ 	.word	0xffffffff


	//   ....[194]....
        /*03e4*/ 	.word	0xffffffff


	//   ....[195]....
        /*03e8*/ 	.word	0xffffffff


	//   ....[196]....
        /*03ec*/ 	.word	0xffffffff


	//   ....[197]....
        /*03f0*/ 	.word	0xffffffff


	//   ....[198]....
        /*03f4*/ 	.word	0xffffffff


	//   ....[199]....
        /*03f8*/ 	.word	0xffffffff


	//   ....[200]....
        /*03fc*/ 	.word	0xffffffff


	//   ....[201]....
        /*0400*/ 	.word	0xffffffff


	//   ....[202]....
        /*0404*/ 	.word	0xffffffff


	//   ....[203]....
        /*0408*/ 	.word	0xffffffff


	//   ....[204]....
        /*040c*/ 	.word	0xffffffff


	//   ....[205]....
        /*0410*/ 	.word	0xffffffff


	//   ....[206]....
        /*0414*/ 	.word	0xffffffff


	//   ....[207]....
        /*0418*/ 	.word	0xffffffff


	//   ....[208]....
        /*041c*/ 	.word	0xffffffff


	//   ....[209]....
        /*0420*/ 	.word	0xffffffff


	//   ....[210]....
        /*0424*/ 	.word	0xffffffff


	//   ....[211]....
        /*0428*/ 	.word	0xffffffff


	//   ....[212]....
        /*042c*/ 	.word	0xffffffff


	//   ....[213]....
        /*0430*/ 	.word	0xffffffff


	//   ....[214]....
        /*0434*/ 	.word	0xffffffff


	//   ....[215]....
        /*0438*/ 	.word	0xffffffff


	//   ....[216]....
        /*043c*/ 	.word	0xffffffff


	//   ....[217]....
        /*0440*/ 	.word	0xffffffff


	//   ....[218]....
        /*0444*/ 	.word	0xffffffff


	//   ....[219]....
        /*0448*/ 	.word	0xffffffff


	//   ....[220]....
        /*044c*/ 	.word	0xffffffff


	//   ....[221]....
        /*0450*/ 	.word	0xffffffff


	//   ....[222]....
        /*0454*/ 	.word	0xffffffff


	//   ....[223]....
        /*0458*/ 	.word	0xffffffff


	//   ....[224]....
        /*045c*/ 	.word	0xffffffff


	//   ....[225]....
        /*0460*/ 	.word	0xffffffff


	//   ....[226]....
        /*0464*/ 	.word	0xffffffff


	//   ....[227]....
        /*0468*/ 	.word	0xffffffff


	//   ....[228]....
        /*046c*/ 	.word	0xffffffff


	//   ....[229]....
        /*0470*/ 	.word	0x0500003f


	//   ....[230]....
        /*0474*/ 	.word	0x0500003f


	//   ....[231]....
        /*0478*/ 	.word	0x0500003f


	//   ....[232]....
        /*047c*/ 	.word	0x0500003f


	//   ....[233]....
        /*0480*/ 	.word	0x0500003f


	//----- nvinfo : EIATTR_COOP_GROUP_INSTR_OFFSETS
	.align		4
.L_211:
        /*0484*/ 	.byte	0x04, 0x28
        /*0486*/ 	.short	(.L_213 - .L_212)


	//   ....[0]....
.L_212:
        /*0488*/ 	.word	0x00001180


	//   ....[1]....
        /*048c*/ 	.word	0x00001ca0


	//   ....[2]....
        /*0490*/ 	.word	0x00003220


	//   ....[3]....
        /*0494*/ 	.word	0x00003240


	//   ....[4]....
        /*0498*/ 	.word	0x00003260


	//   ....[5]....
        /*049c*/ 	.word	0x00003280


	//   ....[6]....
        /*04a0*/ 	.word	0x000032a0


	//   ....[7]....
        /*04a4*/ 	.word	0x00003730


	//   ....[8]....
        /*04a8*/ 	.word	0x00003740


	//   ....[9]....
        /*04ac*/ 	.word	0x00003760


	//   ....[10]....
        /*04b0*/ 	.word	0x00003780


	//   ....[11]....
        /*04b4*/ 	.word	0x000037d0


	//   ....[12]....
        /*04b8*/ 	.word	0x00003800


	//   ....[13]....
        /*04bc*/ 	.word	0x00003850


	//   ....[14]....
        /*04c0*/ 	.word	0x00003890


	//   ....[15]....
        /*04c4*/ 	.word	0x00003980


	//   ....[16]....
        /*04c8*/ 	.word	0x000039a0


	//   ....[17]....
        /*04cc*/ 	.word	0x000039b0


	//   ....[18]....
        /*04d0*/ 	.word	0x000039d0


	//   ....[19]....
        /*04d4*/ 	.word	0x00003a10


	//   ....[20]....
        /*04d8*/ 	.word	0x00003a40


	//   ....[21]....
        /*04dc*/ 	.word	0x00003a80


	//   ....[22]....
        /*04e0*/ 	.word	0x00003aa0


	//   ....[23]....
        /*04e4*/ 	.word	0x00003ac0


	//   ....[24]....
        /*04e8*/ 	.word	0x00003bc0


	//   ....[25]....
        /*04ec*/ 	.word	0x00003bf0


	//   ....[26]....
        /*04f0*/ 	.word	0x00003c00


	//   ....[27]....
        /*04f4*/ 	.word	0x00003c30


	//   ....[28]....
        /*04f8*/ 	.word	0x00003c50


	//   ....[29]....
        /*04fc*/ 	.word	0x00003ca0


	//   ....[30]....
        /*0500*/ 	.word	0x00003cc0


	//   ....[31]....
        /*0504*/ 	.word	0x00003d00


	//   ....[32]....
        /*0508*/ 	.word	0x00003d20


	//   ....[33]....
        /*050c*/ 	.word	0x00003e00


	//   ....[34]....
        /*0510*/ 	.word	0x00003e20


	//   ....[35]....
        /*0514*/ 	.word	0x00003e30


	//   ....[36]....
        /*0518*/ 	.word	0x00003e60


	//   ....[37]....
        /*051c*/ 	.word	0x00003e90


	//   ....[38]....
        /*0520*/ 	.word	0x00003ee0


	//   ....[39]....
        /*0524*/ 	.word	0x00003ef0


	//   ....[40]....
        /*0528*/ 	.word	0x00003f30


	//   ....[41]....
        /*052c*/ 	.word	0x00003f60


	//   ....[42]....
        /*0530*/ 	.word	0x00004040


	//   ....[43]....
        /*0534*/ 	.word	0x00004060


	//   ....[44]....
        /*0538*/ 	.word	0x00004070


	//   ....[45]....
        /*053c*/ 	.word	0x000040c0


	//   ....[46]....
        /*0540*/ 	.word	0x000040f0


	//   ....[47]....
        /*0544*/ 	.word	0x00004120


	//   ....[48]....
        /*0548*/ 	.word	0x00004150


	//   ....[49]....
        /*054c*/ 	.word	0x00004180


	//   ....[50]....
        /*0550*/ 	.word	0x000041b0


	//   ....[51]....
        /*0554*/ 	.word	0x00004280


	//   ....[52]....
        /*0558*/ 	.word	0x000042b0


	//   ....[53]....
        /*055c*/ 	.word	0x000042c0


	//   ....[54]....
        /*0560*/ 	.word	0x00004310


	//   ....[55]....
        /*0564*/ 	.word	0x00004340


	//   ....[56]....
        /*0568*/ 	.word	0x00004370


	//   ....[57]....
        /*056c*/ 	.word	0x000043a0


	//   ....[58]....
        /*0570*/ 	.word	0x000043d0


	//   ....[59]....
        /*0574*/ 	.word	0x00004400


	//   ....[60]....
        /*0578*/ 	.word	0x000044e0


	//   ....[61]....
        /*057c*/ 	.word	0x000044f0


	//   ....[62]....
        /*0580*/ 	.word	0x00004540


	//   ....[63]....
        /*0584*/ 	.word	0x00004570


	//   ....[64]....
        /*0588*/ 	.word	0x000045a0


	//   ....[65]....
        /*058c*/ 	.word	0x000045d0


	//   ....[66]....
        /*0590*/ 	.word	0x00004600


	//   ....[67]....
        /*0594*/ 	.word	0x00004630


	//   ....[68]....
        /*0598*/ 	.word	0x00004660


	//   ....[69]....
        /*059c*/ 	.word	0x00004720


	//   ....[70]....
        /*05a0*/ 	.word	0x00004730


	//   ....[71]....
        /*05a4*/ 	.word	0x00004780


	//   ....[72]....
        /*05a8*/ 	.word	0x000047b0


	//   ....[73]....
        /*05ac*/ 	.word	0x000047e0


	//   ....[74]....
        /*05b0*/ 	.word	0x00004810


	//   ....[75]....
        /*05b4*/ 	.word	0x00004840


	//   ....[76]....
        /*05b8*/ 	.word	0x00004870


	//   ....[77]....
        /*05bc*/ 	.word	0x000048a0


	//   ....[78]....
        /*05c0*/ 	.word	0x00004970


	//   ....[79]....
        /*05c4*/ 	.word	0x00004980


	//   ....[80]....
        /*05c8*/ 	.word	0x000049d0


	//   ....[81]....
        /*05cc*/ 	.word	0x00004a00


	//   ....[82]....
        /*05d0*/ 	.word	0x00004a30


	//   ....[83]....
        /*05d4*/ 	.word	0x00004a60


	//   ....[84]....
        /*05d8*/ 	.word	0x00004a90


	//   ....[85]....
        /*05dc*/ 	.word	0x00004ac0


	//   ....[86]....
        /*05e0*/ 	.word	0x00004af0


	//   ....[87]....
        /*05e4*/ 	.word	0x00004bc0


	//   ....[88]....
        /*05e8*/ 	.word	0x00004bd0


	//   ....[89]....
        /*05ec*/ 	.word	0x00004c20


	//   ....[90]....
        /*05f0*/ 	.word	0x00004c50


	//   ....[91]....
        /*05f4*/ 	.word	0x00004c80


	//   ....[92]....
        /*05f8*/ 	.word	0x00004cb0


	//   ....[93]....
        /*05fc*/ 	.word	0x00004ce0


	//   ....[94]....
        /*0600*/ 	.word	0x00004d10


	//   ....[95]....
        /*0604*/ 	.word	0x00004d40


	//   ....[96]....
        /*0608*/ 	.word	0x00004e00


	//   ....[97]....
        /*060c*/ 	.word	0x00004e10


	//   ....[98]....
        /*0610*/ 	.word	0x00004e40


	//   ....[99]....
        /*0614*/ 	.word	0x00004e70


	//   ....[100]....
        /*0618*/ 	.word	0x00004ea0


	//   ....[101]....
        /*061c*/ 	.word	0x00004ed0


	//   ....[102]....
        /*0620*/ 	.word	0x00004f00


	//   ....[103]....
        /*0624*/ 	.word	0x00004f30


	//   ....[104]....
        /*0628*/ 	.word	0x00004f60


	//   ....[105]....
        /*062c*/ 	.word	0x00005040


	//   ....[106]....
        /*0630*/ 	.word	0x00005070


	//   ....[107]....
        /*0634*/ 	.word	0x00005080


	//   ....[108]....
        /*0638*/ 	.word	0x000050d0


	//   ....[109]....
        /*063c*/ 	.word	0x00005100


	//   ....[110]....
        /*0640*/ 	.word	0x00005130


	//   ....[111]....
        /*0644*/ 	.word	0x00005160


	//   ....[112]....
        /*0648*/ 	.word	0x00005190


	//   ....[113]....
        /*064c*/ 	.word	0x000051c0


	//   ....[114]....
        /*0650*/ 	.word	0x00005290


	//   ....[115]....
        /*0654*/ 	.word	0x000052b0


	//   ....[116]....
        /*0658*/ 	.word	0x000052c0


	//   ....[117]....
        /*065c*/ 	.word	0x00005310


	//   ....[118]....
        /*0660*/ 	.word	0x00005340


	//   ....[119]....
        /*0664*/ 	.word	0x00005370


	//   ....[120]....
        /*0668*/ 	.word	0x000053a0


	//   ....[121]....
        /*066c*/ 	.word	0x000053d0


	//   ....[122]....
        /*0670*/ 	.word	0x00005400


	//   ....[123]....
        /*0674*/ 	.word	0x000054e0


	//   ....[124]....
        /*0678*/ 	.word	0x00005500


	//   ....[125]....
        /*067c*/ 	.word	0x00005510


	//   ....[126]....
        /*0680*/ 	.word	0x00005540


	//   ....[127]....
        /*0684*/ 	.word	0x000055a0


	//   ....[128]....
        /*0688*/ 	.word	0x000055d0


	//   ....[129]....
        /*068c*/ 	.word	0x00005600


	//   ....[130]....
        /*0690*/ 	.word	0x00005630


	//   ....[131]....
        /*0694*/ 	.word	0x00005660


	//   ....[132]....
        /*0698*/ 	.word	0x00005730


	//   ....[133]....
        /*069c*/ 	.word	0x00005760


	//   ....[134]....
        /*06a0*/ 	.word	0x00005770


	//   ....[135]....
        /*06a4*/ 	.word	0x000057c0


	//   ....[136]....
        /*06a8*/ 	.word	0x000057f0


	//   ....[137]....
        /*06ac*/ 	.word	0x00005820


	//   ....[138]....
        /*06b0*/ 	.word	0x00005850


	//   ....[139]....
        /*06b4*/ 	.word	0x00005880


	//   ....[140]....
        /*06b8*/ 	.word	0x000058b0


	//   ....[141]....
        /*06bc*/ 	.word	0x00005980


	//   ....[142]....
        /*06c0*/ 	.word	0x000059a0


	//   ....[143]....
        /*06c4*/ 	.word	0x000059b0


	//   ....[144]....
        /*06c8*/ 	.word	0x00005a00


	//   ....[145]....
        /*06cc*/ 	.word	0x00005a30


	//   ....[146]....
        /*06d0*/ 	.word	0x00005a60


	//   ....[147]....
        /*06d4*/ 	.word	0x00005a90


	//   ....[148]....
        /*06d8*/ 	.word	0x00005ac0


	//   ....[149]....
        /*06dc*/ 	.word	0x00005af0


	//   ....[150]....
        /*06e0*/ 	.word	0x00005bc0


	//   ....[151]....
        /*06e4*/ 	.word	0x00005be0


	//   ....[152]....
        /*06e8*/ 	.word	0x00005bf0


	//   ....[153]....
        /*06ec*/ 	.word	0x00005c40


	//   ....[154]....
        /*06f0*/ 	.word	0x00005c70


	//   ....[155]....
        /*06f4*/ 	.word	0x00005ca0


	//   ....[156]....
        /*06f8*/ 	.word	0x00005cd0


	//   ....[157]....
        /*06fc*/ 	.word	0x00005d00


	//   ....[158]....
        /*0700*/ 	.word	0x00005d30


	//   ....[159]....
        /*0704*/ 	.word	0x00005df0


	//   ....[160]....
        /*0708*/ 	.word	0x000062f0


	//   ....[161]....
        /*070c*/ 	.word	0x00006650


	//   ....[162]....
        /*0710*/ 	.word	0x00006750


	//   ....[163]....
        /*0714*/ 	.word	0x00006850


	//   ....[164]....
        /*0718*/ 	.word	0x00006950


	//   ....[165]....
        /*071c*/ 	.word	0x00006a50


	//   ....[166]....
        /*0720*/ 	.word	0x00006b50


	//   ....[167]....
        /*0724*/ 	.word	0x00006c50


	//   ....[168]....
        /*0728*/ 	.word	0x00006d50


	//   ....[169]....
        /*072c*/ 	.word	0x00006e50


	//   ....[170]....
        /*0730*/ 	.word	0x00006f50


	//   ....[171]....
        /*0734*/ 	.word	0x00007050


	//   ....[172]....
        /*0738*/ 	.word	0x00007150


	//   ....[173]....
        /*073c*/ 	.word	0x00007250


	//   ....[174]....
        /*0740*/ 	.word	0x00007350


	//   ....[175]....
        /*0744*/ 	.word	0x00007450


	//   ....[176]....
        /*0748*/ 	.word	0x00007550


	//   ....[177]....
        /*074c*/ 	.word	0x00007650


	//   ....[178]....
        /*0750*/ 	.word	0x00007870


	//   ....[179]....
        /*0754*/ 	.word	0x000079f0


	//   ....[180]....
        /*0758*/ 	.word	0x00007b70


	//   ....[181]....
        /*075c*/ 	.word	0x00007cf0


	//   ....[182]....
        /*0760*/ 	.word	0x00007e70


	//   ....[183]....
        /*0764*/ 	.word	0x00007ff0


	//   ....[184]....
        /*0768*/ 	.word	0x00008170


	//   ....[185]....
        /*076c*/ 	.word	0x000082f0


	//   ....[186]....
        /*0770*/ 	.word	0x00008470


	//   ....[187]....
        /*0774*/ 	.word	0x000085f0


	//   ....[188]....
        /*0778*/ 	.word	0x00008770


	//   ....[189]....
        /*077c*/ 	.word	0x000088f0


	//   ....[190]....
        /*0780*/ 	.word	0x00008a60


	//   ....[191]....
        /*0784*/ 	.word	0x00008bc0


	//   ....[192]....
        /*0788*/ 	.word	0x00008d20


	//   ....[193]....
        /*078c*/ 	.word	0x00008e80


	//   ....[194]....
        /*0790*/ 	.word	0x00008fe0


	//   ....[195]....
        /*0794*/ 	.word	0x00009f40


	//   ....[196]....
        /*0798*/ 	.word	0x00009fc0


	//   ....[197]....
        /*079c*/ 	.word	0x0000a040


	//   ....[198]....
        /*07a0*/ 	.word	0x0000a0c0


	//   ....[199]....
        /*07a4*/ 	.word	0x0000a140


	//   ....[200]....
        /*07a8*/ 	.word	0x0000a1c0


	//   ....[201]....
        /*07ac*/ 	.word	0x0000a240


	//   ....[202]....
        /*07b0*/ 	.word	0x0000a2c0


	//   ....[203]....
        /*07b4*/ 	.word	0x0000a340


	//   ....[204]....
        /*07b8*/ 	.word	0x0000a3c0


	//   ....[205]....
        /*07bc*/ 	.word	0x0000a440


	//   ....[206]....
        /*07c0*/ 	.word	0x0000a4c0


	//   ....[207]....
        /*07c4*/ 	.word	0x0000a540


	//   ....[208]....
        /*07c8*/ 	.word	0x0000a5c0


	//   ....[209]....
        /*07cc*/ 	.word	0x0000a640


	//   ....[210]....
        /*07d0*/ 	.word	0x0000a6c0


	//   ....[211]....
        /*07d4*/ 	.word	0x0000a740


	//   ....[212]....
        /*07d8*/ 	.word	0x0000a8a0


	//   ....[213]....
        /*07dc*/ 	.word	0x0000a960


	//   ....[214]....
        /*07e0*/ 	.word	0x0000aa10


	//   ....[215]....
        /*07e4*/ 	.word	0x0000aad0


	//   ....[216]....
        /*07e8*/ 	.word	0x0000ab80


	//   ....[217]....
        /*07ec*/ 	.word	0x0000ac40


	//   ....[218]....
        /*07f0*/ 	.word	0x0000acf0


	//   ....[219]....
        /*07f4*/ 	.word	0x0000adb0


	//   ....[220]....
        /*07f8*/ 	.word	0x0000ae60


	//   ....[221]....
        /*07fc*/ 	.word	0x0000af20


	//   ....[222]....
        /*0800*/ 	.word	0x0000afd0


	//   ....[223]....
        /*0804*/ 	.word	0x0000b090


	//   ....[224]....
        /*0808*/ 	.word	0x0000b140


	//   ....[225]....
        /*080c*/ 	.word	0x0000b200


	//   ....[226]....
        /*0810*/ 	.word	0x0000b2b0


	//   ....[227]....
        /*0814*/ 	.word	0x0000b370


	//   ....[228]....
        /*0818*/ 	.word	0x0000b410


	//   ....[229]....
        /*081c*/ 	.word	0x0000b480


	//   ....[230]....
        /*0820*/ 	.word	0x0000b4f0


	//   ....[231]....
        /*0824*/ 	.word	0x0000b560


	//   ....[232]....
        /*0828*/ 	.word	0x0000b5d0


	//   ....[233]....
        /*082c*/ 	.word	0x0000b640


	//----- nvinfo : EIATTR_VRC_CTA_INIT_COUNT
	.align		4
.L_213:
        /*0830*/ 	.byte	0x02, 0x4a
	.zero		1
	.zero		1


	//----- nvinfo : EIATTR_EXIT_INSTR_OFFSETS
	.align		4
        /*0834*/ 	.byte	0x04, 0x1c
        /*0836*/ 	.short	(.L_215 - .L_214)


	//   ....[0]....
.L_214:
        /*0838*/ 	.word	0x00002cc0


	//   ....[1]....
        /*083c*/ 	.word	0x00003020


	//   ....[2]....
        /*0840*/ 	.word	0x00003040


	//   ....[3]....
        /*0844*/ 	.word	0x0000a750


	//   ....[4]....
        /*0848*/ 	.word	0x0000b420


	//----- nvinfo : EIATTR_MAX_THREADS
	.align		4
.L_215:
        /*084c*/ 	.byte	0x04, 0x05
        /*084e*/ 	.short	(.L_217 - .L_216)
.L_216:
        /*0850*/ 	.word	0x00000180
        /*0854*/ 	.word	0x00000001
        /*0858*/ 	.word	0x00000001


	//----- nvinfo : EIATTR_CRS_STACK_SIZE
	.align		4
.L_217:
        /*085c*/ 	.byte	0x04, 0x1e
        /*085e*/ 	.short	(.L_219 - .L_218)
.L_218:
        /*0860*/ 	.word	0x00000000


	//----- nvinfo : EIATTR_CBANK_PARAM_SIZE
	.align		4
.L_219:
        /*0864*/ 	.byte	0x03, 0x19
        /*0866*/ 	.short	0x004d


	//----- nvinfo : EIATTR_PARAM_CBANK
	.align		4
        /*0868*/ 	.byte	0x04, 0x0a
        /*086a*/ 	.short	(.L_221 - .L_220)
	.align		4
.L_220:
        /*086c*/ 	.word	index@(.nv.constant0._ZN3cub18CUB_300001_SM_10006detail10radix_sort29DeviceRadixSortOnesweepKernelINS1_5radix10policy_hubIffyE10Policy1000ELNS0_9SortOrderE0EffyiiNS1_21identity_decomposer_tEEEvPT5_SB_PT3_PKSC_PT1_PKSG_PT2_PKSK_T4_iiT6_)
        /*0870*/ 	.short	0x0380
        /*0872*/ 	.short	0x004d


	//----- nvinfo : EIATTR_SW_WAR
	.align		4
.L_221:
        /*0874*/ 	.byte	0x04, 0x36
        /*0876*/ 	.short	(.L_223 - .L_222)
.L_222:
        /*0878*/ 	.word	0x00000008
.L_223:


//--------------------- .nv.info._ZN3cub18CUB_300001_SM_10006detail10radix_sort33DeviceRadixSortExclusiveSumKernelINS1_5radix10policy_hubIffyE10Policy1000EyEEvPT0_ --------------------------
	.section	.nv.info._ZN3cub18CUB_300001_SM_10006detail10radix_sort33DeviceRadixSortExclusiveSumKernelINS1_5radix10policy_hubIffyE10Policy1000EyEEvPT0_,"",@"SHT_CUDA_INFO"
	.sectionflags	@""
	.align	4


	//----- nvinfo : EIATTR_CUDA_API_VERSION
	.align		4
        /*0000*/ 	.byte	0x04, 0x37
        /*0002*/ 	.short	(.L_225 - .L_224)
.L_224:
        /*0004*/ 	.word	0x00000082


	//----- nvinfo : EIATTR_KPARAM_INFO
	.align		4
.L_225:
        /*0008*/ 	.byte	0x04, 0x17
        /*000a*/ 	.short	(.L_227 - .L_226)
.L_226:
        /*000c*/ 	.word	0x00000000
        /*0010*/ 	.short	0x0000
        /*0012*/ 	.short	0x0000
        /*0014*/ 	.byte	0x00, 0xf5, 0x21, 0x00


	//----- nvinfo : EIATTR_SPARSE_MMA_MASK
	.align		4
.L_227:
        /*0018*/ 	.byte	0x03, 0x50
        /*001a*/ 	.short	0x0000


	//----- nvinfo : EIATTR_MAXREG_COUNT
	.align		4
        /*001c*/ 	.byte	0x03, 0x1b
        /*001e*/ 	.short	0x00ff


	//----- nvinfo : EIATTR_NUM_BARRIERS
	.align		4
        /*0020*/ 	.byte	0x02, 0x4c
        /*0022*/ 	.byte	0x01
	.zero		1


	//----- nvinfo : EIATTR_MERCURY_ISA_VERSION
	.align		4
        /*0024*/ 	.byte	0x03, 0x5f
        /*0026*/ 	.short	0x0101


	//----- nvinfo : EIATTR_COOP_GROUP_MASK_REGIDS
	.align		4
        /*0028*/ 	.byte	0x04, 0x29
        /*002a*/ 	.short	(.L_229 - .L_228)


	//   ....[0]....
.L_228:
        /*002c*/ 	.word	0xffffffff


	//   ....[1]....
        /*0030*/ 	.word	0xffffffff


	//   ....[2]....
        /*0034*/ 	.word	0xffffffff


	//   ....[3]....
        /*0038*/ 	.word	0xffffffff


	//   ....[4]....
        /*003c*/ 	.word	0xffffffff


	//   ....[5]....
        /*0040*/ 	.word	0xffffffff


	//   ....[6]....
        /*0044*/ 	.word	0xffffffff


	//   ....[7]....
        /*0048*/ 	.word	0xffffffff


	//   ....[8]....
        /*004c*/ 	.word	0xffffffff


	//   ....[9]....
        /*0050*/ 	.word	0xffffffff


	//   ....[10]....
        /*0054*/ 	.word	0x05000015


	//   ....[11]....
        /*0058*/ 	.word	0x05000015


	//   ....[12]....
        /*005c*/ 	.word	0x05000015


	//   ....[13]....
        /*0060*/ 	.word	0x05000015


	//   ....[14]....
        /*0064*/ 	.word	0x05000015


	//   ....[15]....
        /*0068*/ 	.word	0x05000015


	//   ....[16]....
        /*006c*/ 	.word	0x05000015


	//   ....[17]....
        /*0070*/ 	.word	0x05000015


	//   ....[18]....
        /*0074*/ 	.word	0x05000015


	//   ....[19]....
        /*0078*/ 	.word	0x05000015


	//----- nvinfo : EIATTR_COOP_GROUP_INSTR_OFFSETS
	.align		4
.L_229:
        /*007c*/ 	.byte	0x04, 0x28
        /*007e*/ 	.short	(.L_231 - .L_230)


	//   ....[0]....
.L_230:
        /*0080*/ 	.word	0x00000250


	//   ....[1]....
        /*0084*/ 	.word	0x00000260


	//   ....[2]....
        /*0088*/ 	.word	0x000002a0


	//   ....[3]....
        /*008c*/ 	.word	0x000002c0


	//   ....[4]....
        /*0090*/ 	.word	0x00000310


	//   ....[5]....
        /*0094*/ 	.word	0x00000320


	//   ....[6]....
        /*0098*/ 	.word	0x00000360


	//   ....[7]....
        /*009c*/ 	.word	0x00000380


	//   ....[8]....
        /*00a0*/ 	.word	0x000003d0


	//   ....[9]....
        /*00a4*/ 	.word	0x000003e0


	//   ....[10]....
        /*00a8*/ 	.word	0x00000660


	//   ....[11]....
        /*00ac*/ 	.word	0x000006b0


	//   ....[12]....
        /*00b0*/ 	.word	0x00000740


	//   ....[13]....
        /*00b4*/ 	.word	0x00000790


	//   ....[14]....
        /*00b8*/ 	.word	0x00000820


	//   ....[15]....
        /*00bc*/ 	.word	0x00000870


	//   ....[16]....
        /*00c0*/ 	.word	0x00000900


	//   ....[17]....
        /*00c4*/ 	.word	0x00000950


	//   ....[18]....
        /*00c8*/ 	.word	0x000009e0


	//   ....[19]....
        /*00cc*/ 	.word	0x00000a30


	//----- nvinfo : EIATTR_VRC_CTA_INIT_COUNT
	.align		4
.L_231:
        /*00d0*/ 	.byte	0x02, 0x4a
	.zero		1
	.zero		1


	//----- nvinfo : EIATTR_EXIT_INSTR_OFFSETS
	.align		4
        /*00d4*/ 	.byte	0x04, 0x1c
        /*00d6*/ 	.short	(.L_233 - .L_232)


	//   ....[0]....
.L_232:
        /*00d8*/ 	.word	0x000005d0


	//   ....[1]....
        /*00dc*/ 	.word	0x00000600


	//----- nvinfo : EIATTR_CRS_STACK_SIZE
	.align		4
.L_233:
        /*00e0*/ 	.byte	0x04, 0x1e
        /*00e2*/ 	.short	(.L_235 - .L_234)
.L_234:
        /*00e4*/ 	.word	0x00000000


	//----- nvinfo : EIATTR_CBANK_PARAM_SIZE
	.align		4
.L_235:
        /*00e8*/ 	.byte	0x03, 0x19
        /*00ea*/ 	.short	0x0008


	//----- nvinfo : EIATTR_PARAM_CBANK
	.align		4
        /*00ec*/ 	.byte	0x04, 0x0a
        /*00ee*/ 	.short	(.L_237 - .L_236)
	.align		4
.L_236:
        /*00f0*/ 	.word	index@(.nv.constant0._ZN3cub18CUB_300001_SM_10006detail10radix_sort33DeviceRadixSortExclusiveSumKernelINS1_5radix10policy_hubIffyE10Policy1000EyEEvPT0_)
        /*00f4*/ 	.short	0x0380
        /*00f6*/ 	.short	0x0008


	//----- nvinfo : EIATTR_SW_WAR
	.align		4
.L_237:
        /*00f8*/ 	.byte	0x04, 0x36
        /*00fa*/ 	.short	(.L_239 - .L_238)
.L_238:
        /*00fc*/ 	.word	0x00000008
.L_239:


//--------------------- .nv.info._ZN3cub18CUB_300001_SM_10006detail10radix_sort30DeviceRadixSortHistogramKernelINS1_5radix10policy_hubIffyE10Policy1000ELNS0_9SortOrderE0EfyNS1_21identity_decomposer_tEEEvPT2_PKT1_SA_iiT3_ --------------------------
	.section	.nv.info._ZN3cub18CUB_300001_SM_10006detail10radix_sort30DeviceRadixSortHistogramKernelINS1_5radix10policy_hubIffyE10Policy1000ELNS0_9SortOrderE0EfyNS1_21identity_decomposer_tEEEvPT2_PKT1_SA_iiT3_,"",@"SHT_CUDA_INFO"
	.sectionflags	@""
	.align	4


	//----- nvinfo : EIATTR_CUDA_API_VERSION
	.align		4
        /*0000*/ 	.byte	0x04, 0x37
        /*0002*/ 	.short	(.L_241 - .L_240)
.L_240:
        /*0004*/ 	.word	0x00000082


	//----- nvinfo : EIATTR_KPARAM_INFO
	.align		4
.L_241:
        /*0008*/ 	.byte	0x04, 0x17
        /*000a*/ 	.short	(.L_243 - .L_242)
.L_242:
        /*000c*/ 	.word	0x00000000
        /*0010*/ 	.short	0x0005
        /*0012*/ 	.short	0x0020
        /*0014*/ 	.byte	0x00, 0xf0, 0x05, 0x00


	//----- nvinfo : EIATTR_KPARAM_INFO
	.align		4
.L_243:
        /*0018*/ 	.byte	0x04, 0x17
        /*001a*/ 	.short	(.L_245 - .L_244)
.L_244:
        /*001c*/ 	.word	0x00000000
        /*0020*/ 	.short	0x0004
        /*0022*/ 	.short	0x001c
        /*0024*/ 	.byte	0x00, 0xf0, 0x11, 0x00


	//----- nvinfo : EIATTR_KPARAM_INFO
	.align		4
.L_245:
        /*0028*/ 	.byte	0x04, 0x17
        /*002a*/ 	.short	(.L_247 - .L_246)
.L_246:
        /*002c*/ 	.word	0x00000000
        /*0030*/ 	.short	0x0003
        /*0032*/ 	.short	0x0018
        /*0034*/ 	.byte	0x00, 0xf0, 0x11, 0x00


	//----- nvinfo : EIATTR_KPARAM_INFO
	.align		4
.L_247:
        /*0038*/ 	.byte	0x04, 0x17
        /*003a*/ 	.short	(.L_249 - .L_248)
.L_248:
        /*003c*/ 	.word	0x00000000
        /*0040*/ 	.short	0x0002
        /*0042*/ 	.short	0x0010
        /*0044*/ 	.byte	0x00, 0xf0, 0x21, 0x00


	//----- nvinfo : EIATTR_KPARAM_INFO
	.align		4
.L_249:
        /*0048*/ 	.byte	0x04, 0x17
        /*004a*/ 	.short	(.L_251 - .L_250)
.L_250:
        /*004c*/ 	.word	0x00000000
        /*0050*/ 	.short	0x0001
        /*0052*/ 	.short	0x0008
        /*0054*/ 	.byte	0x00, 0xf5, 0x21, 0x00


	//----- nvinfo : EIATTR_KPARAM_INFO
	.align		4
.L_251:
        /*0058*/ 	.byte	0x04, 0x17
        /*005a*/ 	.short	(.L_253 - .L_252)
.L_252:
        /*005c*/ 	.word	0x00000000
        /*0060*/ 	.short	0x0000
        /*0062*/ 	.short	0x0000
        /*0064*/ 	.byte	0x00, 0xf5, 0x21, 0x00


	//----- nvinfo : EIATTR_SPARSE_MMA_MASK
	.align		4
.L_253:
        /*0068*/ 	.byte	0x03, 0x50
        /*006a*/ 	.short	0x0000


	//----- nvinfo : EIATTR_MAXREG_COUNT
	.align		4
        /*006c*/ 	.byte	0x03, 0x1b
        /*006e*/ 	.short	0x00ff


	//----- nvinfo : EIATTR_NUM_BARRIERS
	.align		4
        /*0070*/ 	.byte	0x02, 0x4c
        /*0072*/ 	.byte	0x01
	.zero		1


	//----- nvinfo : EIATTR_MERCURY_ISA_VERSION
	.align		4
        /*0074*/ 	.byte	0x03, 0x5f
        /*0076*/ 	.short	0x0101


	//----- nvinfo : EIATTR_VRC_CTA_INIT_COUNT
	.align		4
        /*0078*/ 	.byte	0x02, 0x4a
	.zero		1
	.zero		1


	//----- nvinfo : EIATTR_EXIT_INSTR_OFFSETS
	.align		4
        /*007c*/ 	.byte	0x04, 0x1c
        /*007e*/ 	.short	(.L_255 - .L_254)


	//   ....[0]....
.L_254:
        /*0080*/ 	.word	0x00000040


	//   ....[1]....
        /*0084*/ 	.word	0x00003310


	//----- nvinfo : EIATTR_MAX_THREADS
	.align		4
.L_255:
        /*0088*/ 	.byte	0x04, 0x05
        /*008a*/ 	.short	(.L_257 - .L_256)
.L_256:
        /*008c*/ 	.word	0x00000080
        /*0090*/ 	.word	0x00000001
        /*0094*/ 	.word	0x00000001


	//----- nvinfo : EIATTR_CRS_STACK_SIZE
	.align		4
.L_257:
        /*0098*/ 	.byte	0x04, 0x1e
        /*009a*/ 	.short	(.L_259 - .L_258)
.L_258:
        /*009c*/ 	.word	0x00000000


	//----- nvinfo : EIATTR_CBANK_PARAM_SIZE
	.align		4
.L_259:
        /*00a0*/ 	.byte	0x03, 0x19
        /*00a2*/ 	.short	0x0021


	//----- nvinfo : EIATTR_PARAM_CBANK
	.align		4
        /*00a4*/ 	.byte	0x04, 0x0a
        /*00a6*/ 	.short	(.L_261 - .L_260)
	.align		4
.L_260:
        /*00a8*/ 	.word	index@(.nv.constant0._ZN3cub18CUB_300001_SM_10006detail10radix_sort30DeviceRadixSortHistogramKernelINS1_5radix10policy_hubIffyE10Policy1000ELNS0_9SortOrderE0EfyNS1_21identity_decomposer_tEEEvPT2_PKT1_SA_iiT3_)
        /*00ac*/ 	.short	0x0380
        /*00ae*/ 	.short	0x0021


	//----- nvinfo : EIATTR_SW_WAR
	.align		4
.L_261:
        /*00b0*/ 	.byte	0x04, 0x36
        /*00b2*/ 	.short	(.L_263 - .L_262)
.L_262:
        /*00b4*/ 	.word	0x00000008
.L_263:


//--------------------- .nv.info._ZN3cub18CUB_300001_SM_10006detail10radix_sort31DeviceRadixSortSingleTileKernelINS1_5radix10policy_hubIffyE10Policy1000ELNS0_9SortOrderE0EffyNS1_21identity_decomposer_tEEEvPKT1_PSA_PKT2_PSE_T3_iiT4_ --------------------------
	.section	.nv.info._ZN3cub18CUB_300001_SM_10006detail10radix_sort31DeviceRadixSortSingleTileKernelINS1_5radix10policy_hubIffyE10Policy1000ELNS0_9SortOrderE0EffyNS1_21identity_decomposer_tEEEvPKT1_PSA_PKT2_PSE_T3_iiT4_,"",@"SHT_CUDA_INFO"
	.sectionflags	@""
	.align	4


	//----- nvinfo : EIATTR_CUDA_API_VERSION
	.align		4
        /*0000*/ 	.byte	0x04, 0x37
        /*0002*/ 	.short	(.L_265 - .L_264)
.L_264:
        /*0004*/ 	.word	0x00000082


	//----- nvinfo : EIATTR_KPARAM_INFO
	.align		4
.L_265:
        /*0008*/ 	.byte	0x04, 0x17
        /*000a*/ 	.short	(.L_267 - .L_266)
.L_266:
        /*000c*/ 	.word	0x00000000
        /*0010*/ 	.short	0x0007
        /*0012*/ 	.short	0x0030
        /*0014*/ 	.byte	0x00, 0xf0, 0x05, 0x00


	//----- nvinfo : EIATTR_KPARAM_INFO
	.align		4
.L_267:
        /*0018*/ 	.byte	0x04, 0x17
        /*001a*/ 	.short	(.L_269 - .L_268)
.L_268:
        /*001c*/ 	.word	0x00000000
        /*0020*/ 	.short	0x0006
        /*0022*/ 	.short	0x002c
        /*0024*/ 	.byte	0x00, 0xf0, 0x11, 0x00


	//----- nvinfo : EIATTR_KPARAM_INFO
	.align		4
.L_269:
        /*0028*/ 	.byte	0x04, 0x17
        /*002a*/ 	.short	(.L_271 - .L_270)
.L_270:
        /*002c*/ 	.word	0x00000000
        /*0030*/ 	.short	0x0005
        /*0032*/ 	.short	0x0028
        /*0034*/ 	.byte	0x00, 0xf0, 0x11, 0x00


	//----- nvinfo : EIATTR_KPARAM_INFO
	.align		4
.L_271:
        /*0038*/ 	.byte	0x04, 0x17
        /*003a*/ 	.short	(.L_273 - .L_272)
.L_272:
        /*003c*/ 	.word	0x00000000
        /*0040*/ 	.short	0x0004
        /*0042*/ 	.short	0x0020
        /*0044*/ 	.byte	0x00, 0xf0, 0x21, 0x00


	//----- nvinfo : EIATTR_KPARAM_INFO
	.align		4
.L_273:
        /*0048*/ 	.byte	0x04, 0x17
        /*004a*/ 	.short	(.L_275 - .L_274)
.L_274:
        /*004c*/ 	.word	0x00000000
        /*0050*/ 	.short	0x0003
        /*0052*/ 	.short	0x0018
        /*0054*/ 	.byte	0x00, 0xf5, 0x21, 0x00


	//----- nvinfo : EIATTR_KPARAM_INFO
	.align		4
.L_275:
        /*0058*/ 	.byte	0x04, 0x17
        /*005a*/ 	.short	(.L_277 - .L_276)
.L_276:
        /*005c*/ 	.word	0x00000000
        /*0060*/ 	.short	0x0002
        /*0062*/ 	.short	0x0010
        /*0064*/ 	.byte	0x00, 0xf5, 0x21, 0x00


	//----- nvinfo : EIATTR_KPARAM_INFO
	.align		4
.L_277:
        /*0068*/ 	.byte	0x04, 0x17
        /*006a*/ 	.short	(.L_279 - .L_278)
.L_278:
        /*006c*/ 	.word	0x00000000
        /*0070*/ 	.short	0x0001
        /*0072*/ 	.short	0x0008
        /*0074*/ 	.byte	0x00, 0xf5, 0x21, 0x00


	//----- nvinfo : EIATTR_KPARAM_INFO
	.align		4
.L_279:
        /*0078*/ 	.byte	0x04, 0x17
        /*007a*/ 	.short	(.L_281 - .L_280)
.L_280:
        /*007c*/ 	.word	0x00000000
        /*0080*/ 	.short	0x0000
        /*0082*/ 	.short	0x0000
        /*0084*/ 	.byte	0x00, 0xf5, 0x21, 0x00


	//----- nvinfo : EIATTR_SPARSE_MMA_MASK
	.align		4
.L_281:
        /*0088*/ 	.byte	0x03, 0x50
        /*008a*/ 	.short	0x0000


	//----- nvinfo : EIATTR_MAXREG_COUNT
	.align		4
        /*008c*/ 	.byte	0x03, 0x1b
        /*008e*/ 	.short	0x00ff


	//----- nvinfo : EIATTR_NUM_BARRIERS
	.align		4
        /*0090*/ 	.byte	0x02, 0x4c
        /*0092*/ 	.byte	0x01
	.zero		1


	//----- nvinfo : EIATTR_MERCURY_ISA_VERSION
	.align		4
        /*0094*/ 	.byte	0x03, 0x5f
        /*0096*/ 	.short	0x0101


	//----- nvinfo : EIATTR_COOP_GROUP_MASK_REGIDS
	.align		4
        /*0098*/ 	.byte	0x04, 0x29
        /*009a*/ 	.short	(.L_283 - .L_282)


	//   ....[0]....
.L_282:
        /*009c*/ 	.word	0xffffffff


	//   ....[1]....
        /*00a0*/ 	.word	0xffffffff


	//   ....[2]....
        /*00a4*/ 	.word	0xffffffff


	//   ....[3]....
        /*00a8*/ 	.word	0xffffffff


	//   ....[4]....
        /*00ac*/ 	.word	0xffffffff


	//----- nvinfo : EIATTR_COOP_GROUP_INSTR_OFFSETS
	.align		4
.L_283:
        /*00b0*/ 	.byte	0x04, 0x28
        /*00b2*/ 	.short	(.L_285 - .L_284)


	//   ....[0]....
.L_284:
        /*00b4*/ 	.word	0x00002310


	//   ....[1]....
        /*00b8*/ 	.word	0x00002330


	//   ....[2]....
        /*00bc*/ 	.word	0x00002350


	//   ....[3]....
        /*00c0*/ 	.word	0x00002370


	//   ....[4]....
        /*00c4*/ 	.word	0x00002390


	//----- nvinfo : EIATTR_VRC_CTA_INIT_COUNT
	.align		4
.L_285:
        /*00c8*/ 	.byte	0x02, 0x4a
	.zero		1
	.zero		1


	//----- nvinfo : EIATTR_EXIT_INSTR_OFFSETS
	.align		4
        /*00cc*/ 	.byte	0x04, 0x1c
        /*00ce*/ 	.short	(.L_287 - .L_286)


	//   ....[0]....
.L_286:
        /*00d0*/ 	.word	0x00004460


	//   ....[1]....
        /*00d4*/ 	.word	0x000044e0


	//----- nvinfo : EIATTR_MAX_THREADS
	.align		4
.L_287:
        /*00d8*/ 	.byte	0x04, 0x05
        /*00da*/ 	.short	(.L_289 - .L_288)
.L_288:
        /*00dc*/ 	.word	0x00000100
        /*00e0*/ 	.word	0x00000001
        /*00e4*/ 	.word	0x00000001


	//----- nvinfo : EIATTR_CBANK_PARAM_SIZE
	.align		4
.L_289:
        /*00e8*/ 	.byte	0x03, 0x19
        /*00ea*/ 	.short	0x0031


	//----- nvinfo : EIATTR_PARAM_CBANK
	.align		4
        /*00ec*/ 	.byte	0x04, 0x0a
        /*00ee*/ 	.short	(.L_291 - .L_290)
	.align		4
.L_290:
        /*00f0*/ 	.word	index@(.nv.constant0._ZN3cub18CUB_300001_SM_10006detail10radix_sort31DeviceRadixSortSingleTileKernelINS1_5radix10policy_hubIffyE10Policy1000ELNS0_9SortOrderE0EffyNS1_21identity_decomposer_tEEEvPKT1_PSA_PKT2_PSE_T3_iiT4_)
        /*00f4*/ 	.short	0x0380
        /*00f6*/ 	.short	0x0031


	//----- nvinfo : EIATTR_SW_WAR
	.align		4
.L_291:
        /*00f8*/ 	.byte	0x04, 0x36
        /*00fa*/ 	.short	(.L_293 - .L_292)
.L_292:
        /*00fc*/ 	.word	0x00000008
.L_293:


//--------------------- .nv.info._ZN3cub18CUB_300001_SM_10006detail10radix_sort29DeviceRadixSortOnesweepKernelINS1_5radix10policy_hubIfiyE10Policy1000ELNS0_9SortOrderE0EfiyiiNS1_21identity_decomposer_tEEEvPT5_SB_PT3_PKSC_PT1_PKSG_PT2_PKSK_T4_iiT6_ --------------------------
	.section	.nv.info._ZN3cub18CUB_300001_SM_10006detail10radix_sort29DeviceRadixSortOnesweepKernelINS1_5radix10policy_hubIfiyE10Policy1000ELNS0_9SortOrderE0EfiyiiNS1_21identity_decomposer_tEEEvPT5_SB_PT3_PKSC_PT1_PKSG_PT2_PKSK_T4_iiT6_,"",@"SHT_CUDA_INFO"
	.sectionflags	@""
	.align	4


	//----- nvinfo : EIATTR_CUDA_API_VERSION
	.align		4
        /*0000*/ 	.byte	0x04, 0x37
        /*0002*/ 	.short	(.L_295 - .L_294)
.L_294:
        /*0004*/ 	.word	0x00000082


	//----- nvinfo : EIATTR_KPARAM_INFO
	.align		4
.L_295:
        /*0008*/ 	.byte	0x04, 0x17
        /*000a*/ 	.short	(.L_297 - .L_296)
.L_296:
        /*000c*/ 	.word	0x00000000
        /*0010*/ 	.short	0x000b
        /*0012*/ 	.short	0x004c
        /*0014*/ 	.byte	0x00, 0xf0, 0x05, 0x00


	//----- nvinfo : EIATTR_KPARAM_INFO
	.align		4
.L_297:
        /*0018*/ 	.byte	0x04, 0x17
        /*001a*/ 	.short	(.L_299 - .L_298)
.L_298:
        /*001c*/ 	.word	0x00000000
        /*0020*/ 	.short	0x000a
        /*0022*/ 	.short	0x0048
        /*0024*/ 	.byte	0x00, 0xf0, 0x11, 0x00


	//----- nvinfo : EIATTR_KPARAM_INFO
	.align		4
.L_299:
        /*0028*/ 	.byte	0x04, 0x17
        /*002a*/ 	.short	(.L_301 - .L_300)
.L_300:
        /*002c*/ 	.word	0x00000000
        /*0030*/ 	.short	0x0009
        /*0032*/ 	.short	0x0044
        /*0034*/ 	.byte	0x00, 0xf0, 0x11, 0x00


	//----- nvinfo : EIATTR_KPARAM_INFO
	.align		4
.L_301:
        /*0038*/ 	.byte	0x04, 0x17
        /*003a*/ 	.short	(.L_303 - .L_302)
.L_302:
        /*003c*/ 	.word	0x00000000
        /*0040*/ 	.short	0x0008
        /*0042*/ 	.short	0x0040
        /*0044*/ 	.byte	0x00, 0xf0, 0x11, 0x00


	//----- nvinfo : EIATTR_KPARAM_INFO
	.align		4
.L_303:
        /*0048*/ 	.byte	0x04, 0x17
        /*004a*/ 	.short	(.L_305 - .L_304)
.L_304:
        /*004c*/ 	.word	0x00000000
        /*0050*/ 	.short	0x0007
        /*0052*/ 	.short	0x0038
        /*0054*/ 	.byte	0x00, 0xf5, 0x21, 0x00


	//----- nvinfo : EIATTR_KPARAM_INFO
	.align		4
.L_305:
        /*0058*/ 	.byte	0x04, 0x17
        /*005a*/ 	.short	(.L_307 - .L_306)
.L_306:
        /*005c*/ 	.word	0x00000000
        /*0060*/ 	.short	0x0006
        /*0062*/ 	.short	0x0030
        /*0064*/ 	.byte	0x00, 0xf5, 0x21, 0x00


	//----- nvinfo : EIATTR_KPARAM_INFO
	.align		4
.L_307:
        /*0068*/ 	.byte	0x04, 0x17
        /*006a*/ 	.short	(.L_309 - .L_308)
.L_308:
        /*006c*/ 	.word	0x00000000
        /*0070*/ 	.short	0x0005
        /*0072*/ 	.short	0x0028
        /*0074*/ 	.byte	0x00, 0xf5, 0x21, 0x00


	//----- nvinfo : EIATTR_KPARAM_INFO
	.align		4
.L_309:
        /*0078*/ 	.byte	0x04, 0x17
        /*007a*/ 	.short	(.L_311 - .L_310)
.L_310:
        /*007c*/ 	.word	0x00000000
        /*0080*/ 	.short	0x0004
        /*0082*/ 	.short	0x0020
        /*0084*/ 	.byte	0x00, 0xf5, 0x21, 0x00


	//----- nvinfo : EIATTR_KPARAM_INFO
	.align		4
.L_311:
        /*0088*/ 	.byte	0x04, 0x17
        /*008a*/ 	.short	(.L_313 - .L_312)
.L_312:
        /*008c*/ 	.word	0x00000000
        /*0090*/ 	.short	0x0003
        /*0092*/ 	.short	0x0018
        /*0094*/ 	.byte	0x00, 0xf5, 0x21, 0x00


	//----- nvinfo : EIATTR_KPARAM_INFO
	.align		4
.L_313:
        /*0098*/ 	.byte	0x04, 0x17
        /*009a*/ 	.short	(.L_315 - .L_314)
.L_314:
        /*009c*/ 	.word	0x00000000
        /*00a0*/ 	.short	0x0002
        /*00a2*/ 	.short	0x0010
        /*00a4*/ 	.byte	0x00, 0xf5, 0x21, 0x00


	//----- nvinfo : EIATTR_KPARAM_INFO
	.align		4
.L_315:
        /*00a8*/ 	.byte	0x04, 0x17
        /*00aa*/ 	.short	(.L_317 - .L_316)
.L_316:
        /*00ac*/ 	.word	0x00000000
        /*00b0*/ 	.short	0x0001
        /*00b2*/ 	.short	0x0008
        /*00b4*/ 	.byte	0x00, 0xf5, 0x21, 0x00


	//----- nvinfo : EIATTR_KPARAM_INFO
	.align		4
.L_317:
        /*00b8*/ 	.byte	0x04, 0x17
        /*00ba*/ 	.short	(.L_319 - .L_318)
.L_318:
        /*00bc*/ 	.word	0x00000000
        /*00c0*/ 	.short	0x0000
        /*00c2*/ 	.short	0x0000
        /*00c4*/ 	.byte	0x00, 0xf5, 0x21, 0x00


	//----- nvinfo : EIATTR_SPARSE_MMA_MASK
	.align		4
.L_319:
        /*00c8*/ 	.byte	0x03, 0x50
        /*00ca*/ 	.short	0x0000


	//----- nvinfo : EIATTR_MAXREG_COUNT
	.align		4
        /*00cc*/ 	.byte	0x03, 0x1b
        /*00ce*/ 	.short	0x00a8


	//----- nvinfo : EIATTR_NUM_BARRIERS
	.align		4
        /*00d0*/ 	.byte	0x02, 0x4c
        /*00d2*/ 	.byte	0x01
	.zero		1


	//----- nvinfo : EIATTR_MERCURY_ISA_VERSION
	.align		4
        /*00d4*/ 	.byte	0x03, 0x5f
        /*00d6*/ 	.short	0x0101


	//----- nvinfo : EIATTR_COOP_GROUP_MASK_REGIDS
	.align		4
        /*00d8*/ 	.byte	0x04, 0x29
        /*00da*/ 	.short	(.L_321 - .L_320)


	//   ....[0]....
.L_320:
        /*00dc*/ 	.word	0xffffffff


	//   ....[1]....
        /*00e0*/ 	.word	0x05000000


	//   ....[2]....
        /*00e4*/ 	.word	0xffffffff


	//   ....[3]....
        /*00e8*/ 	.word	0xffffffff


	//   ....[4]....
        /*00ec*/ 	.word	0xffffffff


	//   ....[5]....
        /*00f0*/ 	.word	0xffffffff


	//   ....[6]....
        /*00f4*/ 	.word	0xffffffff


	//   ....[7]....
        /*00f8*/ 	.word	0xffffffff


	//   ....[8]....
        /*00fc*/ 	.word	0xffffffff


	//   ....[9]....
        /*0100*/ 	.word	0xffffffff


	//   ....[10]....
        /*0104*/ 	.word	0xffffffff


	//   ....[11]....
        /*0108*/ 	.word	0xffffffff


	//   ....[12]....
        /*010c*/ 	.word	0xffffffff


	//   ....[13]....
        /*0110*/ 	.word	0xffffffff


	//   ....[14]....
        /*0114*/ 	.word	0xffffffff


	//   ....[15]....
        /*0118*/ 	.word	0xffffffff


	//   ....[16]....
        /*011c*/ 	.word	0xffffffff


	//   ....[17]....
        /*0120*/ 	.word	0xffffffff


	//   ....[18]....
        /*0124*/ 	.word	0xffffffff


	//   ....[19]....
        /*0128*/ 	.word	0xffffffff


	//   ....[20]....
        /*012c*/ 	.word	0xffffffff


	//   ....[21]....
        /*0130*/ 	.word	0xffffffff


	//   ....[22]....
        /*0134*/ 	.word	0xffffffff


	//   ....[23]....
        /*0138*/ 	.word	0xffffffff


	//   ....[24]....
        /*013c*/ 	.word	0xffffffff


	//   ....[25]....
        /*0140*/ 	.word	0xffffffff


	//   ....[26]....
        /*0144*/ 	.word	0xffffffff


	//   ....[27]....
        /*0148*/ 	.word	0xffffffff


	//   ....[28]....
        /*014c*/ 	.word	0xffffffff


	//   ....[29]....
        /*0150*/ 	.word	0xffffffff


	//   ....[30]....
        /*0154*/ 	.word	0xffffffff


	//   ....[31]....
        /*0158*/ 	.word	0xffffffff


	//   ....[32]....
        /*015c*/ 	.word	0xffffffff


	//   ....[33]....
        /*0160*/ 	.word	0xffffffff


	//   ....[34]....
        /*0164*/ 	.word	0xffffffff


	//   ....[35]....
        /*0168*/ 	.word	0xffffffff


	//   ....[36]....
        /*016c*/ 	.word	0xffffffff


	//   ....[37]....
        /*0170*/ 	.word	0xffffffff


	//   ....[38]....
        /*0174*/ 	.word	0xffffffff


	//   ....[39]....
        /*0178*/ 	.word	0xffffffff


	//   ....[40]....
        /*017c*/ 	.word	0xffffffff


	//   ....[41]....
        /*0180*/ 	.word	0xffffffff


	//   ....[42]....
        /*0184*/ 	.word	0xffffffff


	//   ....[43]....
        /*0188*/ 	.word	0xffffffff


	//   ....[44]....
        /*018c*/ 	.word	0xffffffff


	//   ....[45]....
        /*0190*/ 	.word	0xffffffff


	//   ....[46]....
        /*0194*/ 	.word	0xffffffff


	//   ....[47]....
        /*0198*/ 	.word	0xffffffff


	//   ....[48]....
        /*019c*/ 	.word	0xffffffff


	//   ....[49]....
        /*01a0*/ 	.word	0xffffffff


	//   ....[50]....
        /*01a4*/ 	.word	0xffffffff


	//   ....[51]....
        /*01a8*/ 	.word	0xffffffff


	//   ....[52]....
        /*01ac*/ 	.word	0xffffffff


	//   ....[53]....
        /*01b0*/ 	.word	0xffffffff


	//   ....[54]....
        /*01b4*/ 	.word	0xffffffff


	//   ....[55]....
        /*01b8*/ 	.word	0xffffffff


	//   ....[56]....
        /*01bc*/ 	.word	0xffffffff


	//   ....[57]....
        /*01c0*/ 	.word	0xffffffff


	//   ....[58]....
        /*01c4*/ 	.word	0xffffffff


	//   ....[59]....
        /*01c8*/ 	.word	0xffffffff


	//   ....[60]....
        /*01cc*/ 	.word	0xffffffff


	//   ....[61]....
        /*01d0*/ 	.word	0xffffffff


	//   ....[62]....
        /*01d4*/ 	.word	0xffffffff


	//   ....[63]....
        /*01d8*/ 	.word	0xffffffff


	//   ....[64]....
        /*01dc*/ 	.word	0xffffffff


	//   ....[65]....
        /*01e0*/ 	.word	0xffffffff


	//   ....[66]....
        /*01e4*/ 	.word	0xffffffff


	//   ....[67]....
        /*01e8*/ 	.word	0xffffffff


	//   ....[68]....
        /*01ec*/ 	.word	0xffffffff


	//   ....[69]....
        /*01f0*/ 	.word	0xffffffff


	//   ....[70]....
        /*01f4*/ 	.word	0xffffffff


	//   ....[71]....
        /*01f8*/ 	.word	0xffffffff


	//   ....[72]....
        /*01fc*/ 	.word	0xffffffff


	//   ....[73]....
        /*0200*/ 	.word	0xffffffff


	//   ....[74]....
        /*0204*/ 	.word	0xffffffff


	//   ....[75]....
        /*0208*/ 	.word	0xffffffff


	//   ....[76]....
        /*020c*/ 	.word	0xffffffff


	//   ....[77]....
        /*0210*/ 	.word	0xffffffff


	//   ....[78]....
        /*0214*/ 	.word	0xffffffff


	//   ....[79]....
        /*0218*/ 	.word	0xffffffff


	//   ....[80]....
        /*021c*/ 	.word	0xffffffff


	//   ....[81]....
        /*0220*/ 	.word	0xffffffff


	//   ....[82]....
        /*0224*/ 	.word	0xffffffff


	//   ....[83]....
        /*0228*/ 	.word	0xffffffff


	//   ....[84]....
        /*022c*/ 	.word	0xffffffff


	//   ....[85]....
        /*0230*/ 	.word	0xffffffff


	//   ....[86]....
        /*0234*/ 	.word	0xffffffff


	//   ....[87]....
        /*0238*/ 	.word	0xffffffff


	//   ....[88]....
        /*023c*/ 	.word	0xffffffff


	//   ....[89]....
        /*0240*/ 	.word	0xffffffff


	//   ....[90]....
        /*0244*/ 	.word	0xffffffff


	//   ....[91]....
        /*0248*/ 	.word	0xffffffff


	//   ....[92]....
        /*024c*/ 	.word	0xffffffff


	//   ....[93]....
        /*0250*/ 	.word	0xffffffff


	//   ....[94]....
        /*0254*/ 	.word	0xffffffff


	//   ....[95]....
        /*0258*/ 	.word	0xffffffff


	//   ....[96]....
        /*025c*/ 	.word	0xffffffff


	//   ....[97]....
        /*0260*/ 	.word	0xffffffff


	//   ....[98]....
        /*0264*/ 	.word	0xffffffff


	//   ....[99]....
        /*0268*/ 	.word	0xffffffff


	//   ....[100]....
        /*026c*/ 	.word	0xffffffff


	//   ....[101]....
        /*0270*/ 	.word	0xffffffff


	//   ....[102]....
        /*0274*/ 	.word	0xffffffff


	//   ....[103]....
        /*0278*/ 	.word	0xffffffff


	//   ....[104]....
        /*027c*/ 	.word	0xffffffff


	//   ....[105]....
        /*0280*/ 	.word	0xffffffff


	//   ....[106]....
        /*0284*/ 	.word	0xffffffff


	//   ....[107]....
        /*0288*/ 	.word	0xffffffff


	//   ....[108]....
        /*028c*/ 	.word	0xffffffff


	//   ....[109]....
        /*0290*/ 	.word	0xffffffff


	//   ....[110]....
        /*0294*/ 	.word	0xffffffff


	//   ....[111]....
        /*0298*/ 	.word	0xffffffff


	//   ....[112]....
        /*029c*/ 	.word	0xffffffff


	//   ....[113]....
        /*02a0*/ 	.word	0xffffffff


	//   ....[114]....
        /*02a4*/ 	.word	0xffffffff


	//   ....[115]....
        /*02a8*/ 	.word	0xffffffff


	//   ....[116]....
        /*02ac*/ 	.word	0xffffffff


	//   ....[117]....
        /*02b0*/ 	.word	0xffffffff


	//   ....[118]....
        /*02b4*/ 	.word	0xffffffff


	//   ....[119]....
        /*02b8*/ 	.word	0xffffffff


	//   ....[120]....
        /*02bc*/ 	.word	0xffffffff


	//   ....[121]....
        /*02c0*/ 	.word	0xffffffff


	//   ....[122]....
        /*02c4*/ 	.word	0xffffffff


	//   ....[123]....
        /*02c8*/ 	.word	0xffffffff


	//   ....[124]....
        /*02cc*/ 	.word	0xffffffff


	//   ....[125]....
        /*02d0*/ 	.word	0xffffffff


	//   ....[126]....
        /*02d4*/ 	.word	0xffffffff


	//   ....[127]....
        /*02d8*/ 	.word	0xffffffff


	//   ....[128]....
        /*02dc*/ 	.word	0xffffffff


	//   ....[129]....
        /*02e0*/ 	.word	0xffffffff


	//   ....[130]....
        /*02e4*/ 	.word	0xffffffff


	//   ....[131]....
        /*02e8*/ 	.word	0xffffffff


	//   ....[132]....
        /*02ec*/ 	.word	0xffffffff


	//   ....[133]....
        /*02f0*/ 	.word	0xffffffff


	//   ....[134]....
        /*02f4*/ 	.word	0xffffffff


	//   ....[135]....
        /*02f8*/ 	.word	0xffffffff


	//   ....[136]....
        /*02fc*/ 	.word	0xffffffff


	//   ....[137]....
        /*0300*/ 	.word	0xffffffff


	//   ....[138]....
        /*0304*/ 	.word	0xffffffff


	//   ....[139]....
        /*0308*/ 	.word	0xffffffff


	//   ....[140]....
        /*030c*/ 	.word	0xffffffff


	//   ....[141]....
        /*0310*/ 	.word	0xffffffff


	//   ....[142]....
        /*0314*/ 	.word	0xffffffff


	//   ....[143]....
        /*0318*/ 	.word	0xffffffff


	//   ....[144]....
        /*031c*/ 	.word	0xffffffff


	//   ....[145]....
        /*0320*/ 	.word	0xffffffff


	//   ....[146]....
        /*0324*/ 	.word	0xffffffff


	//   ....[147]....
        /*0328*/ 	.word	0xffffffff


	//   ....[148]....
        /*032c*/ 	.word	0xffffffff


	//   ....[149]....
        /*0330*/ 	.word	0xffffffff


	//   ....[150]....
        /*0334*/ 	.word	0xffffffff


	//   ....[151]....
        /*0338*/ 	.word	0xffffffff


	//   ....[152]....
        /*033c*/ 	.word	0xffffffff


	//   ....[153]....
        /*0340*/ 	.word	0xffffffff


	//   ....[154]....
        /*0344*/ 	.word	0xffffffff


	//   ....[155]....
        /*0348*/ 	.word	0xffffffff


	//   ....[156]....
        /*034c*/ 	.word	0xffffffff


	//   ....[157]....
        /*0350*/ 	.word	0xffffffff


	//   ....[158]....
        /*0354*/ 	.word	0xffffffff


	//   ....[159]....
        /*0358*/ 	.word	0xffffffff


	//   ....[160]....
        /*035c*/ 	.word	0x0500001c


	//   ....[161]....
        /*0360*/ 	.word	0xffffffff


	//   ....[162]....
        /*0364*/ 	.word	0xffffffff


	//   ....[163]....
        /*0368*/ 	.word	0xffffffff


	//   ....[164]....
        /*036c*/ 	.word	0xffffffff


	//   ....[165]....
        /*0370*/ 	.word	0xffffffff


	//   ....[166]....
        /*0374*/ 	.word	0xffffffff


	//   ....[167]....
        /*0378*/ 	.word	0xffffffff


	//   ....[168]....
        /*037c*/ 	.word	0xffffffff


	//   ....[169]....
        /*0380*/ 	.word	0xffffffff


	//   ....[170]....
        /*0384*/ 	.word	0xffffffff


	//   ....[171]....
        /*0388*/ 	.word	0xffffffff


	//   ....[172]....
        /*038c*/ 	.word	0xffffffff


	//   ....[173]....
        /*0390*/ 	.word	0xffffffff


	//   ....[174]....
        /*0394*/ 	.word	0xffffffff


	//   ....[175]....
        /*0398*/ 	.word	0xffffffff


	//   ....[176]....
        /*039c*/ 	.word	0xffffffff


	//   ....[177]....
        /*03a0*/ 	.word	0xffffffff


	//   ....[178]....
        /*03a4*/ 	.word	0xffffffff


	//   ....[179]....
        /*03a8*/ 	.word	0xffffffff


	//   ....[180]....
        /*03ac*/ 	.word	0xffffffff


	//   ....[181]....
        /*03b0*/ 	.word	0xffffffff


	//   ....[182]....
        /*03b4*/ 	.word	0xffffffff


	//   ....[183]....
        /*03b8*/ 	.word	0xffffffff


	//   ....[184]....
        /*03bc*/ 	.word	0xffffffff


	//   ....[185]....
        /*03c0*/ 	.word	0xffffffff


	//   ....[186]....
        /*03c4*/ 	.word	0xffffffff


	//   ....[187]....
        /*03c8*/ 	.word	0xffffffff


	//   ....[188]....
        /*03cc*/ 	.word	0xffffffff


	//   ....[189]....
        /*03d0*/ 	.word	0xffffffff


	//   ....[190]....
        /*03d4*/ 	.word	0xffffffff


	//   ....[191]....
        /*03d8*/ 	.word	0xffffffff


	//   ....[192]....
        /*03dc*/ 	.word	0xffffffff


	//   ....[193]....
        /*03e0*/ 	.word	0xffffffff


	//   ....[194]....
        /*03e4*/ 	.word	0xffffffff


	//   ....[195]....
        /*03e8*/ 	.word	0xffffffff


	//   ....[196]....
        /*03ec*/ 	.word	0xffffffff


	//   ....[197]....
        /*03f0*/ 	.word	0xffffffff


	//   ....[198]....
        /*03f4*/ 	.word	0xffffffff


	//   ....[199]....
        /*03f8*/ 	.word	0xffffffff


	//   ....[200]....
        /*03fc*/ 	.word	0xffffffff


	//   ....[201]....
        /*0400*/ 	.word	0xffffffff


	//   ....[202]....
        /*0404*/ 	.word	0xffffffff


	//   ....[203]....
        /*0408*/ 	.word	0xffffffff


	//   ....[204]....
        /*040c*/ 	.word	0xffffffff


	//   ....[205]....
        /*0410*/ 	.word	0xffffffff


	//   ....[206]....
        /*0414*/ 	.word	0xffffffff


	//   ....[207]....
        /*0418*/ 	.word	0xffffffff


	//   ....[208]....
        /*041c*/ 	.word	0xffffffff


	//   ....[209]....
        /*0420*/ 	.word	0xffffffff


	//   ....[210]....
        /*0424*/ 	.word	0xffffffff


	//   ....[211]....
        /*0428*/ 	.word	0xffffffff


	//   ....[212]....
        /*042c*/ 	.word	0xffffffff


	//   ....[213]....
        /*0430*/ 	.word	0xffffffff


	//   ....[214]....
        /*0434*/ 	.word	0xffffffff


	//   ....[215]....
        /*0438*/ 	.word	0xffffffff


	//   ....[216]....
        /*043c*/ 	.word	0xffffffff


	//   ....[217]....
        /*0440*/ 	.word	0xffffffff


	//   ....[218]....
        /*0444*/ 	.word	0xffffffff


	//   ....[219]....
        /*0448*/ 	.word	0xffffffff


	//   ....[220]....
        /*044c*/ 	.word	0xffffffff


	//   ....[221]....
        /*0450*/ 	.word	0xffffffff


	//   ....[222]....
        /*0454*/ 	.word	0xffffffff


	//   ....[223]....
        /*0458*/ 	.word	0xffffffff


	//   ....[224]....
        /*045c*/ 	.word	0xffffffff


	//   ....[225]....
        /*0460*/ 	.word	0xffffffff


	//   ....[226]....
        /*0464*/ 	.word	0xffffffff


	//   ....[227]....
        /*0468*/ 	.word	0xffffffff


	//   ....[228]....
        /*046c*/ 	.word	0xffffffff


	//   ....[229]....
        /*0470*/ 	.word	0x0500003f


	//   ....[230]....
        /*0474*/ 	.word	0x0500003f


	//   ....[231]....
        /*0478*/ 	.word	0x0500003f


	//   ....[232]....
        /*047c*/ 	.word	0x0500003f


	//   ....[233]....
        /*0480*/ 	.word	0x0500003f


	//----- nvinfo : EIATTR_COOP_GROUP_INSTR_OFFSETS
	.align		4
.L_321:
        /*0484*/ 	.byte	0x04, 0x28
        /*0486*/ 	.short	(.L_323 - .L_322)


	//   ....[0]....
.L_322:
        /*0488*/ 	.word	0x00001180


	//   ....[1]....
        /*048c*/ 	.word	0x00001ca0


	//   ....[2]....
        /*0490*/ 	.word	0x00003220


	//   ....[3]....
        /*0494*/ 	.word	0x00003240


	//   ....[4]....
        /*0498*/ 	.word	0x00003260


	//   ....[5]....
        /*049c*/ 	.word	0x00003280


	//   ....[6]....
        /*04a0*/ 	.word	0x000032a0


	//   ....[7]....
        /*04a4*/ 	.word	0x00003730


	//   ....[8]....
        /*04a8*/ 	.word	0x00003740


	//   ....[9]....
        /*04ac*/ 	.word	0x00003760


	//   ....[10]....
        /*04b0*/ 	.word	0x00003780


	//   ....[11]....
        /*04b4*/ 	.word	0x000037d0


	//   ....[12]....
        /*04b8*/ 	.word	0x00003800


	//   ....[13]....
        /*04bc*/ 	.word	0x00003850


	//   ....[14]....
        /*04c0*/ 	.word	0x00003890


	//   ....[15]....
        /*04c4*/ 	.word	0x00003980


	//   ....[16]....
        /*04c8*/ 	.word	0x000039a0


	//   ....[17]....
        /*04cc*/ 	.word	0x000039b0


	//   ....[18]....
        /*04d0*/ 	.word	0x000039d0


	//   ....[19]....
        /*04d4*/ 	.word	0x00003a10


	//   ....[20]....
        /*04d8*/ 	.word	0x00003a40


	//   ....[21]....
        /*04dc*/ 	.word	0x00003a80


	//   ....[22]....
        /*04e0*/ 	.word	0x00003aa0


	//   ....[23]....
        /*04e4*/ 	.word	0x00003ac0


	//   ....[24]....
        /*04e8*/ 	.word	0x00003bc0


	//   ....[25]....
        /*04ec*/ 	.word	0x00003bf0


	//   ....[26]....
        /*04f0*/ 	.word	0x00003c00


	//   ....[27]....
        /*04f4*/ 	.word	0x00003c30


	//   ....[28]....
        /*04f8*/ 	.word	0x00003c50


	//   ....[29]....
        /*04fc*/ 	.word	0x00003ca0


	//   ....[30]....
        /*0500*/ 	.word	0x00003cc0


	//   ....[31]....
        /*0504*/ 	.word	0x00003d00


	//   ....[32]....
        /*0508*/ 	.word	0x00003d20


	//   ....[33]....
        /*050c*/ 	.word	0x00003e00


	//   ....[34]....
        /*0510*/ 	.word	0x00003e20


	//   ....[35]....
        /*0514*/ 	.word	0x00003e30


	//   ....[36]....
        /*0518*/ 	.word	0x00003e60


	//   ....[37]....
        /*051c*/ 	.word	0x00003e90


	//   ....[38]....
        /*0520*/ 	.word	0x00003ee0


	//   ....[39]....
        /*0524*/ 	.word	0x00003ef0


	//   ....[40]....
        /*0528*/ 	.word	0x00003f30


	//   ....[41]....
        /*052c*/ 	.word	0x00003f60


	//   ....[42]....
        /*0530*/ 	.word	0x00004040


	//   ....[43]....
        /*0534*/ 	.word	0x00004060


	//   ....[44]....
        /*0538*/ 	.word	0x00004070


	//   ....[45]....
        /*053c*/ 	.word	0x000040c0


	//   ....[46]....
        /*0540*/ 	.word	0x000040f0


	//   ....[47]....
        /*0544*/ 	.word	0x00004120


	//   ....[48]....
        /*0548*/ 	.word	0x00004150


	//   ....[49]....
        /*054c*/ 	.word	0x00004180


	//   ....[50]....
        /*0550*/ 	.word	0x000041b0


	//   ....[51]....
        /*0554*/ 	.word	0x00004280


	//   ....[52]....
        /*0558*/ 	.word	0x000042b0


	//   ....[53]....
        /*055c*/ 	.word	0x000042c0


	//   ....[54]....
        /*0560*/ 	.word	0x00004310


	//   ....[55]....
        /*0564*/ 	.word	0x00004340


	//   ....[56]....
        /*0568*/ 	.word	0x00004370


	//   ....[57]....
        /*056c*/ 	.word	0x000043a0


	//   ....[58]....
        /*0570*/ 	.word	0x000043d0


	//   ....[59]....
        /*0574*/ 	.word	0x00004400


	//   ....[60]....
        /*0578*/ 	.word	0x000044e0


	//   ....[61]....
        /*057c*/ 	.word	0x000044f0


	//   ....[62]....
        /*0580*/ 	.word	0x00004540


	//   ....[63]....
        /*0584*/ 	.word	0x00004570


	//   ....[64]....
        /*0588*/ 	.word	0x000045a0


	//   ....[65]....
        /*058c*/ 	.word	0x000045d0


	//   ....[66]....
        /*0590*/ 	.word	0x00004600


	//   ....[67]....
        /*0594*/ 	.word	0x00004630


	//   ....[68]....
        /*0598*/ 	.word	0x00004660


	//   ....[69]....
        /*059c*/ 	.word	0x00004720


	//   ....[70]....
        /*05a0*/ 	.word	0x00004730


	//   ....[71]....
        /*05a4*/ 	.word	0x00004780


	//   ....[72]....
        /*05a8*/ 	.word	0x000047b0


	//   ....[73]....
        /*05ac*/ 	.word	0x000047e0


	//   ....[74]....
        /*05b0*/ 	.word	0x00004810


	//   ....[75]....
        /*05b4*/ 	.word	0x00004840


	//   ....[76]....
        /*05b8*/ 	.word	0x00004870


	//   ....[77]....
        /*05bc*/ 	.word	0x000048a0


	//   ....[78]....
        /*05c0*/ 	.word	0x00004970


	//   ....[79]....
        /*05c4*/ 	.word	0x00004980


	//   ....[80]....
        /*05c8*/ 	.word	0x000049d0


	//   ....[81]....
        /*05cc*/ 	.word	0x00004a00


	//   ....[82]....
        /*05d0*/ 	.word	0x00004a30


	//   ....[83]....
        /*05d4*/ 	.word	0x00004a60


	//   ....[84]....
        /*05d8*/ 	.word	0x00004a90


	//   ....[85]....
        /*05dc*/ 	.word	0x00004ac0


	//   ....[86]....
        /*05e0*/ 	.word	0x00004af0


	//   ....[87]....
        /*05e4*/ 	.word	0x00004bc0


	//   ....[88]....
        /*05e8*/ 	.word	0x00004bd0


	//   ....[89]....
        /*05ec*/ 	.word	0x00004c20


	//   ....[90]....
        /*05f0*/ 	.word	0x00004c50


	//   ....[91]....
        /*05f4*/ 	.word	0x00004c80


	//   ....[92]....
        /*05f8*/ 	.word	0x00004cb0


	//   ....[93]....
        /*05fc*/ 	.word	0x00004ce0


	//   ....[94]....
        /*0600*/ 	.word	0x00004d10


	//   ....[95]....
        /*0604*/ 	.word	0x00004d40


	//   ....[96]....
        /*0608*/ 	.word	0x00004e00


	//   ....[97]....
        /*060c*/ 	.word	0x00004e10


	//   ....[98]....
        /*0610*/ 	.word	0x00004e40


	//   ....[99]....
        /*0614*/ 	.word	0x00004e70


	//   ....[100]....
        /*0618*/ 	.word	0x00004ea0


	//   ....[101]....
        /*061c*/ 	.word	0x00004ed0


	//   ....[102]....
        /*0620*/ 	.word	0x00004f00


	//   ....[103]....
        /*0624*/ 	.word	0x00004f30


	//   ....[104]....
        /*0628*/ 	.word	0x00004f60


	//   ....[105]....
        /*062c*/ 	.word	0x00005040


	//   ....[106]....
        /*0630*/ 	.word	0x00005070


	//   ....[107]....
        /*0634*/ 	.word	0x00005080


	//   ....[108]....
        /*0638*/ 	.word	0x000050d0


	//   ....[109]....
        /*063c*/ 	.word	0x00005100


	//   ....[110]....
        /*0640*/ 	.word	0x00005130


	//   ....[111]....
        /*0644*/ 	.word	0x00005160


	//   ....[112]....
        /*0648*/ 	.word	0x00005190


	//   ....[113]....
        /*064c*/ 	.word	0x000051c0


	//   ....[114]....
        /*0650*/ 	.word	0x00005290


	//   ....[115]....
        /*0654*/ 	.word	0x000052b0


	//   ....[116]....
        /*0658*/ 	.word	0x000052c0


	//   ....[117]....
        /*065c*/ 	.word	0x00005310


	//   ....[118]....
        /*0660*/ 	.word	0x00005340


	//   ....[119]....
        /*0664*/ 	.word	0x00005370


	//   ....[120]....
        /*0668*/ 	.word	0x000053a0


	//   ....[121]....
        /*066c*/ 	.word	0x000053d0


	//   ....[122]....
        /*0670*/ 	.word	0x00005400


	//   ....[123]....
        /*0674*/ 	.word	0x000054e0


	//   ....[124]....
        /*0678*/ 	.word	0x00005500


	//   ....[125]....
        /*067c*/ 	.word	0x00005510


	//   ....[126]....
        /*0680*/ 	.word	0x00005540


	//   ....[127]....
        /*0684*/ 	.word	0x000055a0


	//   ....[128]....
        /*0688*/ 	.word	0x000055d0


	//   ....[129]....
        /*068c*/ 	.word	0x00005600


	//   ....[130]....
        /*0690*/ 	.word	0x00005630


	//   ....[131]....
        /*0694*/ 	.word	0x00005660


	//   ....[132]....
        /*0698*/ 	.word	0x00005730


	//   ....[133]....
        /*069c*/ 	.word	0x00005760


	//   ....[134]....
        /*06a0*/ 	.word	0x00005770


	//   ....[135]....
        /*06a4*/ 	.word	0x000057c0


	//   ....[136]....
        /*06a8*/ 	.word	0x000057f0


	//   ....[137]....
        /*06ac*/ 	.word	0x00005820


	//   ....[138]....
        /*06b0*/ 	.word	0x00005850


	//   ....[139]....
        /*06b4*/ 	.word	0x00005880


	//   ....[140]....
        /*06b8*/ 	.word	0x000058b0


	//   ....[141]....
        /*06bc*/ 	.word	0x00005980


	//   ....[142]....
        /*06c0*/ 	.word	0x000059a0


	//   ....[143]....
        /*06c4*/ 	.word	0x000059b0


	//   ....[144]....
        /*06c8*/ 	.word	0x00005a00


	//   ....[145]....
        /*06cc*/ 	.word	0x00005a30


	//   ....[146]....
        /*06d0*/ 	.word	0x00005a60


	//   ....[147]....
        /*06d4*/ 	.word	0x00005a90


	//   ....[148]....
        /*06d8*/ 	.word	0x00005ac0


	//   ....[149]....
        /*06dc*/ 	.word	0x00005af0


	//   ....[150]....
        /*06e0*/ 	.word	0x00005bc0


	//   ....[151]....
        /*06e4*/ 	.word	0x00005be0


	//   ....[152]....
        /*06e8*/ 	.word	0x00005bf0


	//   ....[153]....
        /*06ec*/ 	.word	0x00005c40


	//   ....[154]....
        /*06f0*/ 	.word	0x00005c70


	//   ....[155]....
        /*06f4*/ 	.word	0x00005ca0


	//   ....[156]....
        /*06f8*/ 	.word	0x00005cd0


	//   ....[157]....
        /*06fc*/ 	.word	0x00005d00


	//   ....[158]....
        /*0700*/ 	.word	0x00005d30


	//   ....[159]....
        /*0704*/ 	.word	0x00005df0


	//   ....[160]....
        /*0708*/ 	.word	0x000062f0


	//   ....[161]....
        /*070c*/ 	.word	0x00006650


	//   ....[162]....
        /*0710*/ 	.word	0x00006750


	//   ....[163]....
        /*0714*/ 	.word	0x00006850


	//   ....[164]....
        /*0718*/ 	.word	0x00006950


	//   ....[165]....
        /*071c*/ 	.word	0x00006a50


	//   ....[166]....
        /*0720*/ 	.word	0x00006b50


	//   ....[167]....
        /*0724*/ 	.word	0x00006c50


	//   ....[168]....
        /*0728*/ 	.word	0x00006d50


	//   ....[169]....
        /*072c*/ 	.word	0x00006e50


	//   ....[170]....
        /*0730*/ 	.word	0x00006f50


	//   ....[171]....
        /*0734*/ 	.word	0x00007050


	//   ....[172]....
        /*0738*/ 	.word	0x00007150


	//   ....[173]....
        /*073c*/ 	.word	0x00007250


	//   ....[174]....
        /*0740*/ 	.word	0x00007350


	//   ....[175]....
        /*0744*/ 	.word	0x00007450


	//   ....[176]....
        /*0748*/ 	.word	0x00007550


	//   ....[177]....
        /*074c*/ 	.word	0x00007650


	//   ....[178]....
        /*0750*/ 	.word	0x00007870


	//   ....[179]....
        /*0754*/ 	.word	0x000079f0


	//   ....[180]....
        /*0758*/ 	.word	0x00007b70


	//   ....[181]....
        /*075c*/ 	.word	0x00007cf0


	//   ....[182]....
        /*0760*/ 	.word	0x00007e70


	//   ....[183]....
        /*0764*/ 	.word	0x00007ff0


	//   ....[184]....
        /*0768*/ 	.word	0x00008170


	//   ....[185]....
        /*076c*/ 	.word	0x000082f0


	//   ....[186]....
        /*0770*/ 	.word	0x00008470


	//   ....[187]....
        /*0774*/ 	.word	0x000085f0


	//   ....[188]....
        /*0778*/ 	.word	0x00008770


	//   ....[189]....
        /*077c*/ 	.word	0x000088f0


	//   ....[190]....
        /*0780*/ 	.word	0x00008a60


	//   ....[191]....
        /*0784*/ 	.word	0x00008bc0


	//   ....[192]....
        /*0788*/ 	.word	0x00008d20


	//   ....[193]....
        /*078c*/ 	.word	0x00008e80


	//   ....[194]....
        /*0790*/ 	.word	0x00008fe0


	//   ....[195]....
        /*0794*/ 	.word	0x00009f40


	//   ....[196]....
        /*0798*/ 	.word	0x00009fc0


	//   ....[197]....
        /*079c*/ 	.word	0x0000a040


	//   ....[198]....
        /*07a0*/ 	.word	0x0000a0c0


	//   ....[199]....
        /*07a4*/ 	.word	0x0000a140


	//   ....[200]....
        /*07a8*/ 	.word	0x0000a1c0


	//   ....[201]....
        /*07ac*/ 	.word	0x0000a240


	//   ....[202]....
        /*07b0*/ 	.word	0x0000a2c0


	//   ....[203]....
        /*07b4*/ 	.word	0x0000a340


	//   ....[204]....
        /*07b8*/ 	.word	0x0000a3c0


	//   ....[205]....
        /*07bc*/ 	.word	0x0000a440


	//   ....[206]....
        /*07c0*/ 	.word	0x0000a4c0


	//   ....[207]....
        /*07c4*/ 	.word	0x0000a540


	//   ....[208]....
        /*07c8*/ 	.word	0x0000a5c0


	//   ....[209]....
        /*07cc*/ 	.word	0x0000a640


	//   ....[210]....
        /*07d0*/ 	.word	0x0000a6c0


	//   ....[211]....
        /*07d4*/ 	.word	0x0000a740


	//   ....[212]....
        /*07d8*/ 	.word	0x0000a8a0


	//   ....[213]....
        /*07dc*/ 	.word	0x0000a960


	//   ....[214]....
        /*07e0*/ 	.word	0x0000aa10


	//   ....[215]....
        /*07e4*/ 	.word	0x0000aad0


	//   ....[216]....
        /*07e8*/ 	.word	0x0000ab80


	//   ....[217]....
        /*07ec*/ 	.word	0x0000ac40


	//   ....[218]....
        /*07f0*/ 	.word	0x0000acf0


	//   ....[219]....
        /*07f4*/ 	.word	0x0000adb0


	//   ....[220]....
        /*07f8*/ 	.word	0x0000ae60


	//   ....[221]....
        /*07fc*/ 	.word	0x0000af20


	//   ....[222]....
        /*0800*/ 	.word	0x0000afd0


	//   ....[223]....
        /*0804*/ 	.word	0x0000b090


	//   ....[224]....
        /*0808*/ 	.word	0x0000b140


	//   ....[225]....
        /*080c*/ 	.word	0x0000b200


	//   ....[226]....
        /*0810*/ 	.word	0x0000b2b0


	//   ....[227]....
        /*0814*/ 	.word	0x0000b370


	//   ....[228]....
        /*0818*/ 	.word	0x0000b410


	//   ....[229]....
        /*081c*/ 	.word	0x0000b480


	//   ....[230]....
        /*0820*/ 	.word	0x0000b4f0


	//   ....[231]....
        /*0824*/ 	.word	0x0000b560


	//   ....[232]....
        /*0828*/ 	.word	0x0000b5d0


	//   ....[233]....
        /*082c*/ 	.word	0x0000b640


	//----- nvinfo : EIATTR_VRC_CTA_INIT_COUNT
	.align		4
.L_323:
        /*0830*/ 	.byte	0x02, 0x4a
	.zero		1
	.zero		1


	//----- nvinfo : EIATTR_EXIT_INSTR_OFFSETS
	.align		4
        /*0834*/ 	.byte	0x04, 0x1c
        /*0836*/ 	.short	(.L_325 - .L_324)


	//   ....[0]....
.L_324:
        /*0838*/ 	.word	0x00002cc0


	//   ....[1]....
        /*083c*/ 	.word	0x00003020


	//   ....[2]....
        /*0840*/ 	.word	0x00003040


	//   ....[3]....
        /*0844*/ 	.word	0x0000a750


	//   ....[4]....
        /*0848*/ 	.word	0x0000b420


	//----- nvinfo : EIATTR_MAX_THREADS
	.align		4
.L_325:
        /*084c*/ 	.byte	0x04, 0x05
        /*084e*/ 	.short	(.L_327 - .L_326)
.L_326:
        /*0850*/ 	.word	0x00000180
        /*0854*/ 	.word	0x00000001
        /*0858*/ 	.word	0x00000001


	//----- nvinfo : EIATTR_CRS_STACK_SIZE
	.align		4
.L_327:
        /*085c*/ 	.byte	0x04, 0x1e
        /*085e*/ 	.short	(.L_329 - .L_328)
.L_328:
        /*0860*/ 	.word	0x00000000


	//----- nvinfo : EIATTR_CBANK_PARAM_SIZE
	.align		4
.L_329:
        /*0864*/ 	.byte	0x03, 0x19
        /*0866*/ 	.short	0x004d


	//----- nvinfo : EIATTR_PARAM_CBANK
	.align		4
        /*0868*/ 	.byte	0x04, 0x0a
        /*086a*/ 	.short	(.L_331 - .L_330)
	.align		4
.L_330:
        /*086c*/ 	.word	index@(.nv.constant0._ZN3cub18CUB_300001_SM_10006detail10radix_sort29DeviceRadixSortOnesweepKernelINS1_5radix10policy_hubIfiyE10Policy1000ELNS0_9SortOrderE0EfiyiiNS1_21identity_decomposer_tEEEvPT5_SB_PT3_PKSC_PT1_PKSG_PT2_PKSK_T4_iiT6_)
        /*0870*/ 	.short	0x0380
        /*0872*/ 	.short	0x004d


	//----- nvinfo : EIATTR_SW_WAR
	.align		4
.L_331:
        /*0874*/ 	.byte	0x04, 0x36
        /*0876*/ 	.short	(.L_333 - .L_332)
.L_332:
        /*0878*/ 	.word	0x00000008
.L_333:


//--------------------- .nv.info._ZN3cub18CUB_300001_SM_10006detail10radix_sort33DeviceRadixSortExclusiveSumKernelINS1_5radix10policy_hubIfiyE10Policy1000EyEEvPT0_ --------------------------
	.section	.nv.info._ZN3cub18CUB_300001_SM_10006detail10radix_sort33DeviceRadixSortExclusiveSumKernelINS1_5radix10policy_hubIfiyE10Policy1000EyEEvPT0_,"",@"SHT_CUDA_INFO"
	.sectionflags	@""
	.align	4


	//----- nvinfo : EIATTR_CUDA_API_VERSION
	.align		4
        /*0000*/ 	.byte	0x04, 0x37
        /*0002*/ 	.short	(.L_335 - .L_334)
.L_334:
        /*0004*/ 	.word	0x00000082


	//----- nvinfo : EIATTR_KPARAM_INFO
	.align		4
.L_335:
        /*0008*/ 	.byte	0x04, 0x17
        /*000a*/ 	.short	(.L_337 - .L_336)
.L_336:
        /*000c*/ 	.word	0x00000000
        /*0010*/ 	.short	0x0000
        /*0012*/ 	.short	0x0000
        /*0014*/ 	.byte	0x00, 0xf5, 0x21, 0x00


	//----- nvinfo : EIATTR_SPARSE_MMA_MASK
	.align		4
.L_337:
        /*0018*/ 	.byte	0x03, 0x50
        /*001a*/ 	.short	0x0000


	//----- nvinfo : EIATTR_MAXREG_COUNT
	.align		4
        /*001c*/ 	.byte	0x03, 0x1b
        /*001e*/ 	.short	0x00ff


	//----- nvinfo : EIATTR_NUM_BARRIERS
	.align		4
        /*0020*/ 	.byte	0x02, 0x4c
        /*0022*/ 	.byte	0x01
	.zero		1


	//----- nvinfo : EIATTR_MERCURY_ISA_VERSION
	.align		4
        /*0024*/ 	.byte	0x03, 0x5f
        /*0026*/ 	.short	0x0101


	//----- nvinfo : EIATTR_COOP_GROUP_MASK_REGIDS
	.align		4
        /*0028*/ 	.byte	0x04, 0x29
        /*002a*/ 	.short	(.L_339 - .L_338)


	//   ....[0]....
.L_338:
        /*002c*/ 	.word	0xffffffff


	//   ....[1]....
        /*0030*/ 	.word	0xffffffff


	//   ....[2]....
        /*0034*/ 	.word	0xffffffff


	//   ....[3]....
        /*0038*/ 	.word	0xffffffff


	//   ....[4]....
        /*003c*/ 	.word	0xffffffff


	//   ....[5]....
        /*0040*/ 	.word	0xffffffff


	//   ....[6]....
        /*0044*/ 	.word	0xffffffff


	//   ....[7]....
        /*0048*/ 	.word	0xffffffff


	//   ....[8]....
        /*004c*/ 	.word	0xffffffff


	//   ....[9]....
        /*0050*/ 	.word	0xffffffff


	//   ....[10]....
        /*0054*/ 	.word	0x05000015


	//   ....[11]....
        /*0058*/ 	.word	0x05000015


	//   ....[12]....
        /*005c*/ 	.word	0x05000015


	//   ....[13]....
        /*0060*/ 	.word	0x05000015


	//   ....[14]....
        /*0064*/ 	.word	0x05000015


	//   ....[15]....
        /*0068*/ 	.word	0x05000015


	//   ....[16]....
        /*006c*/ 	.word	0x05000015


	//   ....[17]....
        /*0070*/ 	.word	0x05000015


	//   ....[18]....
        /*0074*/ 	.word	0x05000015


	//   ....[19]....
        /*0078*/ 	.word	0x05000015


	//----- nvinfo : EIATTR_COOP_GROUP_INSTR_OFFSETS
	.align		4
.L_339:
        /*007c*/ 	.byte	0x04, 0x28
        /*007e*/ 	.short	(.L_341 - .L_340)


	//   ....[0]....
.L_340:
        /*0080*/ 	.word	0x00000250


	//   ....[1]....
        /*0084*/ 	.word	0x00000260


	//   ....[2]....
        /*0088*/ 	.word	0x000002a0


	//   ....[3]....
        /*008c*/ 	.word	0x000002c0


	//   ....[4]....
        /*0090*/ 	.word	0x00000310


	//   ....[5]....
        /*0094*/ 	.word	0x00000320


	//   ....[6]....
        /*0098*/ 	.word	0x00000360


	//   ....[7]....
        /*009c*/ 	.word	0x00000380


	//   ....[8]....
        /*00a0*/ 	.word	0x000003d0


	//   ....[9]....
        /*00a4*/ 	.word	0x000003e0


	//   ....[10]....
        /*00a8*/ 	.word	0x00000660


	//   ....[11]....
        /*00ac*/ 	.word	0x000006b0


	//   ....[12]....
        /*00b0*/ 	.word	0x00000740


	//   ....[13]....
        /*00b4*/ 	.word	0x00000790


	//   ....[14]....
        /*00b8*/ 	.word	0x00000820


	//   ....[15]....
        /*00bc*/ 	.word	0x00000870


	//   ....[16]....
        /*00c0*/ 	.word	0x00000900


	//   ....[17]....
        /*00c4*/ 	.word	0x00000950


	//   ....[18]....
        /*00c8*/ 	.word	0x000009e0


	//   ....[19]....
        /*00cc*/ 	.word	0x00000a30


	//----- nvinfo : EIATTR_VRC_CTA_INIT_COUNT
	.align		4
.L_341:
        /*00d0*/ 	.byte	0x02, 0x4a
	.zero		1
	.zero		1


	//----- nvinfo : EIATTR_EXIT_INSTR_OFFSETS
	.align		4
        /*00d4*/ 	.byte	0x04, 0x1c
        /*00d6*/ 	.short	(.L_343 - .L_342)


	//   ....[0]....
.L_342:
        /*00d8*/ 	.word	0x000005d0


	//   ....[1]....
        /*00dc*/ 	.word	0x00000600


	//----- nvinfo : EIATTR_CRS_STACK_SIZE
	.align		4
.L_343:
        /*00e0*/ 	.byte	0x04, 0x1e
        /*00e2*/ 	.short	(.L_345 - .L_344)
.L_344:
        /*00e4*/ 	.word	0x00000000


	//----- nvinfo : EIATTR_CBANK_PARAM_SIZE
	.align		4
.L_345:
        /*00e8*/ 	.byte	0x03, 0x19
        /*00ea*/ 	.short	0x0008


	//----- nvinfo : EIATTR_PARAM_CBANK
	.align		4
        /*00ec*/ 	.byte	0x04, 0x0a
        /*00ee*/ 	.short	(.L_347 - .L_346)
	.align		4
.L_346:
        /*00f0*/ 	.word	index@(.nv.constant0._ZN3cub18CUB_300001_SM_10006detail10radix_sort33DeviceRadixSortExclusiveSumKernelINS1_5radix10policy_hubIfiyE10Policy1000EyEEvPT0_)
        /*00f4*/ 	.short	0x0380
        /*00f6*/ 	.short	0x0008


	//----- nvinfo : EIATTR_SW_WAR
	.align		4
.L_347:
        /*00f8*/ 	.byte	0x04, 0x36
        /*00fa*/ 	.short	(.L_349 - .L_348)
.L_348:
        /*00fc*/ 	.word	0x00000008
.L_349:


//--------------------- .nv.info._ZN3cub18CUB_300001_SM_10006detail10radix_sort30DeviceRadixSortHistogramKernelINS1_5radix10policy_hubIfiyE10Policy1000ELNS0_9SortOrderE0EfyNS1_21identity_decomposer_tEEEvPT2_PKT1_SA_iiT3_ --------------------------
	.section	.nv.info._ZN3cub18CUB_300001_SM_10006detail10radix_sort30DeviceRadixSortHistogramKernelINS1_5radix10policy_hubIfiyE10Policy1000ELNS0_9SortOrderE0EfyNS1_21identity_decomposer_tEEEvPT2_PKT1_SA_iiT3_,"",@"SHT_CUDA_INFO"
	.sectionflags	@""
	.align	4


	//----- nvinfo : EIATTR_CUDA_API_VERSION
	.align		4
        /*0000*/ 	.byte	0x04, 0x37
        /*0002*/ 	.short	(.L_351 - .L_350)
.L_350:
        /*0004*/ 	.word	0x00000082


	//----- nvinfo : EIATTR_KPARAM_INFO
	.align		4
.L_351:
        /*0008*/ 	.byte	0x04, 0x17
        /*000a*/ 	.short	(.L_353 - .L_352)
.L_352:
        /*000c*/ 	.word	0x00000000
        /*0010*/ 	.short	0x0005
        /*0012*/ 	.short	0x0020
        /*0014*/ 	.byte	0x00, 0xf0, 0x05, 0x00


	//----- nvinfo : EIATTR_KPARAM_INFO
	.align		4
.L_353:
        /*0018*/ 	.byte	0x04, 0x17
        /*001a*/ 	.short	(.L_355 - .L_354)
.L_354:
        /*001c*/ 	.word	0x00000000
        /*0020*/ 	.short	0x0004
        /*0022*/ 	.short	0x001c
        /*0024*/ 	.byte	0x00, 0xf0, 0x11, 0x00


	//----- nvinfo : EIATTR_KPARAM_INFO
	.align		4
.L_355:
        /*0028*/ 	.byte	0x04, 0x17
        /*002a*/ 	.short	(.L_357 - .L_356)
.L_356:
        /*002c*/ 	.word	0x00000000
        /*0030*/ 	.short	0x0003
        /*0032*/ 	.short	0x0018
        /*0034*/ 	.byte	0x00, 0xf0, 0x11, 0x00


	//----- nvinfo : EIATTR_KPARAM_INFO
	.align		4
.L_357:
        /*0038*/ 	.byte	0x04, 0x17
        /*003a*/ 	.short	(.L_359 - .L_358)
.L_358:
        /*003c*/ 	.word	0x00000000
        /*0040*/ 	.short	0x0002
        /*0042*/ 	.short	0x0010
        /*0044*/ 	.byte	0x00, 0xf0, 0x21, 0x00


	//----- nvinfo : EIATTR_KPARAM_INFO
	.align		4
.L_359:
        /*0048*/ 	.byte	0x04, 0x17
        /*004a*/ 	.short	(.L_361 - .L_360)
.L_360:
        /*004c*/ 	.word	0x00000000
        /*0050*/ 	.short	0x0001
        /*0052*/ 	.short	0x0008
        /*0054*/ 	.byte	0x00, 0xf5, 0x21, 0x00


	//----- nvinfo : EIATTR_KPARAM_INFO
	.align		4
.L_361:
        /*0058*/ 	.byte	0x04, 0x17
        /*005a*/ 	.short	(.L_363 - .L_362)
.L_362:
        /*005c*/ 	.word	0x00000000
        /*0060*/ 	.short	0x0000
        /*0062*/ 	.short	0x0000
        /*0064*/ 	.byte	0x00, 0xf5, 0x21, 0x00


	//----- nvinfo : EIATTR_SPARSE_MMA_MASK
	.align		4
.L_363:
        /*0068*/ 	.byte	0x03, 0x50
        /*006a*/ 	.short	0x0000


	//----- nvinfo : EIATTR_MAXREG_COUNT
	.align		4
        /*006c*/ 	.byte	0x03, 0x1b
        /*006e*/ 	.short	0x00ff


	//----- nvinfo : EIATTR_NUM_BARRIERS
	.align		4
        /*0070*/ 	.byte	0x02, 0x4c
        /*0072*/ 	.byte	0x01
	.zero		1


	//----- nvinfo : EIATTR_MERCURY_ISA_VERSION
	.align		4
        /*0074*/ 	.byte	0x03, 0x5f
        /*0076*/ 	.short	0x0101


	//----- nvinfo : EIATTR_VRC_CTA_INIT_COUNT
	.align		4
        /*0078*/ 	.byte	0x02, 0x4a
	.zero		1
	.zero		1


	//----- nvinfo : EIATTR_EXIT_INSTR_OFFSETS
	.align		4
        /*007c*/ 	.byte	0x04, 0x1c
        /*007e*/ 	.short	(.L_365 - .L_364)


	//   ....[0]....
.L_364:
        /*0080*/ 	.word	0x00000040


	//   ....[1]....
        /*0084*/ 	.word	0x00003310


	//----- nvinfo : EIATTR_MAX_THREADS
	.align		4
.L_365:
        /*0088*/ 	.byte	0x04, 0x05
        /*008a*/ 	.short	(.L_367 - .L_366)
.L_366:
        /*008c*/ 	.word	0x00000080
        /*0090*/ 	.word	0x00000001
        /*0094*/ 	.word	0x00000001


	//----- nvinfo : EIATTR_CRS_STACK_SIZE
	.align		4
.L_367:
        /*0098*/ 	.byte	0x04, 0x1e
        /*009a*/ 	.short	(.L_369 - .L_368)
.L_368:
        /*009c*/ 	.word	0x00000000


	//----- nvinfo : EIATTR_CBANK_PARAM_SIZE
	.align		4
.L_369:
        /*00a0*/ 	.byte	0x03, 0x19
        /*00a2*/ 	.short	0x0021


	//----- nvinfo : EIATTR_PARAM_CBANK
	.align		4
        /*00a4*/ 	.byte	0x04, 0x0a
        /*00a6*/ 	.short	(.L_371 - .L_370)
	.align		4
.L_370:
        /*00a8*/ 	.word	index@(.nv.constant0._ZN3cub18CUB_300001_SM_10006detail10radix_sort30DeviceRadixSortHistogramKernelINS1_5radix10policy_hubIfiyE10Policy1000ELNS0_9SortOrderE0EfyNS1_21identity_decomposer_tEEEvPT2_PKT1_SA_iiT3_)
        /*00ac*/ 	.short	0x0380
        /*00ae*/ 	.short	0x0021


	//----- nvinfo : EIATTR_SW_WAR
	.align		4
.L_371:
        /*00b0*/ 	.byte	0x04, 0x36
        /*00b2*/ 	.short	(.L_373 - .L_372)
.L_372:
        /*00b4*/ 	.word	0x00000008
.L_373:


//--------------------- .nv.info._ZN3cub18CUB_300001_SM_10006detail10radix_sort31DeviceRadixSortSingleTileKernelINS1_5radix10policy_hubIfiyE10Policy1000ELNS0_9SortOrderE0EfiyNS1_21identity_decomposer_tEEEvPKT1_PSA_PKT2_PSE_T3_iiT4_ --------------------------
	.section	.nv.info._ZN3cub18CUB_300001_SM_10006detail10radix_sort31DeviceRadixSortSingleTileKernelINS1_5radix10policy_hubIfiyE10Policy1000ELNS0_9SortOrderE0EfiyNS1_21identity_decomposer_tEEEvPKT1_PSA_PKT2_PSE_T3_iiT4_,"",@"SHT_CUDA_INFO"
	.sectionflags	@""
	.align	4


	//----- nvinfo : EIATTR_CUDA_API_VERSION
	.align		4
        /*0000*/ 	.byte	0x04, 0x37
        /*0002*/ 	.short	(.L_375 - .L_374)
.L_374:
        /*0004*/ 	.word	0x00000082


	//----- nvinfo : EIATTR_KPARAM_INFO
	.align		4
.L_375:
        /*0008*/ 	.byte	0x04, 0x17
        /*000a*/ 	.short	(.L_377 - .L_376)
.L_376:
        /*000c*/ 	.word	0x00000000
        /*0010*/ 	.short	0x0007
        /*0012*/ 	.short	0x0030
        /*0014*/ 	.byte	0x00, 0xf0, 0x05, 0x00


	//----- nvinfo : EIATTR_KPARAM_INFO
	.align		4
.L_377:
        /*0018*/ 	.byte	0x04, 0x17
        /*001a*/ 	.short	(.L_379 - .L_378)
.L_378:
        /*001c*/ 	.word	0x00000000
        /*0020*/ 	.short	0x0006
        /*0022*/ 	.short	0x002c
        /*0024*/ 	.byte	0x00, 0xf0, 0x11, 0x00


	//----- nvinfo : EIATTR_KPARAM_INFO
	.align		4
.L_379:
        /*0028*/ 	.byte	0x04, 0x17
        /*002a*/ 	.short	(.L_381 - .L_380)
.L_380:
        /*002c*/ 	.word	0x00000000
        /*0030*/ 	.short	0x0005
        /*0032*/ 	.short	0x0028
        /*0034*/ 	.byte	0x00, 0xf0, 0x11, 0x00


	//----- nvinfo : EIATTR_KPARAM_INFO
	.align		4
.L_381:
        /*0038*/ 	.byte	0x04, 0x17
        /*003a*/ 	.short	(.L_383 - .L_382)
.L_382:
        /*003c*/ 	.word	0x00000000
        /*0040*/ 	.short	0x0004
        /*0042*/ 	.short	0x0020
        /*0044*/ 	.byte	0x00, 0xf0, 0x21, 0x00


	//----- nvinfo : EIATTR_KPARAM_INFO
	.align		4
.L_383:
        /*0048*/ 	.byte	0x04, 0x17
        /*004a*/ 	.short	(.L_385 - .L_384)
.L_384:
        /*004c*/ 	.word	0x00000000
        /*0050*/ 	.short	0x0003
        /*0052*/ 	.short	0x0018
        /*0054*/ 	.byte	0x00, 0xf5, 0x21, 0x00


	//----- nvinfo : EIATTR_KPARAM_INFO
	.align		4
.L_385:
        /*0058*/ 	.byte	0x04, 0x17
        /*005a*/ 	.short	(.L_387 - .L_386)
.L_386:
        /*005c*/ 	.word	0x00000000
        /*0060*/ 	.short	0x0002
        /*0062*/ 	.short	0x0010
        /*0064*/ 	.byte	0x00, 0xf5, 0x21, 0x00


	//----- nvinfo : EIATTR_KPARAM_INFO
	.align		4
.L_387:
        /*0068*/ 	.byte	0x04, 0x17
        /*006a*/ 	.short	(.L_389 - .L_388)
.L_388:
        /*006c*/ 	.word	0x00000000
        /*0070*/ 	.short	0x0001
        /*0072*/ 	.short	0x0008
        /*0074*/ 	.byte	0x00, 0xf5, 0x21, 0x00


	//----- nvinfo : EIATTR_KPARAM_INFO
	.align		4
.L_389:
        /*0078*/ 	.byte	0x04, 0x17
        /*007a*/ 	.short	(.L_391 - .L_390)
.L_390:
        /*007c*/ 	.word	0x00000000
        /*0080*/ 	.short	0x0000
        /*0082*/ 	.short	0x0000
        /*0084*/ 	.byte	0x00, 0xf5, 0x21, 0x00


	//----- nvinfo : EIATTR_SPARSE_MMA_MASK
	.align		4
.L_391:
        /*0088*/ 	.byte	0x03, 0x50
        /*008a*/ 	.short	0x0000


	//----- nvinfo : EIATTR_MAXREG_COUNT
	.align		4
        /*008c*/ 	.byte	0x03, 0x1b
        /*008e*/ 	.short	0x00ff


	//----- nvinfo : EIATTR_NUM_BARRIERS
	.align		4
        /*0090*/ 	.byte	0x02, 0x4c
        /*0092*/ 	.byte	0x01
	.zero		1


	//----- nvinfo : EIATTR_MERCURY_ISA_VERSION
	.align		4
        /*0094*/ 	.byte	0x03, 0x5f
        /*0096*/ 	.short	0x0101


	//----- nvinfo : EIATTR_COOP_GROUP_MASK_REGIDS
	.align		4
        /*0098*/ 	.byte	0x04, 0x29
        /*009a*/ 	.short	(.L_393 - .L_392)


	//   ....[0]....
.L_392:
        /*009c*/ 	.word	0xffffffff


	//   ....[1]....
        /*00a0*/ 	.word	0xffffffff


	//   ....[2]....
        /*00a4*/ 	.word	0xffffffff


	//   ....[3]....
        /*00a8*/ 	.word	0xffffffff


	//   ....[4]....
        /*00ac*/ 	.word	0xffffffff


	//----- nvinfo : EIATTR_COOP_GROUP_INSTR_OFFSETS
	.align		4
.L_393:
        /*00b0*/ 	.byte	0x04, 0x28
        /*00b2*/ 	.short	(.L_395 - .L_394)


	//   ....[0]....
.L_394:
        /*00b4*/ 	.word	0x00002310


	//   ....[1]....
        /*00b8*/ 	.word	0x00002330


	//   ....[2]....
        /*00bc*/ 	.word	0x00002350


	//   ....[3]....
        /*00c0*/ 	.word	0x00002370


	//   ....[4]....
        /*00c4*/ 	.word	0x00002390


	//----- nvinfo : EIATTR_VRC_CTA_INIT_COUNT
	.align		4
.L_395:
        /*00c8*/ 	.byte	0x02, 0x4a
	.zero		1
	.zero		1


	//----- nvinfo : EIATTR_EXIT_INSTR_OFFSETS
	.align		4
        /*00cc*/ 	.byte	0x04, 0x1c
        /*00ce*/ 	.short	(.L_397 - .L_396)


	//   ....[0]....
.L_396:
        /*00d0*/ 	.word	0x00004460


	//   ....[1]....
        /*00d4*/ 	.word	0x000044e0


	//----- nvinfo : EIATTR_MAX_THREADS
	.align		4
.L_397:
        /*00d8*/ 	.byte	0x04, 0x05
        /*00da*/ 	.short	(.L_399 - .L_398)
.L_398:
        /*00dc*/ 	.word	0x00000100
        /*00e0*/ 	.word	0x00000001
        /*00e4*/ 	.word	0x00000001


	//----- nvinfo : EIATTR_CBANK_PARAM_SIZE
	.align		4
.L_399:
        /*00e8*/ 	.byte	0x03, 0x19
        /*00ea*/ 	.short	0x0031


	//----- nvinfo : EIATTR_PARAM_CBANK
	.align		4
        /*00ec*/ 	.byte	0x04, 0x0a
        /*00ee*/ 	.short	(.L_401 - .L_400)
	.align		4
.L_400:
        /*00f0*/ 	.word	index@(.nv.constant0._ZN3cub18CUB_300001_SM_10006detail10radix_sort31DeviceRadixSortSingleTileKernelINS1_5radix10policy_hubIfiyE10Policy1000ELNS0_9SortOrderE0EfiyNS1_21identity_decomposer_tEEEvPKT1_PSA_PKT2_PSE_T3_iiT4_)
        /*00f4*/ 	.short	0x0380
        /*00f6*/ 	.short	0x0031


	//----- nvinfo : EIATTR_SW_WAR
	.align		4
.L_401:
        /*00f8*/ 	.byte	0x04, 0x36
        /*00fa*/ 	.short	(.L_403 - .L_402)
.L_402:
        /*00fc*/ 	.word	0x00000008
.L_403:


//--------------------- .nv.info._ZN3cub18CUB_300001_SM_10006detail6reduce28DeviceReduceSingleTileKernelINS2_10policy_hubIlyN4cuda3std3__44plusIlEEE10Policy1000EPlSC_iS9_llNS7_10__identityEEEvT0_T1_T2_T3_T4_T6_ --------------------------
	.section	.nv.info._ZN3cub18CUB_300001_SM_10006detail6reduce28DeviceReduceSingleTileKernelINS2_10policy_hubIlyN4cuda3std3__44plusIlEEE10Policy1000EPlSC_iS9_llNS7_10__identityEEEvT0_T1_T2_T3_T4_T6_,"",@"SHT_CUDA_INFO"
	.sectionflags	@""
	.align	4


	//----- nvinfo : EIATTR_CUDA_API_VERSION
	.align		4
        /*0000*/ 	.byte	0x04, 0x37
        /*0002*/ 	.short	(.L_405 - .L_404)
.L_404:
        /*0004*/ 	.word	0x00000082


	//----- nvinfo : EIATTR_KPARAM_INFO
	.align		4
.L_405:
        /*0008*/ 	.byte	0x04, 0x17
        /*000a*/ 	.short	(.L_407 - .L_406)
.L_406:
        /*000c*/ 	.word	0x00000000
        /*0010*/ 	.short	0x0005
        /*0012*/ 	.short	0x0020
        /*0014*/ 	.byte	0x00, 0xf0, 0x05, 0x00


	//----- nvinfo : EIATTR_KPARAM_INFO
	.align		4
.L_407:
        /*0018*/ 	.byte	0x04, 0x17
        /*001a*/ 	.short	(.L_409 - .L_408)
.L_408:
        /*001c*/ 	.word	0x00000000
        /*0020*/ 	.short	0x0004
        /*0022*/ 	.short	0x0018
        /*0024*/ 	.byte	0x00, 0xf0, 0x21, 0x00


	//----- nvinfo : EIATTR_KPARAM_INFO
	.align		4
.L_409:
        /*0028*/ 	.byte	0x04, 0x17
        /*002a*/ 	.short	(.L_411 - .L_410)
.L_410:
        /*002c*/ 	.word	0x00000000
        /*0030*/ 	.short	0x0003
        /*0032*/ 	.short	0x0014
        /*0034*/ 	.byte	0x00, 0xf0, 0x05, 0x00


	//----- nvinfo : EIATTR_KPARAM_INFO
	.align		4
.L_411:
        /*0038*/ 	.byte	0x04, 0x17
        /*003a*/ 	.short	(.L_413 - .L_412)
.L_412:
        /*003c*/ 	.word	0x00000000
        /*0040*/ 	.short	0x0002
        /*0042*/ 	.short	0x0010
        /*0044*/ 	.byte	0x00, 0xf0, 0x11, 0x00


	//----- nvinfo : EIATTR_KPARAM_INFO
	.align		4
.L_413:
        /*0048*/ 	.byte	0x04, 0x17
        /*004a*/ 	.short	(.L_415 - .L_414)
.L_414:
        /*004c*/ 	.word	0x00000000
        /*0050*/ 	.short	0x0001
        /*0052*/ 	.short	0x0008
        /*0054*/ 	.byte	0x00, 0xf5, 0x21, 0x00


	//----- nvinfo : EIATTR_KPARAM_INFO
	.align		4
.L_415:
        /*0058*/ 	.byte	0x04, 0x17
        /*005a*/ 	.short	(.L_417 - .L_416)
.L_416:
        /*005c*/ 	.word	0x00000000
        /*0060*/ 	.short	0x0000
        /*0062*/ 	.short	0x0000
        /*0064*/ 	.byte	0x00, 0xf5, 0x21, 0x00


	//----- nvinfo : EIATTR_SPARSE_MMA_MASK
	.align		4
.L_417:
        /*0068*/ 	.byte	0x03, 0x50
        /*006a*/ 	.short	0x0000


	//----- nvinfo : EIATTR_MAXREG_COUNT
	.align		4
        /*006c*/ 	.byte	0x03, 0x1b
        /*006e*/ 	.short	0x0080


	//----- nvinfo : EIATTR_NUM_BARRIERS
	.align		4
        /*0070*/ 	.byte	0x02, 0x4c
        /*0072*/ 	.byte	0x01
	.zero		1


	//----- nvinfo : EIATTR_MERCURY_ISA_VERSION
	.align		4
        /*0074*/ 	.byte	0x03, 0x5f
        /*0076*/ 	.short	0x0101


	//----- nvinfo : EIATTR_COOP_GROUP_MASK_REGIDS
	.align		4
        /*0078*/ 	.byte	0x04, 0x29
        /*007a*/ 	.short	(.L_419 - .L_418)


	//   ....[0]....
.L_418:
        /*007c*/ 	.word	0xffffffff


	//   ....[1]....
        /*0080*/ 	.word	0xffffffff


	//   ....[2]....
        /*0084*/ 	.word	0xffffffff


	//   ....[3]....
        /*0088*/ 	.word	0xffffffff


	//   ....[4]....
        /*008c*/ 	.word	0xffffffff


	//   ....[5]....
        /*0090*/ 	.word	0xffffffff


	//   ....[6]....
        /*0094*/ 	.word	0xffffffff


	//   ....[7]....
        /*0098*/ 	.word	0xffffffff


	//   ....[8]....
        /*009c*/ 	.word	0xffffffff


	//   ....[9]....
        /*00a0*/ 	.word	0xffffffff


	//   ....[10]....
        /*00a4*/ 	.word	0xffffffff


	//   ....[11]....
        /*00a8*/ 	.word	0xffffffff


	//   ....[12]....
        /*00ac*/ 	.word	0xffffffff


	//   ....[13]....
        /*00b0*/ 	.word	0xffffffff


	//   ....[14]....
        /*00b4*/ 	.word	0xffffffff


	//   ....[15]....
        /*00b8*/ 	.word	0xffffffff


	//   ....[16]....
        /*00bc*/ 	.word	0xffffffff


	//   ....[17]....
        /*00c0*/ 	.word	0xffffffff


	//   ....[18]....
        /*00c4*/ 	.word	0xffffffff


	//   ....[19]....
        /*00c8*/ 	.word	0xffffffff


	//   ....[20]....
        /*00cc*/ 	.word	0xffffffff


	//   ....[21]....
        /*00d0*/ 	.word	0xffffffff


	//   ....[22]....
        /*00d4*/ 	.word	0xffffffff


	//   ....[23]....
        /*00d8*/ 	.word	0xffffffff


	//   ....[24]....
        /*00dc*/ 	.word	0xffffffff


	//   ....[25]....
        /*00e0*/ 	.word	0xffffffff


	//   ....[26]....
        /*00e4*/ 	.word	0xffffffff


	//   ....[27]....
        /*00e8*/ 	.word	0xffffffff


	//   ....[28]....
        /*00ec*/ 	.word	0xffffffff


	//   ....[29]....
        /*00f0*/ 	.word	0xffffffff


	//----- nvinfo : EIATTR_COOP_GROUP_INSTR_OFFSETS
	.align		4
.L_419:
        /*00f4*/ 	.byte	0x04, 0x28
        /*00f6*/ 	.short	(.L_421 - .L_420)


	//   ....[0]....
.L_420:
        /*00f8*/ 	.word	0x00000970


	//   ....[1]....
        /*00fc*/ 	.word	0x00000980


	//   ....[2]....
        /*0100*/ 	.word	0x000009e0


	//   ....[3]....
        /*0104*/ 	.word	0x00000a00


	//   ....[4]....
        /*0108*/ 	.word	0x00000a50


	//   ....[5]....
        /*010c*/ 	.word	0x00000a70


	//   ....[6]....
        /*0110*/ 	.word	0x00000ab0


	//   ....[7]....
        /*0114*/ 	.word	0x00000af0


	//   ....[8]....
        /*0118*/ 	.word	0x00000b40


	//   ....[9]....
        /*011c*/ 	.word	0x00000b80


	//   ....[10]....
        /*0120*/ 	.word	0x00000e80


	//   ....[11]....
        /*0124*/ 	.word	0x00000e90


	//   ....[12]....
        /*0128*/ 	.word	0x00000f10


	//   ....[13]....
        /*012c*/ 	.word	0x00000f30


	//   ....[14]....
        /*0130*/ 	.word	0x00000f70


	//   ....[15]....
        /*0134*/ 	.word	0x00000fb0


	//   ....[16]....
        /*0138*/ 	.word	0x00001010


	//   ....[17]....
        /*013c*/ 	.word	0x00001040


	//   ....[18]....
        /*0140*/ 	.word	0x00001080


	//   ....[19]....
        /*0144*/ 	.word	0x000010c0


	//   ....[20]....
        /*0148*/ 	.word	0x000021b0


	//   ....[21]....
        /*014c*/ 	.word	0x000021c0


	//   ....[22]....
        /*0150*/ 	.word	0x00002240


	//   ....[23]....
        /*0154*/ 	.word	0x00002250


	//   ....[24]....
        /*0158*/ 	.word	0x000022b0


	//   ....[25]....
        /*015c*/ 	.word	0x000022d0


	//   ....[26]....
        /*0160*/ 	.word	0x00002310


	//   ....[27]....
        /*0164*/ 	.word	0x00002340


	//   ....[28]....
        /*0168*/ 	.word	0x00002380


	//   ....[29]....
        /*016c*/ 	.word	0x000023e0


	//----- nvinfo : EIATTR_VRC_CTA_INIT_COUNT
	.align		4
.L_421:
        /*0170*/ 	.byte	0x02, 0x4a
	.zero		1
	.zero		1


	//----- nvinfo : EIATTR_EXIT_INSTR_OFFSETS
	.align		4
        /*0174*/ 	.byte	0x04, 0x1c
        /*0176*/ 	.short	(.L_423 - .L_422)


	//   ....[0]....
.L_422:
        /*0178*/ 	.word	0x00000080


	//   ....[1]....
        /*017c*/ 	.word	0x000000c0


	//   ....[2]....
        /*0180*/ 	.word	0x00002650


	//   ....[3]....
        /*0184*/ 	.word	0x000026b0


	//----- nvinfo : EIATTR_MAX_THREADS
	.align		4
.L_423:
        /*0188*/ 	.byte	0x04, 0x05
        /*018a*/ 	.short	(.L_425 - .L_424)
.L_424:
        /*018c*/ 	.word	0x00000200
        /*0190*/ 	.word	0x00000001
        /*0194*/ 	.word	0x00000001


	//----- nvinfo : EIATTR_CRS_STACK_SIZE
	.align		4
.L_425:
        /*0198*/ 	.byte	0x04, 0x1e
        /*019a*/ 	.short	(.L_427 - .L_426)
.L_426:
        /*019c*/ 	.word	0x00000000


	//----- nvinfo : EIATTR_CBANK_PARAM_SIZE
	.align		4
.L_427:
        /*01a0*/ 	.byte	0x03, 0x19
        /*01a2*/ 	.short	0x0021


	//----- nvinfo : EIATTR_PARAM_CBANK
	.align		4
        /*01a4*/ 	.byte	0x04, 0x0a
        /*01a6*/ 	.short	(.L_429 - .L_428)
	.align		4
.L_428:
        /*01a8*/ 	.word	index@(.nv.constant0._ZN3cub18CUB_300001_SM_10006detail6reduce28DeviceReduceSingleTileKernelINS2_10policy_hubIlyN4cuda3std3__44plusIlEEE10Policy1000EPlSC_iS9_llNS7_10__identityEEEvT0_T1_T2_T3_T4_T6_)
        /*01ac*/ 	.short	0x0380
        /*01ae*/ 	.short	0x0021


	//----- nvinfo : EIATTR_SW_WAR
	.align		4
.L_429:
        /*01b0*/ 	.byte	0x04, 0x36
        /*01b2*/ 	.short	(.L_431 - .L_430)
.L_430:
        /*01b4*/ 	.word	0x00000008
.L_431:


//--------------------- .nv.info._ZN3cub18CUB_300001_SM_10006detail6reduce18DeviceReduceKernelINS2_10policy_hubIlyN4cuda3std3__44plusIlEEE10Policy1000EN6thrust24THRUST_300001_SM_1000_NS18transform_iteratorI7isValidNSD_6detail15normal_iteratorINSD_10device_ptrIiEEEEllEEyS9_lNS7_10__identityEEEvT0_PT3_T1_NS0_13GridEvenShareISQ_EET2_T4_ --------------------------
	.section	.nv.info._ZN3cub18CUB_300001_SM_10006detail6reduce18DeviceReduceKernelINS2_10policy_hubIlyN4cuda3std3__44plusIlEEE10Policy1000EN6thrust24THRUST_300001_SM_1000_NS18transform_iteratorI7isValidNSD_6detail15normal_iteratorINSD_10device_ptrIiEEEEllEEyS9_lNS7_10__identityEEEvT0_PT3_T1_NS0_13GridEvenShareISQ_EET2_T4_,"",@"SHT_CUDA_INFO"
	.sectionflags	@""
	.align	4


	//----- nvinfo : EIATTR_CUDA_API_VERSION
	.align		4
        /*0000*/ 	.byte	0x04, 0x37
        /*0002*/ 	.short	(.L_433 - .L_432)
.L_432:
        /*0004*/ 	.word	0x00000082


	//----- nvinfo : EIATTR_KPARAM_INFO
	.align		4
.L_433:
        /*0008*/ 	.byte	0x04, 0x17
        /*000a*/ 	.short	(.L_435 - .L_434)
.L_434:
        /*000c*/ 	.word	0x00000000
        /*0010*/ 	.short	0x0005
        /*0012*/ 	.short	0x0069
        /*0014*/ 	.byte	0x00, 0xf0, 0x05, 0x00


	//----- nvinfo : EIATTR_KPARAM_INFO
	.align		4
.L_435:
        /*0018*/ 	.byte	0x04, 0x17
        /*001a*/ 	.short	(.L_437 - .L_436)
.L_436:
        /*001c*/ 	.word	0x00000000
        /*0020*/ 	.short	0x0004
        /*0022*/ 	.short	0x0068
        /*0024*/ 	.byte	0x00, 0xf0, 0x05, 0x00


	//----- nvinfo : EIATTR_KPARAM_INFO
	.align		4
.L_437:
        /*0028*/ 	.byte	0x04, 0x17
        /*002a*/ 	.short	(.L_439 - .L_438)
.L_438:
        /*002c*/ 	.word	0x00000000
        /*0030*/ 	.short	0x0003
        /*0032*/ 	.short	0x0020
        /*0034*/ 	.byte	0x00, 0xf0, 0x21, 0x01


	//----- nvinfo : EIATTR_KPARAM_INFO
	.align		4
.L_439:
        /*0038*/ 	.byte	0x04, 0x17
        /*003a*/ 	.short	(.L_441 - .L_440)
.L_440:
        /*003c*/ 	.word	0x00000000
        /*0040*/ 	.short	0x0002
        /*0042*/ 	.short	0x0018
        /*0044*/ 	.byte	0x00, 0xf0, 0x21, 0x00


	//----- nvinfo : EIATTR_KPARAM_INFO
	.align		4
.L_441:
        /*0048*/ 	.byte	0x04, 0x17
        /*004a*/ 	.short	(.L_443 - .L_442)
.L_442:
        /*004c*/ 	.word	0x00000000
        /*0050*/ 	.short	0x0001
        /*0052*/ 	.short	0x0010
        /*0054*/ 	.byte	0x00, 0xf5, 0x21, 0x00


	//----- nvinfo : EIATTR_KPARAM_INFO
	.align		4
.L_443:
        /*0058*/ 	.byte	0x04, 0x17
        /*005a*/ 	.short	(.L_445 - .L_444)
.L_444:
        /*005c*/ 	.word	0x00000000
        /*0060*/ 	.short	0x0000
        /*0062*/ 	.short	0x0000
        /*0064*/ 	.byte	0x00, 0xf0, 0x41, 0x00


	//----- nvinfo : EIATTR_SPARSE_MMA_MASK
	.align		4
.L_445:
        /*0068*/ 	.byte	0x03, 0x50
        /*006a*/ 	.short	0x0000


	//----- nvinfo : EIATTR_MAXREG_COUNT
	.align		4
        /*006c*/ 	.byte	0x03, 0x1b
        /*006e*/ 	.short	0x0080


	//----- nvinfo : EIATTR_NUM_BARRIERS
	.align		4
        /*0070*/ 	.byte	0x02, 0x4c
        /*0072*/ 	.byte	0x01
	.zero		1


	//----- nvinfo : EIATTR_MERCURY_ISA_VERSION
	.align		4
        /*0074*/ 	.byte	0x03, 0x5f
        /*0076*/ 	.short	0x0101


	//----- nvinfo : EIATTR_COOP_GROUP_MASK_REGIDS
	.align		4
        /*0078*/ 	.byte	0x04, 0x29
        /*007a*/ 	.short	(.L_447 - .L_446)


	//   ....[0]....
.L_446:
        /*007c*/ 	.word	0xffffffff


	//   ....[1]....
        /*0080*/ 	.word	0xffffffff


	//   ....[2]....
        /*0084*/ 	.word	0xffffffff


	//   ....[3]....
        /*0088*/ 	.word	0xffffffff


	//   ....[4]....
        /*008c*/ 	.word	0xffffffff


	//   ....[5]....
        /*0090*/ 	.word	0xffffffff


	//   ....[6]....
        /*0094*/ 	.word	0xffffffff


	//   ....[7]....
        /*0098*/ 	.word	0xffffffff


	//   ....[8]....
        /*009c*/ 	.word	0xffffffff


	//   ....[9]....
        /*00a0*/ 	.word	0xffffffff


	//   ....[10]....
        /*00a4*/ 	.word	0xffffffff


	//   ....[11]....
        /*00a8*/ 	.word	0xffffffff


	//   ....[12]....
        /*00ac*/ 	.word	0xffffffff


	//   ....[13]....
        /*00b0*/ 	.word	0xffffffff


	//   ....[14]....
        /*00b4*/ 	.word	0xffffffff


	//   ....[15]....
        /*00b8*/ 	.word	0xffffffff


	//   ....[16]....
        /*00bc*/ 	.word	0xffffffff


	//   ....[17]....
        /*00c0*/ 	.word	0xffffffff


	//   ....[18]....
        /*00c4*/ 	.word	0xffffffff


	//   ....[19]....
        /*00c8*/ 	.word	0xffffffff


	//   ....[20]....
        /*00cc*/ 	.word	0xffffffff


	//   ....[21]....
        /*00d0*/ 	.word	0xffffffff


	//   ....[22]....
        /*00d4*/ 	.word	0xffffffff


	//   ....[23]....
        /*00d8*/ 	.word	0xffffffff


	//   ....[24]....
        /*00dc*/ 	.word	0xffffffff


	//   ....[25]....
        /*00e0*/ 	.word	0xffffffff


	//   ....[26]....
        /*00e4*/ 	.word	0xffffffff


	//   ....[27]....
        /*00e8*/ 	.word	0xffffffff


	//   ....[28]....
        /*00ec*/ 	.word	0xffffffff


	//   ....[29]....
        /*00f0*/ 	.word	0xffffffff


	//----- nvinfo : EIATTR_COOP_GROUP_INSTR_OFFSETS
	.align		4
.L_447:
        /*00f4*/ 	.byte	0x04, 0x28
        /*00f6*/ 	.short	(.L_449 - .L_448)


	//   ....[0]....
.L_448:
        /*00f8*/ 	.word	0x00000d80


	//   ....[1]....
        /*00fc*/ 	.word	0x00000d90


	//   ....[2]....
        /*0100*/ 	.word	0x00000df0


	//   ....[3]....
        /*0104*/ 	.word	0x00000e10


	//   ....[4]....
        /*0108*/ 	.word	0x00000e60


	//   ....[5]....
        /*010c*/ 	.word	0x00000e80


	//   ....[6]....
        /*0110*/ 	.word	0x00000ec0


	//   ....[7]....
        /*0114*/ 	.word	0x00000f00


	//   ....[8]....
        /*0118*/ 	.word	0x00000f60


	//   ....[9]....
        /*011c*/ 	.word	0x00000fb0


	//   ....[10]....
        /*0120*/ 	.word	0x00001290


	//   ....[11]....
        /*0124*/ 	.word	0x000012a0


	//   ....[12]....
        /*0128*/ 	.word	0x00001330


	//   ....[13]....
        /*012c*/ 	.word	0x00001350


	//   ....[14]....
        /*0130*/ 	.word	0x000013b0


	//   ....[15]....
        /*0134*/ 	.word	0x00001400


	//   ....[16]....
        /*0138*/ 	.word	0x00001450


	//   ....[17]....
        /*013c*/ 	.word	0x00001480


	//   ....[18]....
        /*0140*/ 	.word	0x000014c0


	//   ....[19]....
        /*0144*/ 	.word	0x00001510


	//   ....[20]....
        /*0148*/ 	.word	0x00002d40


	//   ....[21]....
        /*014c*/ 	.word	0x00002d50


	//   ....[22]....
        /*0150*/ 	.word	0x00002dd0


	//   ....[23]....
        /*0154*/ 	.word	0x00002de0


	//   ....[24]....
        /*0158*/ 	.word	0x00002e40


	//   ....[25]....
        /*015c*/ 	.word	0x00002e70


	//   ....[26]....
        /*0160*/ 	.word	0x00002eb0


	//   ....[27]....
        /*0164*/ 	.word	0x00002ee0


	//   ....[28]....
        /*0168*/ 	.word	0x00002f30


	//   ....[29]....
        /*016c*/ 	.word	0x00002f80


	//----- nvinfo : EIATTR_VRC_CTA_INIT_COUNT
	.align		4
.L_449:
        /*0170*/ 	.byte	0x02, 0x4a
	.zero		1
	.zero		1


	//----- nvinfo : EIATTR_EXIT_INSTR_OFFSETS
	.align		4
        /*0174*/ 	.byte	0x04, 0x1c
        /*0176*/ 	.short	(.L_451 - .L_450)


	//   ....[0]....
.L_450:
        /*0178*/ 	.word	0x000031f0


	//   ....[1]....
        /*017c*/ 	.word	0x00003230


	//----- nvinfo : EIATTR_MAX_THREADS
	.align		4
.L_451:
        /*0180*/ 	.byte	0x04, 0x05
        /*0182*/ 	.short	(.L_453 - .L_452)
.L_452:
        /*0184*/ 	.word	0x00000200
        /*0188*/ 	.word	0x00000001
        /*018c*/ 	.word	0x00000001


	//----- nvinfo : EIATTR_CRS_STACK_SIZE
	.align		4
.L_453:
        /*0190*/ 	.byte	0x04, 0x1e
        /*0192*/ 	.short	(.L_455 - .L_454)
.L_454:
        /*0194*/ 	.word	0x00000000


	//----- nvinfo : EIATTR_CBANK_PARAM_SIZE
	.align		4
.L_455:
        /*0198*/ 	.byte	0x03, 0x19
        /*019a*/ 	.short	0x006a


	//----- nvinfo : EIATTR_PARAM_CBANK
	.align		4
        /*019c*/ 	.byte	0x04, 0x0a
        /*019e*/ 	.short	(.L_457 - .L_456)
	.align		4
.L_456:
        /*01a0*/ 	.word	index@(.nv.constant0._ZN3cub18CUB_300001_SM_10006detail6reduce18DeviceReduceKernelINS2_10policy_hubIlyN4cuda3std3__44plusIlEEE10Policy1000EN6thrust24THRUST_300001_SM_1000_NS18transform_iteratorI7isValidNSD_6detail15normal_iteratorINSD_10device_ptrIiEEEEllEEyS9_lNS7_10__identityEEEvT0_PT3_T1_NS0_13GridEvenShareISQ_EET2_T4_)
        /*01a4*/ 	.short	0x0380
        /*01a6*/ 	.short	0x006a


	//----- nvinfo : EIATTR_SW_WAR
	.align		4
.L_457:
        /*01a8*/ 	.byte	0x04, 0x36
        /*01aa*/ 	.short	(.L_459 - .L_458)
.L_458:
        /*01ac*/ 	.word	0x00000008
.L_459:


//--------------------- .nv.info._ZN3cub18CUB_300001_SM_10006detail6reduce28DeviceReduceSingleTileKernelINS2_10policy_hubIlyN4cuda3std3__44plusIlEEE10Policy1000EN6thrust24THRUST_300001_SM_1000_NS18transform_iteratorI7isValidNSD_6detail15normal_iteratorINSD_10device_ptrIiEEEEllEEPlyS9_llNS7_10__identityEEEvT0_T1_T2_T3_T4_T6_ --------------------------
	.section	.nv.info._ZN3cub18CUB_300001_SM_10006detail6reduce28DeviceReduceSingleTileKernelINS2_10policy_hubIlyN4cuda3std3__44plusIlEEE10Policy1000EN6thrust24THRUST_300001_SM_1000_NS18transform_iteratorI7isValidNSD_6detail15normal_iteratorINSD_10device_ptrIiEEEEllEEPlyS9_llNS7_10__identityEEEvT0_T1_T2_T3_T4_T6_,"",@"SHT_CUDA_INFO"
	.sectionflags	@""
	.align	4


	//----- nvinfo : EIATTR_CUDA_API_VERSION
	.align		4
        /*0000*/ 	.byte	0x04, 0x37
        /*0002*/ 	.short	(.L_461 - .L_460)
.L_460:
        /*0004*/ 	.word	0x00000082


	//----- nvinfo : EIATTR_KPARAM_INFO
	.align		4
.L_461:
        /*0008*/ 	.byte	0x04, 0x17
        /*000a*/ 	.short	(.L_463 - .L_462)
.L_462:
        /*000c*/ 	.word	0x00000000
        /*0010*/ 	.short	0x0005
        /*0012*/ 	.short	0x0030
        /*0014*/ 	.byte	0x00, 0xf0, 0x05, 0x00


	//----- nvinfo : EIATTR_KPARAM_INFO
	.align		4
.L_463:
        /*0018*/ 	.byte	0x04, 0x17
        /*001a*/ 	.short	(.L_465 - .L_464)
.L_464:
        /*001c*/ 	.word	0x00000000
        /*0020*/ 	.short	0x0004
        /*0022*/ 	.short	0x0028
        /*0024*/ 	.byte	0x00, 0xf0, 0x21, 0x00


	//----- nvinfo : EIATTR_KPARAM_INFO
	.align		4
.L_465:
        /*0028*/ 	.byte	0x04, 0x17
        /*002a*/ 	.short	(.L_467 - .L_466)
.L_466:
        /*002c*/ 	.word	0x00000000
        /*0030*/ 	.short	0x0003
        /*0032*/ 	.short	0x0020
        /*0034*/ 	.byte	0x00, 0xf0, 0x05, 0x00


	//----- nvinfo : EIATTR_KPARAM_INFO
	.align		4
.L_467:
        /*0038*/ 	.byte	0x04, 0x17
        /*003a*/ 	.short	(.L_469 - .L_468)
.L_468:
        /*003c*/ 	.word	0x00000000
        /*0040*/ 	.short	0x0002
        /*0042*/ 	.short	0x0018
        /*0044*/ 	.byte	0x00, 0xf0, 0x21, 0x00


	//----- nvinfo : EIATTR_KPARAM_INFO
	.align		4
.L_469:
        /*0048*/ 	.byte	0x04, 0x17
        /*004a*/ 	.short	(.L_471 - .L_470)
.L_470:
        /*004c*/ 	.word	0x00000000
        /*0050*/ 	.short	0x0001
        /*0052*/ 	.short	0x0010
        /*0054*/ 	.byte	0x00, 0xf5, 0x21, 0x00


	//----- nvinfo : EIATTR_KPARAM_INFO
	.align		4
.L_471:
        /*0058*/ 	.byte	0x04, 0x17
        /*005a*/ 	.short	(.L_473 - .L_472)
.L_472:
        /*005c*/ 	.word	0x00000000
        /*0060*/ 	.short	0x0000
        /*0062*/ 	.short	0x0000
        /*0064*/ 	.byte	0x00, 0xf0, 0x41, 0x00


	//----- nvinfo : EIATTR_SPARSE_MMA_MASK
	.align		4
.L_473:
        /*0068*/ 	.byte	0x03, 0x50
        /*006a*/ 	.short	0x0000


	//----- nvinfo : EIATTR_MAXREG_COUNT
	.align		4
        /*006c*/ 	.byte	0x03, 0x1b
        /*006e*/ 	.short	0x0080


	//----- nvinfo : EIATTR_NUM_BARRIERS
	.align		4
        /*0070*/ 	.byte	0x02, 0x4c
        /*0072*/ 	.byte	0x01
	.zero		1


	//----- nvinfo : EIATTR_MERCURY_ISA_VERSION
	.align		4
        /*0074*/ 	.byte	0x03, 0x5f
        /*0076*/ 	.short	0x0101


	//----- nvinfo : EIATTR_COOP_GROUP_MASK_REGIDS
	.align		4
        /*0078*/ 	.byte	0x04, 0x29
        /*007a*/ 	.short	(.L_475 - .L_474)


	//   ....[0]....
.L_474:
        /*007c*/ 	.word	0xffffffff


	//   ....[1]....
        /*0080*/ 	.word	0xffffffff


	//   ....[2]....
        /*0084*/ 	.word	0xffffffff


	//   ....[3]....
        /*0088*/ 	.word	0xffffffff


	//   ....[4]....
        /*008c*/ 	.word	0xffffffff


	//   ....[5]....
        /*0090*/ 	.word	0xffffffff


	//   ....[6]....
        /*0094*/ 	.word	0xffffffff


	//   ....[7]....
        /*0098*/ 	.word	0xffffffff


	//   ....[8]....
        /*009c*/ 	.word	0xffffffff


	//   ....[9]....
        /*00a0*/ 	.word	0xffffffff


	//   ....[10]....
        /*00a4*/ 	.word	0xffffffff


	//   ....[11]....
        /*00a8*/ 	.word	0xffffffff


	//   ....[12]....
        /*00ac*/ 	.word	0xffffffff


	//   ....[13]....
        /*00b0*/ 	.word	0xffffffff


	//   ....[14]....
        /*00b4*/ 	.word	0xffffffff


	//   ....[15]....
        /*00b8*/ 	.word	0xffffffff


	//   ....[16]....
        /*00bc*/ 	.word	0xffffffff


	//   ....[17]....
        /*00c0*/ 	.word	0xffffffff


	//   ....[18]....
        /*00c4*/ 	.word	0xffffffff


	//   ....[19]....
        /*00c8*/ 	.word	0xffffffff


	//   ....[20]....
        /*00cc*/ 	.word	0xffffffff


	//   ....[21]....
        /*00d0*/ 	.word	0xffffffff


	//   ....[22]....
        /*00d4*/ 	.word	0xffffffff


	//   ....[23]....
        /*00d8*/ 	.word	0xffffffff


	//   ....[24]....
        /*00dc*/ 	.word	0xffffffff


	//   ....[25]....
        /*00e0*/ 	.word	0xffffffff


	//   ....[26]....
        /*00e4*/ 	.word	0xffffffff


	//   ....[27]....
        /*00e8*/ 	.word	0xffffffff


	//   ....[28]....
        /*00ec*/ 	.word	0xffffffff


	//   ....[29]....
        /*00f0*/ 	.word	0xffffffff


	//----- nvinfo : EIATTR_COOP_GROUP_INSTR_OFFSETS
	.align		4
.L_475:
        /*00f4*/ 	.byte	0x04, 0x28
        /*00f6*/ 	.short	(.L_477 - .L_476)


	//   ....[0]....
.L_476:
        /*00f8*/ 	.word	0x00000d00


	//   ....[1]....
        /*00fc*/ 	.word	0x00000d10


	//   ....[2]....
        /*0100*/ 	.word	0x00000d70


	//   ....[3]....
        /*0104*/ 	.word	0x00000d90


	//   ....[4]....
        /*0108*/ 	.word	0x00000de0


	//   ....[5]....
        /*010c*/ 	.word	0x00000e00


	//   ....[6]....
        /*0110*/ 	.word	0x00000e40


	//   ....[7]....
        /*0114*/ 	.word	0x00000e80


	//   ....[8]....
        /*0118*/ 	.word	0x00000ed0


	//   ....[9]....
        /*011c*/ 	.word	0x00000f10


	//   ....[10]....
        /*0120*/ 	.word	0x00001210


	//   ....[11]....
        /*0124*/ 	.word	0x00001220


	//   ....[12]....
        /*0128*/ 	.word	0x000012a0


	//   ....[13]....
        /*012c*/ 	.word	0x000012c0


	//   ....[14]....
        /*0130*/ 	.word	0x00001310


	//   ....[15]....
        /*0134*/ 	.word	0x00001370


	//   ....[16]....
        /*0138*/ 	.word	0x000013b0


	//   ....[17]....
        /*013c*/ 	.word	0x000013e0


	//   ....[18]....
        /*0140*/ 	.word	0x00001430


	//   ....[19]....
        /*0144*/ 	.word	0x00001490


	//   ....[20]....
        /*0148*/ 	.word	0x00002ba0


	//   ....[21]....
        /*014c*/ 	.word	0x00002bb0


	//   ....[22]....
        /*0150*/ 	.word	0x00002c30


	//   ....[23]....
        /*0154*/ 	.word	0x00002c40


	//   ....[24]....
        /*0158*/ 	.word	0x00002ca0


	//   ....[25]....
        /*015c*/ 	.word	0x00002cc0


	//   ....[26]....
        /*0160*/ 	.word	0x00002d00


	//   ....[27]....
        /*0164*/ 	.word	0x00002d30


	//   ....[28]....
        /*0168*/ 	.word	0x00002d80


	//   ....[29]....
        /*016c*/ 	.word	0x00002dd0


	//----- nvinfo : EIATTR_VRC_CTA_INIT_COUNT
	.align		4
.L_477:
        /*0170*/ 	.byte	0x02, 0x4a
	.zero		1
	.zero		1


	//----- nvinfo : EIATTR_EXIT_INSTR_OFFSETS
	.align		4
        /*0174*/ 	.byte	0x04, 0x1c
        /*0176*/ 	.short	(.L_479 - .L_478)


	//   ....[0]....
.L_478:
        /*0178*/ 	.word	0x000000a0


	//   ....[1]....
        /*017c*/ 	.word	0x000000e0


	//   ....[2]....
        /*0180*/ 	.word	0x00003030


	//   ....[3]....
        /*0184*/ 	.word	0x00003090


	//----- nvinfo : EIATTR_MAX_THREADS
	.align		4
.L_479:
        /*0188*/ 	.byte	0x04, 0x05
        /*018a*/ 	.short	(.L_481 - .L_480)
.L_480:
        /*018c*/ 	.word	0x00000200
        /*0190*/ 	.word	0x00000001
        /*0194*/ 	.word	0x00000001


	//----- nvinfo : EIATTR_CRS_STACK_SIZE
	.align		4
.L_481:
        /*0198*/ 	.byte	0x04, 0x1e
        /*019a*/ 	.short	(.L_483 - .L_482)
.L_482:
        /*019c*/ 	.word	0x00000000


	//----- nvinfo : EIATTR_CBANK_PARAM_SIZE
	.align		4
.L_483:
        /*01a0*/ 	.byte	0x03, 0x19
        /*01a2*/ 	.short	0x0031


	//----- nvinfo : EIATTR_PARAM_CBANK
	.align		4
        /*01a4*/ 	.byte	0x04, 0x0a
        /*01a6*/ 	.short	(.L_485 - .L_484)
	.align		4
.L_484:
        /*01a8*/ 	.word	index@(.nv.constant0._ZN3cub18CUB_300001_SM_10006detail6reduce28DeviceReduceSingleTileKernelINS2_10policy_hubIlyN4cuda3std3__44plusIlEEE10Policy1000EN6thrust24THRUST_300001_SM_1000_NS18transform_iteratorI7isValidNSD_6detail15normal_iteratorINSD_10device_ptrIiEEEEllEEPlyS9_llNS7_10__identityEEEvT0_T1_T2_T3_T4_T6_)
        /*01ac*/ 	.short	0x0380
        /*01ae*/ 	.short	0x0031


	//----- nvinfo : EIATTR_SW_WAR
	.align		4
.L_485:
        /*01b0*/ 	.byte	0x04, 0x36
        /*01b2*/ 	.short	(.L_487 - .L_486)
.L_486:
        /*01b4*/ 	.word	0x00000008
.L_487:


//--------------------- .nv.info._ZN3cub18CUB_300001_SM_10006detail6reduce28DeviceReduceSingleTileKernelINS2_10policy_hubIljN4cuda3std3__44plusIlEEE10Policy1000EPlSC_iS9_llNS7_10__identityEEEvT0_T1_T2_T3_T4_T6_ --------------------------
	.section	.nv.info._ZN3cub18CUB_300001_SM_10006detail6reduce28DeviceReduceSingleTileKernelINS2_10policy_hubIljN4cuda3std3__44plusIlEEE10Policy1000EPlSC_iS9_llNS7_10__identityEEEvT0_T1_T2_T3_T4_T6_,"",@"SHT_CUDA_INFO"
	.sectionflags	@""
	.align	4


	//----- nvinfo : EIATTR_CUDA_API_VERSION
	.align		4
        /*0000*/ 	.byte	0x04, 0x37
        /*0002*/ 	.short	(.L_489 - .L_488)
.L_488:
        /*0004*/ 	.word	0x00000082


	//----- nvinfo : EIATTR_KPARAM_INFO
	.align		4
.L_489:
        /*0008*/ 	.byte	0x04, 0x17
        /*000a*/ 	.short	(.L_491 - .L_490)
.L_490:
        /*000c*/ 	.word	0x00000000
        /*0010*/ 	.short	0x0005
        /*0012*/ 	.short	0x0020
        /*0014*/ 	.byte	0x00, 0xf0, 0x05, 0x00


	//----- nvinfo : EIATTR_KPARAM_INFO
	.align		4
.L_491:
        /*0018*/ 	.byte	0x04, 0x17
        /*001a*/ 	.short	(.L_493 - .L_492)
.L_492:
        /*001c*/ 	.word	0x00000000
        /*0020*/ 	.short	0x0004
        /*0022*/ 	.short	0x0018
        /*0024*/ 	.byte	0x00, 0xf0, 0x21, 0x00


	//----- nvinfo : EIATTR_KPARAM_INFO
	.align		4
.L_493:
        /*0028*/ 	.byte	0x04, 0x17
        /*002a*/ 	.short	(.L_495 - .L_494)
.L_494:
        /*002c*/ 	.word	0x00000000
        /*0030*/ 	.short	0x0003
        /*0032*/ 	.short	0x0014
        /*0034*/ 	.byte	0x00, 0xf0, 0x05, 0x00


	//----- nvinfo : EIATTR_KPARAM_INFO
	.align		4
.L_495:
        /*0038*/ 	.byte	0x04, 0x17
        /*003a*/ 	.short	(.L_497 - .L_496)
.L_496:
        /*003c*/ 	.word	0x00000000
        /*0040*/ 	.short	0x0002
        /*0042*/ 	.short	0x0010
        /*0044*/ 	.byte	0x00, 0xf0, 0x11, 0x00


	//----- nvinfo : EIATTR_KPARAM_INFO
	.align		4
.L_497:
        /*0048*/ 	.byte	0x04, 0x17
        /*004a*/ 	.short	(.L_499 - .L_498)
.L_498:
        /*004c*/ 	.word	0x00000000
        /*0050*/ 	.short	0x0001
        /*0052*/ 	.short	0x0008
        /*0054*/ 	.byte	0x00, 0xf5, 0x21, 0x00


	//----- nvinfo : EIATTR_KPARAM_INFO
	.align		4
.L_499:
        /*0058*/ 	.byte	0x04, 0x17
        /*005a*/ 	.short	(.L_501 - .L_500)
.L_500:
        /*005c*/ 	.word	0x00000000
        /*0060*/ 	.short	0x0000
        /*0062*/ 	.short	0x0000
        /*0064*/ 	.byte	0x00, 0xf5, 0x21, 0x00


	//----- nvinfo : EIATTR_SPARSE_MMA_MASK
	.align		4
.L_501:
        /*0068*/ 	.byte	0x03, 0x50
        /*006a*/ 	.short	0x0000


	//----- nvinfo : EIATTR_MAXREG_COUNT
	.align		4
        /*006c*/ 	.byte	0x03, 0x1b
        /*006e*/ 	.short	0x0080


	//----- nvinfo : EIATTR_NUM_BARRIERS
	.align		4
        /*0070*/ 	.byte	0x02, 0x4c
        /*0072*/ 	.byte	0x01
	.zero		1


	//----- nvinfo : EIATTR_MERCURY_ISA_VERSION
	.align		4
        /*0074*/ 	.byte	0x03, 0x5f
        /*0076*/ 	.short	0x0101


	//----- nvinfo : EIATTR_COOP_GROUP_MASK_REGIDS
	.align		4
        /*0078*/ 	.byte	0x04, 0x29
        /*007a*/ 	.short	(.L_503 - .L_502)


	//   ....[0]....
.L_502:
        /*007c*/ 	.word	0xffffffff


	//   ....[1]....
        /*0080*/ 	.word	0xffffffff


	//   ....[2]....
        /*0084*/ 	.word	0xffffffff


	//   ....[3]....
        /*0088*/ 	.word	0xffffffff


	//   ....[4]....
        /*008c*/ 	.word	0xffffffff


	//   ....[5]....
        /*0090*/ 	.word	0xffffffff


	//   ....[6]....
        /*0094*/ 	.word	0xffffffff


	//   ....[7]....
        /*0098*/ 	.word	0xffffffff


	//   ....[8]....
        /*009c*/ 	.word	0xffffffff


	//   ....[9]....
        /*00a0*/ 	.word	0xffffffff


	//   ....[10]....
        /*00a4*/ 	.word	0xffffffff


	//   ....[11]....
        /*00a8*/ 	.word	0xffffffff


	//   ....[12]....
        /*00ac*/ 	.word	0xffffffff


	//   ....[13]....
        /*00b0*/ 	.word	0xffffffff


	//   ....[14]....
        /*00b4*/ 	.word	0xffffffff


	//   ....[15]....
        /*00b8*/ 	.word	0xffffffff


	//   ....[16]....
        /*00bc*/ 	.word	0xffffffff


	//   ....[17]....
        /*00c0*/ 	.word	0xffffffff


	//   ....[18]....
        /*00c4*/ 	.word	0xffffffff


	//   ....[19]....
        /*00c8*/ 	.word	0xffffffff


	//   ....[20]....
        /*00cc*/ 	.word	0xffffffff


	//   ....[21]....
        /*00d0*/ 	.word	0xffffffff


	//   ....[22]....
        /*00d4*/ 	.word	0xffffffff


	//   ....[23]....
        /*00d8*/ 	.word	0xffffffff


	//   ....[24]....
        /*00dc*/ 	.word	0xffffffff


	//   ....[25]....
        /*00e0*/ 	.word	0xffffffff


	//   ....[26]....
        /*00e4*/ 	.word	0xffffffff


	//   ....[27]....
        /*00e8*/ 	.word	0xffffffff


	//   ....[28]....
        /*00ec*/ 	.word	0xffffffff


	//   ....[29]....
        /*00f0*/ 	.word	0xffffffff


	//----- nvinfo : EIATTR_COOP_GROUP_INSTR_OFFSETS
	.align		4
.L_503:
        /*00f4*/ 	.byte	0x04, 0x28
        /*00f6*/ 	.short	(.L_505 - .L_504)


	//   ....[0]....
.L_504:
        /*00f8*/ 	.word	0x00000970


	//   ....[1]....
        /*00fc*/ 	.word	0x00000980


	//   ....[2]....
        /*0100*/ 	.word	0x000009e0


	//   ....[3]....
        /*0104*/ 	.word	0x00000a00


	//   ....[4]....
        /*0108*/ 	.word	0x00000a50


	//   ....[5]....
        /*010c*/ 	.word	0x00000a70


	//   ....[6]....
        /*0110*/ 	.word	0x00000ab0


	//   ....[7]....
        /*0114*/ 	.word	0x00000af0


	//   ....[8]....
        /*0118*/ 	.word	0x00000b40


	//   ....[9]....
        /*011c*/ 	.word	0x00000b80


	//   ....[10]....
        /*0120*/ 	.word	0x00000e80


	//   ....[11]....
        /*0124*/ 	.word	0x00000e90


	//   ....[12]....
        /*0128*/ 	.word	0x00000f10


	//   ....[13]....
        /*012c*/ 	.word	0x00000f30


	//   ....[14]....
        /*0130*/ 	.word	0x00000f70


	//   ....[15]....
        /*0134*/ 	.word	0x00000fb0


	//   ....[16]....
        /*0138*/ 	.word	0x00001010


	//   ....[17]....
        /*013c*/ 	.word	0x00001040


	//   ....[18]....
        /*0140*/ 	.word	0x00001080


	//   ....[19]....
        /*0144*/ 	.word	0x000010c0


	//   ....[20]....
        /*0148*/ 	.word	0x000021b0


	//   ....[21]....
        /*014c*/ 	.word	0x000021c0


	//   ....[22]....
        /*0150*/ 	.word	0x00002240


	//   ....[23]....
        /*0154*/ 	.word	0x00002250


	//   ....[24]....
        /*0158*/ 	.word	0x000022b0


	//   ....[25]....
        /*015c*/ 	.word	0x000022d0


	//   ....[26]....
        /*0160*/ 	.word	0x00002310


	//   ....[27]....
        /*0164*/ 	.word	0x00002340


	//   ....[28]....
        /*0168*/ 	.word	0x00002380


	//   ....[29]....
        /*016c*/ 	.word	0x000023e0


	//----- nvinfo : EIATTR_VRC_CTA_INIT_COUNT
	.align		4
.L_505:
        /*0170*/ 	.byte	0x02, 0x4a
	.zero		1
	.zero		1


	//----- nvinfo : EIATTR_EXIT_INSTR_OFFSETS
	.align		4
        /*0174*/ 	.byte	0x04, 0x1c
        /*0176*/ 	.short	(.L_507 - .L_506)


	//   ....[0]....
.L_506:
        /*0178*/ 	.word	0x00000080


	//   ....[1]....
        /*017c*/ 	.word	0x000000c0


	//   ....[2]....
        /*0180*/ 	.word	0x00002650


	//   ....[3]....
        /*0184*/ 	.word	0x000026b0


	//----- nvinfo : EIATTR_MAX_THREADS
	.align		4
.L_507:
        /*0188*/ 	.byte	0x04, 0x05
        /*018a*/ 	.short	(.L_509 - .L_508)
.L_508:
        /*018c*/ 	.word	0x00000200
        /*0190*/ 	.word	0x00000001
        /*0194*/ 	.word	0x00000001


	//----- nvinfo : EIATTR_CRS_STACK_SIZE
	.align		4
.L_509:
        /*0198*/ 	.byte	0x04, 0x1e
        /*019a*/ 	.short	(.L_511 - .L_510)
.L_510:
        /*019c*/ 	.word	0x00000000


	//----- nvinfo : EIATTR_CBANK_PARAM_SIZE
	.align		4
.L_511:
        /*01a0*/ 	.byte	0x03, 0x19
        /*01a2*/ 	.short	0x0021


	//----- nvinfo : EIATTR_PARAM_CBANK
	.align		4
        /*01a4*/ 	.byte	0x04, 0x0a
        /*01a6*/ 	.short	(.L_513 - .L_512)
	.align		4
.L_512:
        /*01a8*/ 	.word	index@(.nv.constant0._ZN3cub18CUB_300001_SM_10006detail6reduce28DeviceReduceSingleTileKernelINS2_10policy_hubIljN4cuda3std3__44plusIlEEE10Policy1000EPlSC_iS9_llNS7_10__identityEEEvT0_T1_T2_T3_T4_T6_)
        /*01ac*/ 	.short	0x0380
        /*01ae*/ 	.short	0x0021


	//----- nvinfo : EIATTR_SW_WAR
	.align		4
.L_513:
        /*01b0*/ 	.byte	0x04, 0x36
        /*01b2*/ 	.short	(.L_515 - .L_514)
.L_514:
        /*01b4*/ 	.word	0x00000008
.L_515:


//--------------------- .nv.info._ZN3cub18CUB_300001_SM_10006detail6reduce18DeviceReduceKernelINS2_10policy_hubIljN4cuda3std3__44plusIlEEE10Policy1000EN6thrust24THRUST_300001_SM_1000_NS18transform_iteratorI7isValidNSD_6detail15normal_iteratorINSD_10device_ptrIiEEEEllEEjS9_lNS7_10__identityEEEvT0_PT3_T1_NS0_13GridEvenShareISQ_EET2_T4_ --------------------------
	.section	.nv.info._ZN3cub18CUB_300001_SM_10006detail6reduce18DeviceReduceKernelINS2_10policy_hubIljN4cuda3std3__44plusIlEEE10Policy1000EN6thrust24THRUST_300001_SM_1000_NS18transform_iteratorI7isValidNSD_6detail15normal_iteratorINSD_10device_ptrIiEEEEllEEjS9_lNS7_10__identityEEEvT0_PT3_T1_NS0_13GridEvenShareISQ_EET2_T4_,"",@"SHT_CUDA_INFO"
	.sectionflags	@""
	.align	4


	//----- nvinfo : EIATTR_CUDA_API_VERSION
	.align		4
        /*0000*/ 	.byte	0x04, 0x37
        /*0002*/ 	.short	(.L_517 - .L_516)
.L_516:
        /*0004*/ 	.word	0x00000082


	//----- nvinfo : EIATTR_KPARAM_INFO
	.align		4
.L_517:
        /*0008*/ 	.byte	0x04, 0x17
        /*000a*/ 	.short	(.L_519 - .L_518)
.L_518:
        /*000c*/ 	.word	0x00000000
        /*0010*/ 	.short	0x0005
        /*0012*/ 	.short	0x0045
        /*0014*/ 	.byte	0x00, 0xf0, 0x05, 0x00


	//----- nvinfo : EIATTR_KPARAM_INFO
	.align		4
.L_519:
        /*0018*/ 	.byte	0x04, 0x17
        /*001a*/ 	.short	(.L_521 - .L_520)
.L_520:
        /*001c*/ 	.word	0x00000000
        /*0020*/ 	.short	0x0004
        /*0022*/ 	.short	0x0044
        /*0024*/ 	.byte	0x00, 0xf0, 0x05, 0x00


	//----- nvinfo : EIATTR_KPARAM_INFO
	.align		4
.L_521:
        /*0028*/ 	.byte	0x04, 0x17
        /*002a*/ 	.short	(.L_523 - .L_522)
.L_522:
        /*002c*/ 	.word	0x00000000
        /*0030*/ 	.short	0x0003
        /*0032*/ 	.short	0x001c
        /*0034*/ 	.byte	0x00, 0xf0, 0xa1, 0x00


	//----- nvinfo : EIATTR_KPARAM_INFO
	.align		4
.L_523:
        /*0038*/ 	.byte	0x04, 0x17
        /*003a*/ 	.short	(.L_525 - .L_524)
.L_524:
        /*003c*/ 	.word	0x00000000
        /*0040*/ 	.short	0x0002
        /*0042*/ 	.short	0x0018
        /*0044*/ 	.byte	0x00, 0xf0, 0x11, 0x00


	//----- nvinfo : EIATTR_KPARAM_INFO
	.align		4
.L_525:
        /*0048*/ 	.byte	0x04, 0x17
        /*004a*/ 	.short	(.L_527 - .L_526)
.L_526:
        /*004c*/ 	.word	0x00000000
        /*0050*/ 	.short	0x0001
        /*0052*/ 	.short	0x0010
        /*0054*/ 	.byte	0x00, 0xf5, 0x21, 0x00


	//----- nvinfo : EIATTR_KPARAM_INFO
	.align		4
.L_527:
        /*0058*/ 	.byte	0x04, 0x17
        /*005a*/ 	.short	(.L_529 - .L_528)
.L_528:
        /*005c*/ 	.word	0x00000000
        /*0060*/ 	.short	0x0000
        /*0062*/ 	.short	0x0000
        /*0064*/ 	.byte	0x00, 0xf0, 0x41, 0x00


	//----- nvinfo : EIATTR_SPARSE_MMA_MASK
	.align		4
.L_529:
        /*0068*/ 	.byte	0x03, 0x50
        /*006a*/ 	.short	0x0000


	//----- nvinfo : EIATTR_MAXREG_COUNT
	.align		4
        /*006c*/ 	.byte	0x03, 0x1b
        /*006e*/ 	.short	0x0080


	//----- nvinfo : EIATTR_NUM_BARRIERS
	.align		4
        /*0070*/ 	.byte	0x02, 0x4c
        /*0072*/ 	.byte	0x01
	.zero		1


	//----- nvinfo : EIATTR_MERCURY_ISA_VERSION
	.align		4
        /*0074*/ 	.byte	0x03, 0x5f
        /*0076*/ 	.short	0x0101


	//----- nvinfo : EIATTR_COOP_GROUP_MASK_REGIDS
	.align		4
        /*0078*/ 	.byte	0x04, 0x29
        /*007a*/ 	.short	(.L_531 - .L_530)


	//   ....[0]....
.L_530:
        /*007c*/ 	.word	0xffffffff


	//   ....[1]....
        /*0080*/ 	.word	0xffffffff


	//   ....[2]....
        /*0084*/ 	.word	0xffffffff


	//   ....[3]....
        /*0088*/ 	.word	0xffffffff


	//   ....[4]....
        /*008c*/ 	.word	0xffffffff


	//   ....[5]....
        /*0090*/ 	.word	0xffffffff


	//   ....[6]....
        /*0094*/ 	.word	0xffffffff


	//   ....[7]....
        /*0098*/ 	.word	0xffffffff


	//   ....[8]....
        /*009c*/ 	.word	0xffffffff


	//   ....[9]....
        /*00a0*/ 	.word	0xffffffff


	//   ....[10]....
        /*00a4*/ 	.word	0xffffffff


	//   ....[11]....
        /*00a8*/ 	.word	0xffffffff


	//   ....[12]....
        /*00ac*/ 	.word	0xffffffff


	//   ....[13]....
        /*00b0*/ 	.word	0xffffffff


	//   ....[14]....
        /*00b4*/ 	.word	0xffffffff


	//   ....[15]....
        /*00b8*/ 	.word	0xffffffff


	//   ....[16]....
        /*00bc*/ 	.word	0xffffffff


	//   ....[17]....
        /*00c0*/ 	.word	0xffffffff


	//   ....[18]....
        /*00c4*/ 	.word	0xffffffff


	//   ....[19]....
        /*00c8*/ 	.word	0xffffffff


	//   ....[20]....
        /*00cc*/ 	.word	0xffffffff


	//   ....[21]....
        /*00d0*/ 	.word	0xffffffff


	//   ....[22]....
        /*00d4*/ 	.word	0xffffffff


	//   ....[23]....
        /*00d8*/ 	.word	0xffffffff


	//   ....[24]....
        /*00dc*/ 	.word	0xffffffff


	//   ....[25]....
        /*00e0*/ 	.word	0xffffffff


	//   ....[26]....
        /*00e4*/ 	.word	0xffffffff


	//   ....[27]....
        /*00e8*/ 	.word	0xffffffff


	//   ....[28]....
        /*00ec*/ 	.word	0xffffffff


	//   ....[29]....
        /*00f0*/ 	.word	0xffffffff


	//----- nvinfo : EIATTR_COOP_GROUP_INSTR_OFFSETS
	.align		4
.L_531:
        /*00f4*/ 	.byte	0x04, 0x28
        /*00f6*/ 	.short	(.L_533 - .L_532)


	//   ....[0]....
.L_532:
        /*00f8*/ 	.word	0x00000fe0


	//   ....[1]....
        /*00fc*/ 	.word	0x00000ff0


	//   ....[2]....
        /*0100*/ 	.word	0x00001050


	//   ....[3]....
        /*0104*/ 	.word	0x00001070


	//   ....[4]....
        /*0108*/ 	.word	0x000010c0


	//   ....[5]....
        /*010c*/ 	.word	0x000010e0


	//   ....[6]....
        /*0110*/ 	.word	0x00001120


	//   ....[7]....
        /*0114*/ 	.word	0x00001160


	//   ....[8]....
        /*0118*/ 	.word	0x000011c0


	//   ....[9]....
        /*011c*/ 	.word	0x00001200


	//   ....[10]....
        /*0120*/ 	.word	0x000014f0


	//   ....[11]....
        /*0124*/ 	.word	0x00001500


	//   ....[12]....
        /*0128*/ 	.word	0x00001580


	//   ....[13]....
        /*012c*/ 	.word	0x000015b0


	//   ....[14]....
        /*0130*/ 	.word	0x00001600


	//   ....[15]....
        /*0134*/ 	.word	0x00001640


	//   ....[16]....
        /*0138*/ 	.word	0x00001680


	//   ....[17]....
        /*013c*/ 	.word	0x000016c0


	//   ....[18]....
        /*0140*/ 	.word	0x000016f0


	//   ....[19]....
        /*0144*/ 	.word	0x00001760


	//   ....[20]....
        /*0148*/ 	.word	0x000030f0


	//   ....[21]....
        /*014c*/ 	.word	0x00003100


	//   ....[22]....
        /*0150*/ 	.word	0x00003180


	//   ....[23]....
        /*0154*/ 	.word	0x00003190


	//   ....[24]....
        /*0158*/ 	.word	0x000031e0


	//   ....[25]....
        /*015c*/ 	.word	0x00003210


	//   ....[26]....
        /*0160*/ 	.word	0x00003250


	//   ....[27]....
        /*0164*/ 	.word	0x00003280


	//   ....[28]....
        /*0168*/ 	.word	0x000032c0


	//   ....[29]....
        /*016c*/ 	.word	0x00003320


	//----- nvinfo : EIATTR_VRC_CTA_INIT_COUNT
	.align		4
.L_533:
        /*0170*/ 	.byte	0x02, 0x4a
	.zero		1
	.zero		1


	//----- nvinfo : EIATTR_EXIT_INSTR_OFFSETS
	.align		4
        /*0174*/ 	.byte	0x04, 0x1c
        /*0176*/ 	.short	(.L_535 - .L_534)


	//   ....[0]....
.L_534:
        /*0178*/ 	.word	0x00003590


	//   ....[1]....
        /*017c*/ 	.word	0x000035d0


	//----- nvinfo : EIATTR_MAX_THREADS
	.align		4
.L_535:
        /*0180*/ 	.byte	0x04, 0x05
        /*0182*/ 	.short	(.L_537 - .L_536)
.L_536:
        /*0184*/ 	.word	0x00000200
        /*0188*/ 	.word	0x00000001
        /*018c*/ 	.word	0x00000001


	//----- nvinfo : EIATTR_CRS_STACK_SIZE
	.align		4
.L_537:
        /*0190*/ 	.byte	0x04, 0x1e
        /*0192*/ 	.short	(.L_539 - .L_538)
.L_538:
        /*0194*/ 	.word	0x00000000


	//----- nvinfo : EIATTR_CBANK_PARAM_SIZE
	.align		4
.L_539:
        /*0198*/ 	.byte	0x03, 0x19
        /*019a*/ 	.short	0x0046


	//----- nvinfo : EIATTR_PARAM_CBANK
	.align		4
        /*019c*/ 	.byte	0x04, 0x0a
        /*019e*/ 	.short	(.L_541 - .L_540)
	.align		4
.L_540:
        /*01a0*/ 	.word	index@(.nv.constant0._ZN3cub18CUB_300001_SM_10006detail6reduce18DeviceReduceKernelINS2_10policy_hubIljN4cuda3std3__44plusIlEEE10Policy1000EN6thrust24THRUST_300001_SM_1000_NS18transform_iteratorI7isValidNSD_6detail15normal_iteratorINSD_10device_ptrIiEEEEllEEjS9_lNS7_10__identityEEEvT0_PT3_T1_NS0_13GridEvenShareISQ_EET2_T4_)
        /*01a4*/ 	.short	0x0380
        /*01a6*/ 	.short	0x0046


	//----- nvinfo : EIATTR_SW_WAR
	.align		4
.L_541:
        /*01a8*/ 	.byte	0x04, 0x36
        /*01aa*/ 	.short	(.L_543 - .L_542)
.L_542:
        /*01ac*/ 	.word	0x00000008
.L_543:


//--------------------- .nv.info._ZN3cub18CUB_300001_SM_10006detail6reduce28DeviceReduceSingleTileKernelINS2_10policy_hubIljN4cuda3std3__44plusIlEEE10Policy1000EN6thrust24THRUST_300001_SM_1000_NS18transform_iteratorI7isValidNSD_6detail15normal_iteratorINSD_10device_ptrIiEEEEllEEPljS9_llNS7_10__identityEEEvT0_T1_T2_T3_T4_T6_ --------------------------
	.section	.nv.info._ZN3cub18CUB_300001_SM_10006detail6reduce28DeviceReduceSingleTileKernelINS2_10policy_hubIljN4cuda3std3__44plusIlEEE10Policy1000EN6thrust24THRUST_300001_SM_1000_NS18transform_iteratorI7isValidNSD_6detail15normal_iteratorINSD_10device_ptrIiEEEEllEEPljS9_llNS7_10__identityEEEvT0_T1_T2_T3_T4_T6_,"",@"SHT_CUDA_INFO"
	.sectionflags	@""
	.align	4


	//----- nvinfo : EIATTR_CUDA_API_VERSION
	.align		4
        /*0000*/ 	.byte	0x04, 0x37
        /*0002*/ 	.short	(.L_545 - .L_544)
.L_544:
        /*0004*/ 	.word	0x00000082


	//----- nvinfo : EIATTR_KPARAM_INFO
	.align		4
.L_545:
        /*0008*/ 	.byte	0x04, 0x17
        /*000a*/ 	.short	(.L_547 - .L_546)
.L_546:
        /*000c*/ 	.word	0x00000000
        /*0010*/ 	.short	0x0005
        /*0012*/ 	.short	0x0028
        /*0014*/ 	.byte	0x00, 0xf0, 0x05, 0x00


	//----- nvinfo : EIATTR_KPARAM_INFO
	.align		4
.L_547:
        /*0018*/ 	.byte	0x04, 0x17
        /*001a*/ 	.short	(.L_549 - .L_548)
.L_548:
        /*001c*/ 	.word	0x00000000
        /*0020*/ 	.short	0x0004
        /*0022*/ 	.short	0x0020
        /*0024*/ 	.byte	0x00, 0xf0, 0x21, 0x00


	//----- nvinfo : EIATTR_KPARAM_INFO
	.align		4
.L_549:
        /*0028*/ 	.byte	0x04, 0x17
        /*002a*/ 	.short	(.L_551 - .L_550)
.L_550:
        /*002c*/ 	.word	0x00000000
        /*0030*/ 	.short	0x0003
        /*0032*/ 	.short	0x001c
        /*0034*/ 	.byte	0x00, 0xf0, 0x05, 0x00


	//----- nvinfo : EIATTR_KPARAM_INFO
	.align		4
.L_551:
        /*0038*/ 	.byte	0x04, 0x17
        /*003a*/ 	.short	(.L_553 - .L_552)
.L_552:
        /*003c*/ 	.word	0x00000000
        /*0040*/ 	.short	0x0002
        /*0042*/ 	.short	0x0018
        /*0044*/ 	.byte	0x00, 0xf0, 0x11, 0x00


	//----- nvinfo : EIATTR_KPARAM_INFO
	.align		4
.L_553:
        /*0048*/ 	.byte	0x04, 0x17
        /*004a*/ 	.short	(.L_555 - .L_554)
.L_554:
        /*004c*/ 	.word	0x00000000
        /*0050*/ 	.short	0x0001
        /*0052*/ 	.short	0x0010
        /*0054*/ 	.byte	0x00, 0xf5, 0x21, 0x00


	//----- nvinfo : EIATTR_KPARAM_INFO
	.align		4
.L_555:
        /*0058*/ 	.byte	0x04, 0x17
        /*005a*/ 	.short	(.L_557 - .L_556)
.L_556:
        /*005c*/ 	.word	0x00000000
        /*0060*/ 	.short	0x0000
        /*0062*/ 	.short	0x0000
        /*0064*/ 	.byte	0x00, 0xf0, 0x41, 0x00


	//----- nvinfo : EIATTR_SPARSE_MMA_MASK
	.align		4
.L_557:
        /*0068*/ 	.byte	0x03, 0x50
        /*006a*/ 	.short	0x0000


	//----- nvinfo : EIATTR_MAXREG_COUNT
	.align		4
        /*006c*/ 	.byte	0x03, 0x1b
        /*006e*/ 	.short	0x0080


	//----- nvinfo : EIATTR_NUM_BARRIERS
	.align		4
        /*0070*/ 	.byte	0x02, 0x4c
        /*0072*/ 	.byte	0x01
	.zero		1


	//----- nvinfo : EIATTR_MERCURY_ISA_VERSION
	.align		4
        /*0074*/ 	.byte	0x03, 0x5f
        /*0076*/ 	.short	0x0101


	//----- nvinfo : EIATTR_COOP_GROUP_MASK_REGIDS
	.align		4
        /*0078*/ 	.byte	0x04, 0x29
        /*007a*/ 	.short	(.L_559 - .L_558)


	//   ....[0]....
.L_558:
        /*007c*/ 	.word	0xffffffff


	//   ....[1]....
        /*0080*/ 	.word	0xffffffff


	//   ....[2]....
        /*0084*/ 	.word	0xffffffff


	//   ....[3]....
        /*0088*/ 	.word	0xffffffff


	//   ....[4]....
        /*008c*/ 	.word	0xffffffff


	//   ....[5]....
        /*0090*/ 	.word	0xffffffff


	//   ....[6]....
        /*0094*/ 	.word	0xffffffff


	//   ....[7]....
        /*0098*/ 	.word	0xffffffff


	//   ....[8]....
        /*009c*/ 	.word	0xffffffff


	//   ....[9]....
        /*00a0*/ 	.word	0xffffffff


	//   ....[10]....
        /*00a4*/ 	.word	0xffffffff


	//   ....[11]....
        /*00a8*/ 	.word	0xffffffff


	//   ....[12]....
        /*00ac*/ 	.word	0xffffffff


	//   ....[13]....
        /*00b0*/ 	.word	0xffffffff


	//   ....[14]....
        /*00b4*/ 	.word	0xffffffff


	//   ....[15]....
        /*00b8*/ 	.word	0xffffffff


	//   ....[16]....
        /*00bc*/ 	.word	0xffffffff


	//   ....[17]....
        /*00c0*/ 	.word	0xffffffff


	//   ....[18]....
        /*00c4*/ 	.word	0xffffffff


	//   ....[19]....
        /*00c8*/ 	.word	0xffffffff


	//   ....[20]....
        /*00cc*/ 	.word	0xffffffff


	//   ....[21]....
        /*00d0*/ 	.word	0xffffffff


	//   ....[22]....
        /*00d4*/ 	.word	0xffffffff


	//   ....[23]....
        /*00d8*/ 	.word	0xffffffff


	//   ....[24]....
        /*00dc*/ 	.word	0xffffffff


	//   ....[25]....
        /*00e0*/ 	.word	0xffffffff


	//   ....[26]....
        /*00e4*/ 	.word	0xffffffff


	//   ....[27]....
        /*00e8*/ 	.word	0xffffffff


	//   ....[28]....
        /*00ec*/ 	.word	0xffffffff


	//   ....[29]....
        /*00f0*/ 	.word	0xffffffff


	//----- nvinfo : EIATTR_COOP_GROUP_INSTR_OFFSETS
	.align		4
.L_559:
        /*00f4*/ 	.byte	0x04, 0x28
        /*00f6*/ 	.short	(.L_561 - .L_560)


	//   ....[0]....
.L_560:
        /*00f8*/ 	.word	0x00000cd0


	//   ....[1]....
        /*00fc*/ 	.word	0x00000ce0


	//   ....[2]....
        /*0100*/ 	.word	0x00000d40


	//   ....[3]....
        /*0104*/ 	.word	0x00000d60


	//   ....[4]....
        /*0108*/ 	.word	0x00000db0


	//   ....[5]....
        /*010c*/ 	.word	0x00000dd0


	//   ....[6]....
        /*0110*/ 	.word	0x00000e10


	//   ....[7]....
        /*0114*/ 	.word	0x00000e50


	//   ....[8]....
        /*0118*/ 	.word	0x00000ea0


	//   ....[9]....
        /*011c*/ 	.word	0x00000ee0


	//   ....[10]....
        /*0120*/ 	.word	0x000011e0


	//   ....[11]....
        /*0124*/ 	.word	0x000011f0


	//   ....[12]....
        /*0128*/ 	.word	0x00001270


	//   ....[13]....
        /*012c*/ 	.word	0x00001290


	//   ....[14]....
        /*0130*/ 	.word	0x000012e0


	//   ....[15]....
        /*0134*/ 	.word	0x00001330


	//   ....[16]....
        /*0138*/ 	.word	0x00001370


	//   ....[17]....
        /*013c*/ 	.word	0x000013a0


	//   ....[18]....
        /*0140*/ 	.word	0x000013e0


	//   ....[19]....
        /*0144*/ 	.word	0x00001420


	//   ....[20]....
        /*0148*/ 	.word	0x00002c60


	//   ....[21]....
        /*014c*/ 	.word	0x00002c70


	//   ....[22]....
        /*0150*/ 	.word	0x00002cf0


	//   ....[23]....
        /*0154*/ 	.word	0x00002d00


	//   ....[24]....
        /*0158*/ 	.word	0x00002d60


	//   ....[25]....
        /*015c*/ 	.word	0x00002d80


	//   ....[26]....
        /*0160*/ 	.word	0x00002dc0


	//   ....[27]....
        /*0164*/ 	.word	0x00002df0


	//   ....[28]....
        /*0168*/ 	.word	0x00002e40


	//   ....[29]....
        /*016c*/ 	.word	0x00002e90


	//----- nvinfo : EIATTR_VRC_CTA_INIT_COUNT
	.align		4
.L_561:
        /*0170*/ 	.byte	0x02, 0x4a
	.zero		1
	.zero		1


	//----- nvinfo : EIATTR_EXIT_INSTR_OFFSETS
	.align		4
        /*0174*/ 	.byte	0x04, 0x1c
        /*0176*/ 	.short	(.L_563 - .L_562)


	//   ....[0]....
.L_562:
        /*0178*/ 	.word	0x00000080


	//   ....[1]....
        /*017c*/ 	.word	0x000000c0


	//   ....[2]....
        /*0180*/ 	.word	0x00003100


	//   ....[3]....
        /*0184*/ 	.word	0x00003160


	//----- nvinfo : EIATTR_MAX_THREADS
	.align		4
.L_563:
        /*0188*/ 	.byte	0x04, 0x05
        /*018a*/ 	.short	(.L_565 - .L_564)
.L_564:
        /*018c*/ 	.word	0x00000200
        /*0190*/ 	.word	0x00000001
        /*0194*/ 	.word	0x00000001


	//----- nvinfo : EIATTR_CRS_STACK_SIZE
	.align		4
.L_565:
        /*0198*/ 	.byte	0x04, 0x1e
        /*019a*/ 	.short	(.L_567 - .L_566)
.L_566:
        /*019c*/ 	.word	0x00000000


	//----- nvinfo : EIATTR_CBANK_PARAM_SIZE
	.align		4
.L_567:
        /*01a0*/ 	.byte	0x03, 0x19
        /*01a2*/ 	.short	0x0029


	//----- nvinfo : EIATTR_PARAM_CBANK
	.align		4
        /*01a4*/ 	.byte	0x04, 0x0a
        /*01a6*/ 	.short	(.L_569 - .L_568)
	.align		4
.L_568:
        /*01a8*/ 	.word	index@(.nv.constant0._ZN3cub18CUB_300001_SM_10006detail6reduce28DeviceReduceSingleTileKernelINS2_10policy_hubIljN4cuda3std3__44plusIlEEE10Policy1000EN6thrust24THRUST_300001_SM_1000_NS18transform_iteratorI7isValidNSD_6detail15normal_iteratorINSD_10device_ptrIiEEEEllEEPljS9_llNS7_10__identityEEEvT0_T1_T2_T3_T4_T6_)
        /*01ac*/ 	.short	0x0380
        /*01ae*/ 	.short	0x0029


	//----- nvinfo : EIATTR_SW_WAR
	.align		4
.L_569:
        /*01b0*/ 	.byte	0x04, 0x36
        /*01b2*/ 	.short	(.L_571 - .L_570)
.L_570:
        /*01b4*/ 	.word	0x00000008
.L_571:


//--------------------- .nv.info._ZN3cub18CUB_300001_SM_10006detail9transform16transform_kernelINS2_10policy_hubILb1EN4cuda3std3__45tupleIJN6thrust24THRUST_300001_SM_1000_NS6detail15normal_iteratorINSA_10device_ptrI6float4EEEEEEEE10policy1000El16project_functorzNSC_INSD_IfEEEEJPSE_EEEvT0_iT1_T2_DpNS2_10kernel_argIT3_EE --------------------------
	.section	.nv.info._ZN3cub18CUB_300001_SM_10006detail9transform16transform_kernelINS2_10policy_hubILb1EN4cuda3std3__45tupleIJN6thrust24THRUST_300001_SM_1000_NS6detail15normal_iteratorINSA_10device_ptrI6float4EEEEEEEE10policy1000El16project_functorzNSC_INSD_IfEEEEJPSE_EEEvT0_iT1_T2_DpNS2_10kernel_argIT3_EE,"",@"SHT_CUDA_INFO"
	.sectionflags	@""
	.align	4


	//----- nvinfo : EIATTR_CUDA_API_VERSION
	.align		4
        /*0000*/ 	.byte	0x04, 0x37
        /*0002*/ 	.short	(.L_573 - .L_572)
.L_572:
        /*0004*/ 	.word	0x00000082


	//----- nvinfo : EIATTR_KPARAM_INFO
	.align		4
.L_573:
        /*0008*/ 	.byte	0x04, 0x17
        /*000a*/ 	.short	(.L_575 - .L_574)
.L_574:
        /*000c*/ 	.word	0x00000000
        /*0010*/ 	.short	0x0004
        /*0012*/ 	.short	0x0018
        /*0014*/ 	.byte	0x00, 0xf0, 0x41, 0x00


	//----- nvinfo : EIATTR_KPARAM_INFO
	.align		4
.L_575:
        /*0018*/ 	.byte	0x04, 0x17
        /*001a*/ 	.short	(.L_577 - .L_576)
.L_576:
        /*001c*/ 	.word	0x00000000
        /*0020*/ 	.short	0x0003
        /*0022*/ 	.short	0x0010
        /*0024*/ 	.byte	0x00, 0xf0, 0x21, 0x00


	//----- nvinfo : EIATTR_KPARAM_INFO
	.align		4
.L_577:
        /*0028*/ 	.byte	0x04, 0x17
        /*002a*/ 	.short	(.L_579 - .L_578)
.L_578:
        /*002c*/ 	.word	0x00000000
        /*0030*/ 	.short	0x0002
        /*0032*/ 	.short	0x000c
        /*0034*/ 	.byte	0x00, 0xf0, 0x05, 0x00


	//----- nvinfo : EIATTR_KPARAM_INFO
	.align		4
.L_579:
        /*0038*/ 	.byte	0x04, 0x17
        /*003a*/ 	.short	(.L_581 - .L_580)
.L_580:
        /*003c*/ 	.word	0x00000000
        /*0040*/ 	.short	0x0001
        /*0042*/ 	.short	0x0008
        /*0044*/ 	.byte	0x00, 0xf0, 0x11, 0x00


	//----- nvinfo : EIATTR_KPARAM_INFO
	.align		4
.L_581:
        /*0048*/ 	.byte	0x04, 0x17
        /*004a*/ 	.short	(.L_583 - .L_582)
.L_582:
        /*004c*/ 	.word	0x00000000
        /*0050*/ 	.short	0x0000
        /*0052*/ 	.short	0x0000
        /*0054*/ 	.byte	0x00, 0xf0, 0x21, 0x00


	//----- nvinfo : EIATTR_SPARSE_MMA_MASK
	.align		4
.L_583:
        /*0058*/ 	.byte	0x03, 0x50
        /*005a*/ 	.short	0x0000


	//----- nvinfo : EIATTR_MAXREG_COUNT
	.align		4
        /*005c*/ 	.byte	0x03, 0x1b
        /*005e*/ 	.short	0x00ff


	//----- nvinfo : EIATTR_MERCURY_ISA_VERSION
	.align		4
        /*0060*/ 	.byte	0x03, 0x5f
        /*0062*/ 	.short	0x0101


	//----- nvinfo : EIATTR_VRC_CTA_INIT_COUNT
	.align		4
        /*0064*/ 	.byte	0x02, 0x4a
	.zero		1
	.zero		1


	//----- nvinfo : EIATTR_EXIT_INSTR_OFFSETS
	.align		4
        /*0068*/ 	.byte	0x04, 0x1c
        /*006a*/ 	.short	(.L_585 - .L_584)


	//   ....[0]....
.L_584:
        /*006c*/ 	.word	0x00000310


	//   ....[1]....
        /*0070*/ 	.word	0x00000fb0


	//   ....[2]....
        /*0074*/ 	.word	0x000013e0


	//   ....[3]....
        /*0078*/ 	.word	0x000015c0


	//   ....[4]....
        /*007c*/ 	.word	0x00001680


	//   ....[5]....
        /*0080*/ 	.word	0x000016b0


	//   ....[6]....
        /*0084*/ 	.word	0x00001ad0


	//   ....[7]....
        /*0088*/ 	.word	0x00001c60


	//   ....[8]....
        /*008c*/ 	.word	0x00001d70


	//   ....[9]....
        /*0090*/ 	.word	0x00001e60


	//----- nvinfo : EIATTR_MAX_THREADS
	.align		4
.L_585:
        /*0094*/ 	.byte	0x04, 0x05
        /*0096*/ 	.short	(.L_587 - .L_586)
.L_586:
        /*0098*/ 	.word	0x00000080
        /*009c*/ 	.word	0x00000001
        /*00a0*/ 	.word	0x00000001


	//----- nvinfo : EIATTR_CRS_STACK_SIZE
	.align		4
.L_587:
        /*00a4*/ 	.byte	0x04, 0x1e
        /*00a6*/ 	.short	(.L_589 - .L_588)
.L_588:
        /*00a8*/ 	.word	0x00000000


	//----- nvinfo : EIATTR_CBANK_PARAM_SIZE
	.align		4
.L_589:
        /*00ac*/ 	.byte	0x03, 0x19
        /*00ae*/ 	.short	0x0028


	//----- nvinfo : EIATTR_PARAM_CBANK
	.align		4
        /*00b0*/ 	.byte	0x04, 0x0a
        /*00b2*/ 	.short	(.L_591 - .L_590)
	.align		4
.L_590:
        /*00b4*/ 	.word	index@(.nv.constant0._ZN3cub18CUB_300001_SM_10006detail9transform16transform_kernelINS2_10policy_hubILb1EN4cuda3std3__45tupleIJN6thrust24THRUST_300001_SM_1000_NS6detail15normal_iteratorINSA_10device_ptrI6float4EEEEEEEE10policy1000El16project_functorzNSC_INSD_IfEEEEJPSE_EEEvT0_iT1_T2_DpNS2_10kernel_argIT3_EE)
        /*00b8*/ 	.short	0x0380
        /*00ba*/ 	.short	0x0028


	//----- nvinfo : EIATTR_SW_WAR
	.align		4
.L_591:
        /*00bc*/ 	.byte	0x04, 0x36
        /*00be*/ 	.short	(.L_593 - .L_592)
.L_592:
        /*00c0*/ 	.word	0x00000008
.L_593:


//--------------------- .nv.info._ZN3cub18CUB_300001_SM_10006detail9transform16transform_kernelINS2_10policy_hubILb1EN4cuda3std3__45tupleIJN6thrust24THRUST_300001_SM_1000_NS6detail15normal_iteratorINSA_10device_ptrI6float4EEEEEEEE10policy1000Ei16project_functorzNSC_INSD_IfEEEEJPSE_EEEvT0_iT1_T2_DpNS2_10kernel_argIT3_EE --------------------------
	.section	.nv.info._ZN3cub18CUB_300001_SM_10006detail9transform16transform_kernelINS2_10policy_hubILb1EN4cuda3std3__45tupleIJN6thrust24THRUST_300001_SM_1000_NS6detail15normal_iteratorINSA_10device_ptrI6float4EEEEEEEE10policy1000Ei16project_functorzNSC_INSD_IfEEEEJPSE_EEEvT0_iT1_T2_DpNS2_10kernel_argIT3_EE,"",@"SHT_CUDA_INFO"
	.sectionflags	@""
	.align	4


	//----- nvinfo : EIATTR_CUDA_API_VERSION
	.align		4
        /*0000*/ 	.byte	0x04, 0x37
        /*0002*/ 	.short	(.L_595 - .L_594)
.L_594:
        /*0004*/ 	.word	0x00000082


	//----- nvinfo : EIATTR_KPARAM_INFO
	.align		4
.L_595:
        /*0008*/ 	.byte	0x04, 0x17
        /*000a*/ 	.short	(.L_597 - .L_596)
.L_596:
        /*000c*/ 	.word	0x00000000
        /*0010*/ 	.short	0x0004
        /*0012*/ 	.short	0x0018
        /*0014*/ 	.byte	0x00, 0xf0, 0x41, 0x00


	//----- nvinfo : EIATTR_KPARAM_INFO
	.align		4
.L_597:
        /*0018*/ 	.byte	0x04, 0x17
        /*001a*/ 	.short	(.L_599 - .L_598)
.L_598:
        /*001c*/ 	.word	0x00000000
        /*0020*/ 	.short	0x0003
        /*0022*/ 	.short	0x0010
        /*0024*/ 	.byte	0x00, 0xf0, 0x21, 0x00


	//----- nvinfo : EIATTR_KPARAM_INFO
	.align		4
.L_599:
        /*0028*/ 	.byte	0x04, 0x17
        /*002a*/ 	.short	(.L_601 - .L_600)
.L_600:
        /*002c*/ 	.word	0x00000000
        /*0030*/ 	.short	0x0002
        /*0032*/ 	.short	0x0008
        /*0034*/ 	.byte	0x00, 0xf0, 0x05, 0x00


	//----- nvinfo : EIATTR_KPARAM_INFO
	.align		4
.L_601:
        /*0038*/ 	.byte	0x04, 0x17
        /*003a*/ 	.short	(.L_603 - .L_602)
.L_602:
        /*003c*/ 	.word	0x00000000
        /*0040*/ 	.short	0x0001
        /*0042*/ 	.short	0x0004
        /*0044*/ 	.byte	0x00, 0xf0, 0x11, 0x00


	//----- nvinfo : EIATTR_KPARAM_INFO
	.align		4
.L_603:
        /*0048*/ 	.byte	0x04, 0x17
        /*004a*/ 	.short	(.L_605 - .L_604)
.L_604:
        /*004c*/ 	.word	0x00000000
        /*0050*/ 	.short	0x0000
        /*0052*/ 	.short	0x0000
        /*0054*/ 	.byte	0x00, 0xf0, 0x11, 0x00


	//----- nvinfo : EIATTR_SPARSE_MMA_MASK
	.align		4
.L_605:
        /*0058*/ 	.byte	0x03, 0x50
        /*005a*/ 	.short	0x0000


	//----- nvinfo : EIATTR_MAXREG_COUNT
	.align		4
        /*005c*/ 	.byte	0x03, 0x1b
        /*005e*/ 	.short	0x00ff


	//----- nvinfo : EIATTR_MERCURY_ISA_VERSION
	.align		4
        /*0060*/ 	.byte	0x03, 0x5f
        /*0062*/ 	.short	0x0101


	//----- nvinfo : EIATTR_VRC_CTA_INIT_COUNT
	.align		4
        /*0064*/ 	.byte	0x02, 0x4a
	.zero		1
	.zero		1


	//----- nvinfo : EIATTR_EXIT_INSTR_OFFSETS
	.align		4
        /*0068*/ 	.byte	0x04, 0x1c
        /*006a*/ 	.short	(.L_607 - .L_606)


	//   ....[0]....
.L_606:
        /*006c*/ 	.word	0x000001f0


	//   ....[1]....
        /*0070*/ 	.word	0x000005e0


	//   ....[2]....
        /*0074*/ 	.word	0x00000780


	//   ....[3]....
        /*0078*/ 	.word	0x00000890


	//   ....[4]....
        /*007c*/ 	.word	0x00000980


	//   ....[5]....
        /*0080*/ 	.word	0x000009a0


	//   ....[6]....
        /*0084*/ 	.word	0x00000fc0


	//   ....[7]....
        /*0088*/ 	.word	0x000013f0


	//   ....[8]....
        /*008c*/ 	.word	0x000015d0


	//   ....[9]....
        /*0090*/ 	.word	0x00001670


	//----- nvinfo : EIATTR_MAX_THREADS
	.align		4
.L_607:
        /*0094*/ 	.byte	0x04, 0x05
        /*0096*/ 	.short	(.L_609 - .L_608)
.L_608:
        /*0098*/ 	.word	0x00000080
        /*009c*/ 	.word	0x00000001
        /*00a0*/ 	.word	0x00000001


	//----- nvinfo : EIATTR_CRS_STACK_SIZE
	.align		4
.L_609:
        /*00a4*/ 	.byte	0x04, 0x1e
        /*00a6*/ 	.short	(.L_611 - .L_610)
.L_610:
        /*00a8*/ 	.word	0x00000000


	//----- nvinfo : EIATTR_CBANK_PARAM_SIZE
	.align		4
.L_611:
        /*00ac*/ 	.byte	0x03, 0x19
        /*00ae*/ 	.short	0x0028


	//----- nvinfo : EIATTR_PARAM_CBANK
	.align		4
        /*00b0*/ 	.byte	0x04, 0x0a
        /*00b2*/ 	.short	(.L_613 - .L_612)
	.align		4
.L_612:
        /*00b4*/ 	.word	index@(.nv.constant0._ZN3cub18CUB_300001_SM_10006detail9transform16transform_kernelINS2_10policy_hubILb1EN4cuda3std3__45tupleIJN6thrust24THRUST_300001_SM_1000_NS6detail15normal_iteratorINSA_10device_ptrI6float4EEEEEEEE10policy1000Ei16project_functorzNSC_INSD_IfEEEEJPSE_EEEvT0_iT1_T2_DpNS2_10kernel_argIT3_EE)
        /*00b8*/ 	.short	0x0380
        /*00ba*/ 	.short	0x0028


	//----- nvinfo : EIATTR_SW_WAR
	.align		4
.L_613:
        /*00bc*/ 	.byte	0x04, 0x36
        /*00be*/ 	.short	(.L_615 - .L_614)
.L_614:
        /*00c0*/ 	.word	0x00000008
.L_615:


//--------------------- .nv.info._ZN3cub18CUB_300001_SM_10006detail9transform16transform_kernelINS2_10policy_hubILb1EN4cuda3std3__45tupleIJN6thrust24THRUST_300001_SM_1000_NS6detail15normal_iteratorINSA_10device_ptrI6float4EEEEEEEE10policy1000El16project_functoryNSC_INSD_IfEEEEJPSE_EEEvT0_iT1_T2_DpNS2_10kernel_argIT3_EE --------------------------
	.section	.nv.info._ZN3cub18CUB_300001_SM_10006detail9transform16transform_kernelINS2_10policy_hubILb1EN4cuda3std3__45tupleIJN6thrust24THRUST_300001_SM_1000_NS6detail15normal_iteratorINSA_10device_ptrI6float4EEEEEEEE10policy1000El16project_functoryNSC_INSD_IfEEEEJPSE_EEEvT0_iT1_T2_DpNS2_10kernel_argIT3_EE,"",@"SHT_CUDA_INFO"
	.sectionflags	@""
	.align	4


	//----- nvinfo : EIATTR_CUDA_API_VERSION
	.align		4
        /*0000*/ 	.byte	0x04, 0x37
        /*0002*/ 	.short	(.L_617 - .L_616)
.L_616:
        /*0004*/ 	.word	0x00000082


	//----- nvinfo : EIATTR_KPARAM_INFO
	.align		4
.L_617:
        /*0008*/ 	.byte	0x04, 0x17
        /*000a*/ 	.short	(.L_619 - .L_618)
.L_618:
        /*000c*/ 	.word	0x00000000
        /*0010*/ 	.short	0x0004
        /*0012*/ 	.short	0x0018
        /*0014*/ 	.byte	0x00, 0xf0, 0x41, 0x00


	//----- nvinfo : EIATTR_KPARAM_INFO
	.align		4
.L_619:
        /*0018*/ 	.byte	0x04, 0x17
        /*001a*/ 	.short	(.L_621 - .L_620)
.L_620:
        /*001c*/ 	.word	0x00000000
        /*0020*/ 	.short	0x0003
        /*0022*/ 	.short	0x0010
        /*0024*/ 	.byte	0x00, 0xf0, 0x21, 0x00


	//----- nvinfo : EIATTR_KPARAM_INFO
	.align		4
.L_621:
        /*0028*/ 	.byte	0x04, 0x17
        /*002a*/ 	.short	(.L_623 - .L_622)
.L_622:
        /*002c*/ 	.word	0x00000000
        /*0030*/ 	.short	0x0002
        /*0032*/ 	.short	0x000c
        /*0034*/ 	.byte	0x00, 0xf0, 0x05, 0x00


	//----- nvinfo : EIATTR_KPARAM_INFO
	.align		4
.L_623:
        /*0038*/ 	.byte	0x04, 0x17
        /*003a*/ 	.short	(.L_625 - .L_624)
.L_624:
        /*003c*/ 	.word	0x00000000
        /*0040*/ 	.short	0x0001
        /*0042*/ 	.short	0x0008
        /*0044*/ 	.byte	0x00, 0xf0, 0x11, 0x00


	//----- nvinfo : EIATTR_KPARAM_INFO
	.align		4
.L_625:
        /*0048*/ 	.byte	0x04, 0x17
        /*004a*/ 	.short	(.L_627 - .L_626)
.L_626:
        /*004c*/ 	.word	0x00000000
        /*0050*/ 	.short	0x0000
        /*0052*/ 	.short	0x0000
        /*0054*/ 	.byte	0x00, 0xf0, 0x21, 0x00


	//----- nvinfo : EIATTR_SPARSE_MMA_MASK
	.align		4
.L_627:
        /*0058*/ 	.byte	0x03, 0x50
        /*005a*/ 	.short	0x0000


	//----- nvinfo : EIATTR_MAXREG_COUNT
	.align		4
        /*005c*/ 	.byte	0x03, 0x1b
        /*005e*/ 	.short	0x00ff


	//----- nvinfo : EIATTR_MERCURY_ISA_VERSION
	.align		4
        /*0060*/ 	.byte	0x03, 0x5f
        /*0062*/ 	.short	0x0101


	//----- nvinfo : EIATTR_VRC_CTA_INIT_COUNT
	.align		4
        /*0064*/ 	.byte	0x02, 0x4a
	.zero		1
	.zero		1


	//----- nvinfo : EIATTR_EXIT_INSTR_OFFSETS
	.align		4
        /*0068*/ 	.byte	0x04, 0x1c
        /*006a*/ 	.short	(.L_629 - .L_628)


	//   ....[0]....
.L_628:
        /*006c*/ 	.word	0x00000310


	//   ....[1]....
        /*0070*/ 	.word	0x00000fb0


	//   ....[2]....
        /*0074*/ 	.word	0x000013e0


	//   ....[3]....
        /*0078*/ 	.word	0x000015c0


	//   ....[4]....
        /*007c*/ 	.word	0x00001680


	//   ....[5]....
        /*0080*/ 	.word	0x000016b0


	//   ....[6]....
        /*0084*/ 	.word	0x00001ad0


	//   ....[7]....
        /*0088*/ 	.word	0x00001c60


	//   ....[8]....
        /*008c*/ 	.word	0x00001d70


	//   ....[9]....
        /*0090*/ 	.word	0x00001e60


	//----- nvinfo : EIATTR_MAX_THREADS
	.align		4
.L_629:
        /*0094*/ 	.byte	0x04, 0x05
        /*0096*/ 	.short	(.L_631 - .L_630)
.L_630:
        /*0098*/ 	.word	0x00000080
        /*009c*/ 	.word	0x00000001
        /*00a0*/ 	.word	0x00000001


	//----- nvinfo : EIATTR_CRS_STACK_SIZE
	.align		4
.L_631:
        /*00a4*/ 	.byte	0x04, 0x1e
        /*00a6*/ 	.short	(.L_633 - .L_632)
.L_632:
        /*00a8*/ 	.word	0x00000000


	//----- nvinfo : EIATTR_CBANK_PARAM_SIZE
	.align		4
.L_633:
        /*00ac*/ 	.byte	0x03, 0x19
        /*00ae*/ 	.short	0x0028


	//----- nvinfo : EIATTR_PARAM_CBANK
	.align		4
        /*00b0*/ 	.byte	0x04, 0x0a
        /*00b2*/ 	.short	(.L_635 - .L_634)
	.align		4
.L_634:
        /*00b4*/ 	.word	index@(.nv.constant0._ZN3cub18CUB_300001_SM_10006detail9transform16transform_kernelINS2_10policy_hubILb1EN4cuda3std3__45tupleIJN6thrust24THRUST_300001_SM_1000_NS6detail15normal_iteratorINSA_10device_ptrI6float4EEEEEEEE10policy1000El16project_functoryNSC_INSD_IfEEEEJPSE_EEEvT0_iT1_T2_DpNS2_10kernel_argIT3_EE)
        /*00b8*/ 	.short	0x0380
        /*00ba*/ 	.short	0x0028


	//----- nvinfo : EIATTR_SW_WAR
	.align		4
.L_635:
        /*00bc*/ 	.byte	0x04, 0x36
        /*00be*/ 	.short	(.L_637 - .L_636)
.L_636:
        /*00c0*/ 	.word	0x00000008
.L_637:


//--------------------- .nv.info._ZN3cub18CUB_300001_SM_10006detail9transform16transform_kernelINS2_10policy_hubILb1EN4cuda3std3__45tupleIJN6thrust24THRUST_300001_SM_1000_NS6detail15normal_iteratorINSA_10device_ptrI6float4EEEEEEEE10policy1000Ei16project_functoryNSC_INSD_IfEEEEJPSE_EEEvT0_iT1_T2_DpNS2_10kernel_argIT3_EE --------------------------
	.section	.nv.info._ZN3cub18CUB_300001_SM_10006detail9transform16transform_kernelINS2_10policy_hubILb1EN4cuda3std3__45tupleIJN6thrust24THRUST_300001_SM_1000_NS6detail15normal_iteratorINSA_10device_ptrI6float4EEEEEEEE10policy1000Ei16project_functoryNSC_INSD_IfEEEEJPSE_EEEvT0_iT1_T2_DpNS2_10kernel_argIT3_EE,"",@"SHT_CUDA_INFO"
	.sectionflags	@""
	.align	4


	//----- nvinfo : EIATTR_CUDA_API_VERSION
	.align		4
        /*0000*/ 	.byte	0x04, 0x37
        /*0002*/ 	.short	(.L_639 - .L_638)
.L_638:
        /*0004*/ 	.word	0x00000082


	//----- nvinfo : EIATTR_KPARAM_INFO
	.align		4
.L_639:
        /*0008*/ 	.byte	0x04, 0x17
        /*000a*/ 	.short	(.L_641 - .L_640)
.L_640:
        /*000c*/ 	.word	0x00000000
        /*0010*/ 	.short	0x0004
        /*0012*/ 	.short	0x0018
        /*0014*/ 	.byte	0x00, 0xf0, 0x41, 0x00


	//----- nvinfo : EIATTR_KPARAM_INFO
	.align		4
.L_641:
        /*0018*/ 	.byte	0x04, 0x17
        /*001a*/ 	.short	(.L_643 - .L_642)
.L_642:
        /*001c*/ 	.word	0x00000000
        /*0020*/ 	.short	0x0003
        /*0022*/ 	.short	0x0010
        /*0024*/ 	.byte	0x00, 0xf0, 0x21, 0x00


	//----- nvinfo : EIATTR_KPARAM_INFO
	.align		4
.L_643:
        /*0028*/ 	.byte	0x04, 0x17
        /*002a*/ 	.short	(.L_645 - .L_644)
.L_644:
        /*002c*/ 	.word	0x00000000
        /*0030*/ 	.short	0x0002
        /*0032*/ 	.short	0x0008
        /*0034*/ 	.byte	0x00, 0xf0, 0x05, 0x00


	//----- nvinfo : EIATTR_KPARAM_INFO
	.align		4
.L_645:
        /*0038*/ 	.byte	0x04, 0x17
        /*003a*/ 	.short	(.L_647 - .L_646)
.L_646:
        /*003c*/ 	.word	0x00000000
        /*0040*/ 	.short	0x0001
        /*0042*/ 	.short	0x0004
        /*0044*/ 	.byte	0x00, 0xf0, 0x11, 0x00


	//----- nvinfo : EIATTR_KPARAM_INFO
	.align		4
.L_647:
        /*0048*/ 	.byte	0x04, 0x17
        /*004a*/ 	.short	(.L_649 - .L_648)
.L_648:
        /*004c*/ 	.word	0x00000000
        /*0050*/ 	.short	0x0000
        /*0052*/ 	.short	0x0000
        /*0054*/ 	.byte	0x00, 0xf0, 0x11, 0x00


	//----- nvinfo : EIATTR_SPARSE_MMA_MASK
	.align		4
.L_649:
        /*0058*/ 	.byte	0x03, 0x50
        /*005a*/ 	.short	0x0000


	//----- nvinfo : EIATTR_MAXREG_COUNT
	.align		4
        /*005c*/ 	.byte	0x03, 0x1b
        /*005e*/ 	.short	0x00ff


	//----- nvinfo : EIATTR_MERCURY_ISA_VERSION
	.align		4
        /*0060*/ 	.byte	0x03, 0x5f
        /*0062*/ 	.short	0x0101


	//----- nvinfo : EIATTR_VRC_CTA_INIT_COUNT
	.align		4
        /*0064*/ 	.byte	0x02, 0x4a
	.zero		1
	.zero		1


	//----- nvinfo : EIATTR_EXIT_INSTR_OFFSETS
	.align		4
        /*0068*/ 	.byte	0x04, 0x1c
        /*006a*/ 	.short	(.L_651 - .L_650)


	//   ....[0]....
.L_650:
        /*006c*/ 	.word	0x000001f0


	//   ....[1]....
        /*0070*/ 	.word	0x000005e0


	//   ....[2]....
        /*0074*/ 	.word	0x00000780


	//   ....[3]....
        /*0078*/ 	.word	0x00000890


	//   ....[4]....
        /*007c*/ 	.word	0x00000980


	//   ....[5]....
        /*0080*/ 	.word	0x000009a0


	//   ....[6]....
        /*0084*/ 	.word	0x00000fc0


	//   ....[7]....
        /*0088*/ 	.word	0x000013f0


	//   ....[8]....
        /*008c*/ 	.word	0x000015d0


	//   ....[9]....
        /*0090*/ 	.word	0x00001670


	//----- nvinfo : EIATTR_MAX_THREADS
	.align		4
.L_651:
        /*0094*/ 	.byte	0x04, 0x05
        /*0096*/ 	.short	(.L_653 - .L_652)
.L_652:
        /*0098*/ 	.word	0x00000080
        /*009c*/ 	.word	0x00000001
        /*00a0*/ 	.word	0x00000001


	//----- nvinfo : EIATTR_CRS_STACK_SIZE
	.align		4
.L_653:
        /*00a4*/ 	.byte	0x04, 0x1e
        /*00a6*/ 	.short	(.L_655 - .L_654)
.L_654:
        /*00a8*/ 	.word	0x00000000


	//----- nvinfo : EIATTR_CBANK_PARAM_SIZE
	.align		4
.L_655:
        /*00ac*/ 	.byte	0x03, 0x19
        /*00ae*/ 	.short	0x0028


	//----- nvinfo : EIATTR_PARAM_CBANK
	.align		4
        /*00b0*/ 	.byte	0x04, 0x0a
        /*00b2*/ 	.short	(.L_657 - .L_656)
	.align		4
.L_656:
        /*00b4*/ 	.word	index@(.nv.constant0._ZN3cub18CUB_300001_SM_10006detail9transform16transform_kernelINS2_10policy_hubILb1EN4cuda3std3__45tupleIJN6thrust24THRUST_300001_SM_1000_NS6detail15normal_iteratorINSA_10device_ptrI6float4EEEEEEEE10policy1000Ei16project_functoryNSC_INSD_IfEEEEJPSE_EEEvT0_iT1_T2_DpNS2_10kernel_argIT3_EE)
        /*00b8*/ 	.short	0x0380
        /*00ba*/ 	.short	0x0028


	//----- nvinfo : EIATTR_SW_WAR
	.align		4
.L_657:
        /*00bc*/ 	.byte	0x04, 0x36
        /*00be*/ 	.short	(.L_659 - .L_658)
.L_658:
        /*00c0*/ 	.word	0x00000008
.L_659:


//--------------------- .nv.info._ZN3cub18CUB_300001_SM_10006detail9transform16transform_kernelINS2_10policy_hubILb1EN4cuda3std3__45tupleIJN6thrust24THRUST_300001_SM_1000_NS6detail15normal_iteratorINSA_10device_ptrI6float4EEEEEEEE10policy1000El16project_functorxNSC_INSD_IfEEEEJPSE_EEEvT0_iT1_T2_DpNS2_10kernel_argIT3_EE --------------------------
	.section	.nv.info._ZN3cub18CUB_300001_SM_10006detail9transform16transform_kernelINS2_10policy_hubILb1EN4cuda3std3__45tupleIJN6thrust24THRUST_300001_SM_1000_NS6detail15normal_iteratorINSA_10device_ptrI6float4EEEEEEEE10policy1000El16project_functorxNSC_INSD_IfEEEEJPSE_EEEvT0_iT1_T2_DpNS2_10kernel_argIT3_EE,"",@"SHT_CUDA_INFO"
	.sectionflags	@""
	.align	4


	//----- nvinfo : EIATTR_CUDA_API_VERSION
	.align		4
        /*0000*/ 	.byte	0x04, 0x37
        /*0002*/ 	.short	(.L_661 - .L_660)
.L_660:
        /*0004*/ 	.word	0x00000082


	//----- nvinfo : EIATTR_KPARAM_INFO
	.align		4
.L_661:
        /*0008*/ 	.byte	0x04, 0x17
        /*000a*/ 	.short	(.L_663 - .L_662)
.L_662:
        /*000c*/ 	.word	0x00000000
        /*0010*/ 	.short	0x0004
        /*0012*/ 	.short	0x0018
        /*0014*/ 	.byte	0x00, 0xf0, 0x41, 0x00


	//----- nvinfo : EIATTR_KPARAM_INFO
	.align		4
.L_663:
        /*0018*/ 	.byte	0x04, 0x17
        /*001a*/ 	.short	(.L_665 - .L_664)
.L_664:
        /*001c*/ 	.word	0x00000000
        /*0020*/ 	.short	0x0003
        /*0022*/ 	.short	0x0010
        /*0024*/ 	.byte	0x00, 0xf0, 0x21, 0x00


	//----- nvinfo : EIATTR_KPARAM_INFO
	.align		4
.L_665:
        /*0028*/ 	.byte	0x04, 0x17
        /*002a*/ 	.short	(.L_667 - .L_666)
.L_666:
        /*002c*/ 	.word	0x00000000
        /*0030*/ 	.short	0x0002
        /*0032*/ 	.short	0x000c
        /*0034*/ 	.byte	0x00, 0xf0, 0x05, 0x00


	//----- nvinfo : EIATTR_KPARAM_INFO
	.align		4
.L_667:
        /*0038*/ 	.byte	0x04, 0x17
        /*003a*/ 	.short	(.L_669 - .L_668)
.L_668:
        /*003c*/ 	.word	0x00000000
        /*0040*/ 	.short	0x0001
        /*0042*/ 	.short	0x0008
        /*0044*/ 	.byte	0x00, 0xf0, 0x11, 0x00


	//----- nvinfo : EIATTR_KPARAM_INFO
	.align		4
.L_669:
        /*0048*/ 	.byte	0x04, 0x17
        /*004a*/ 	.short	(.L_671 - .L_670)
.L_670:
        /*004c*/ 	.word	0x00000000
        /*0050*/ 	.short	0x0000
        /*0052*/ 	.short	0x0000
        /*0054*/ 	.byte	0x00, 0xf0, 0x21, 0x00


	//----- nvinfo : EIATTR_SPARSE_MMA_MASK
	.align		4
.L_671:
        /*0058*/ 	.byte	0x03, 0x50
        /*005a*/ 	.short	0x0000


	//----- nvinfo : EIATTR_MAXREG_COUNT
	.align		4
        /*005c*/ 	.byte	0x03, 0x1b
        /*005e*/ 	.short	0x00ff


	//----- nvinfo : EIATTR_MERCURY_ISA_VERSION
	.align		4
        /*0060*/ 	.byte	0x03, 0x5f
        /*0062*/ 	.short	0x0101


	//----- nvinfo : EIATTR_VRC_CTA_INIT_COUNT
	.align		4
        /*0064*/ 	.byte	0x02, 0x4a
	.zero		1
	.zero		1


	//----- nvinfo : EIATTR_EXIT_INSTR_OFFSETS
	.align		4
        /*0068*/ 	.byte	0x04, 0x1c
        /*006a*/ 	.short	(.L_673 - .L_672)


	//   ....[0]....
.L_672:
        /*006c*/ 	.word	0x00000310


	//   ....[1]....
        /*0070*/ 	.word	0x00000fb0


	//   ....[2]....
        /*0074*/ 	.word	0x000013e0


	//   ....[3]....
        /*0078*/ 	.word	0x000015c0


	//   ....[4]....
        /*007c*/ 	.word	0x00001680


	//   ....[5]....
        /*0080*/ 	.word	0x000016b0


	//   ....[6]....
        /*0084*/ 	.word	0x00001ad0


	//   ....[7]....
        /*0088*/ 	.word	0x00001c60


	//   ....[8]....
        /*008c*/ 	.word	0x00001d70


	//   ....[9]....
        /*0090*/ 	.word	0x00001e60


	//----- nvinfo : EIATTR_MAX_THREADS
	.align		4
.L_673:
        /*0094*/ 	.byte	0x04, 0x05
        /*0096*/ 	.short	(.L_675 - .L_674)
.L_674:
        /*0098*/ 	.word	0x00000080
        /*009c*/ 	.word	0x00000001
        /*00a0*/ 	.word	0x00000001


	//----- nvinfo : EIATTR_CRS_STACK_SIZE
	.align		4
.L_675:
        /*00a4*/ 	.byte	0x04, 0x1e
        /*00a6*/ 	.short	(.L_677 - .L_676)
.L_676:
        /*00a8*/ 	.word	0x00000000


	//----- nvinfo : EIATTR_CBANK_PARAM_SIZE
	.align		4
.L_677:
        /*00ac*/ 	.byte	0x03, 0x19
        /*00ae*/ 	.short	0x0028


	//----- nvinfo : EIATTR_PARAM_CBANK
	.align		4
        /*00b0*/ 	.byte	0x04, 0x0a
        /*00b2*/ 	.short	(.L_679 - .L_678)
	.align		4
.L_678:
        /*00b4*/ 	.word	index@(.nv.constant0._ZN3cub18CUB_300001_SM_10006detail9transform16transform_kernelINS2_10policy_hubILb1EN4cuda3std3__45tupleIJN6thrust24THRUST_300001_SM_1000_NS6detail15normal_iteratorINSA_10device_ptrI6float4EEEEEEEE10policy1000El16project_functorxNSC_INSD_IfEEEEJPSE_EEEvT0_iT1_T2_DpNS2_10kernel_argIT3_EE)
        /*00b8*/ 	.short	0x0380
        /*00ba*/ 	.short	0x0028


	//----- nvinfo : EIATTR_SW_WAR
	.align		4
.L_679:
        /*00bc*/ 	.byte	0x04, 0x36
        /*00be*/ 	.short	(.L_681 - .L_680)
.L_680:
        /*00c0*/ 	.word	0x00000008
.L_681:


//--------------------- .nv.info._ZN3cub18CUB_300001_SM_10006detail9transform16transform_kernelINS2_10policy_hubILb1EN4cuda3std3__45tupleIJN6thrust24THRUST_300001_SM_1000_NS6detail15normal_iteratorINSA_10device_ptrI6float4EEEEEEEE10policy1000Ei16project_functorxNSC_INSD_IfEEEEJPSE_EEEvT0_iT1_T2_DpNS2_10kernel_argIT3_EE --------------------------
	.section	.nv.info._ZN3cub18CUB_300001_SM_10006detail9transform16transform_kernelINS2_10policy_hubILb1EN4cuda3std3__45tupleIJN6thrust24THRUST_300001_SM_1000_NS6detail15normal_iteratorINSA_10device_ptrI6float4EEEEEEEE10policy1000Ei16project_functorxNSC_INSD_IfEEEEJPSE_EEEvT0_iT1_T2_DpNS2_10kernel_argIT3_EE,"",@"SHT_CUDA_INFO"
	.sectionflags	@""
	.align	4


	//----- nvinfo : EIATTR_CUDA_API_VERSION
	.align		4
        /*0000*/ 	.byte	0x04, 0x37
        /*0002*/ 	.short	(.L_683 - .L_682)
.L_682:
        /*0004*/ 	.word	0x00000082


	//----- nvinfo : EIATTR_KPARAM_INFO
	.align		4
.L_683:
        /*0008*/ 	.byte	0x04, 0x17
        /*000a*/ 	.short	(.L_685 - .L_684)
.L_684:
        /*000c*/ 	.word	0x00000000
        /*0010*/ 	.short	0x0004
        /*0012*/ 	.short	0x0018
        /*0014*/ 	.byte	0x00, 0xf0, 0x41, 0x00


	//----- nvinfo : EIATTR_KPARAM_INFO
	.align		4
.L_685:
        /*0018*/ 	.byte	0x04, 0x17
        /*001a*/ 	.short	(.L_687 - .L_686)
.L_686:
        /*001c*/ 	.word	0x00000000
        /*0020*/ 	.short	0x0003
        /*0022*/ 	.short	0x0010
        /*0024*/ 	.byte	0x00, 0xf0, 0x21, 0x00


	//----- nvinfo : EIATTR_KPARAM_INFO
	.align		4
.L_687:
        /*0028*/ 	.byte	0x04, 0x17
        /*002a*/ 	.short	(.L_689 - .L_688)
.L_688:
        /*002c*/ 	.word	0x00000000
        /*0030*/ 	.short	0x0002
        /*0032*/ 	.short	0x0008
        /*0034*/ 	.byte	0x00, 0xf0, 0x05, 0x00


	//----- nvinfo : EIATTR_KPARAM_INFO
	.align		4
.L_689:
        /*0038*/ 	.byte	0x04, 0x17
        /*003a*/ 	.short	(.L_691 - .L_690)
.L_690:
        /*003c*/ 	.word	0x00000000
        /*0040*/ 	.short	0x0001
        /*0042*/ 	.short	0x0004
        /*0044*/ 	.byte	0x00, 0xf0, 0x11, 0x00


	//----- nvinfo : EIATTR_KPARAM_INFO
	.align		4
.L_691:
        /*0048*/ 	.byte	0x04, 0x17
        /*004a*/ 	.short	(.L_693 - .L_692)
.L_692:
        /*004c*/ 	.word	0x00000000
        /*0050*/ 	.short	0x0000
        /*0052*/ 	.short	0x0000
        /*0054*/ 	.byte	0x00, 0xf0, 0x11, 0x00


	//----- nvinfo : EIATTR_SPARSE_MMA_MASK
	.align		4
.L_693:
        /*0058*/ 	.byte	0x03, 0x50
        /*005a*/ 	.short	0x0000


	//----- nvinfo : EIATTR_MAXREG_COUNT
	.align		4
        /*005c*/ 	.byte	0x03, 0x1b
        /*005e*/ 	.short	0x00ff


	//----- nvinfo : EIATTR_MERCURY_ISA_VERSION
	.align		4
        /*0060*/ 	.byte	0x03, 0x5f
        /*0062*/ 	.short	0x0101


	//----- nvinfo : EIATTR_VRC_CTA_INIT_COUNT
	.align		4
        /*0064*/ 	.byte	0x02, 0x4a
	.zero		1
	.zero		1


	//----- nvinfo : EIATTR_EXIT_INSTR_OFFSETS
	.align		4
        /*0068*/ 	.byte	0x04, 0x1c
        /*006a*/ 	.short	(.L_695 - .L_694)


	//   ....[0]....
.L_694:
        /*006c*/ 	.word	0x000001f0


	//   ....[1]....
        /*0070*/ 	.word	0x000005e0


	//   ....[2]....
        /*0074*/ 	.word	0x00000780


	//   ....[3]....
        /*0078*/ 	.word	0x00000890


	//   ....[4]....
        /*007c*/ 	.word	0x00000980


	//   ....[5]....
        /*0080*/ 	.word	0x000009a0


	//   ....[6]....
        /*0084*/ 	.word	0x00000fc0


	//   ....[7]....
        /*0088*/ 	.word	0x000013f0


	//   ....[8]....
        /*008c*/ 	.word	0x000015d0


	//   ....[9]....
        /*0090*/ 	.word	0x00001670


	//----- nvinfo : EIATTR_MAX_THREADS
	.align		4
.L_695:
        /*0094*/ 	.byte	0x04, 0x05
        /*0096*/ 	.short	(.L_697 - .L_696)
.L_696:
        /*0098*/ 	.word	0x00000080
        /*009c*/ 	.word	0x00000001
        /*00a0*/ 	.word	0x00000001


	//----- nvinfo : EIATTR_CRS_STACK_SIZE
	.align		4
.L_697:
        /*00a4*/ 	.byte	0x04, 0x1e
        /*00a6*/ 	.short	(.L_699 - .L_698)
.L_698:
        /*00a8*/ 	.word	0x00000000


	//----- nvinfo : EIATTR_CBANK_PARAM_SIZE
	.align		4
.L_699:
        /*00ac*/ 	.byte	0x03, 0x19
        /*00ae*/ 	.short	0x0028


	//----- nvinfo : EIATTR_PARAM_CBANK
	.align		4
        /*00b0*/ 	.byte	0x04, 0x0a
        /*00b2*/ 	.short	(.L_701 - .L_700)
	.align		4
.L_700:
        /*00b4*/ 	.word	index@(.nv.constant0._ZN3cub18CUB_300001_SM_10006detail9transform16transform_kernelINS2_10policy_hubILb1EN4cuda3std3__45tupleIJN6thrust24THRUST_300001_SM_1000_NS6detail15normal_iteratorINSA_10device_ptrI6float4EEEEEEEE10policy1000Ei16project_functorxNSC_INSD_IfEEEEJPSE_EEEvT0_iT1_T2_DpNS2_10kernel_argIT3_EE)
        /*00b8*/ 	.short	0x0380
        /*00ba*/ 	.short	0x0028


	//----- nvinfo : EIATTR_SW_WAR
	.align		4
.L_701:
        /*00bc*/ 	.byte	0x04, 0x36
        /*00be*/ 	.short	(.L_703 - .L_702)
.L_702:
        /*00c0*/ 	.word	0x00000008
.L_703:


//--------------------- .nv.info._ZN3cub18CUB_300001_SM_10006detail11EmptyKernelIvEEvv --------------------------
	.section	.nv.info._ZN3cub18CUB_300001_SM_10006detail11EmptyKernelIvEEvv,"",@"SHT_CUDA_INFO"
	.sectionflags	@""
	.align	4


	//----- nvinfo : EIATTR_CUDA_API_VERSION
	.align		4
        /*0000*/ 	.byte	0x04, 0x37
        /*0002*/ 	.short	(.L_705 - .L_704)
.L_704:
        /*0004*/ 	.word	0x00000082


	//----- nvinfo : EIATTR_SPARSE_MMA_MASK
	.align		4
.L_705:
        /*0008*/ 	.byte	0x03, 0x50
        /*000a*/ 	.short	0x0000


	//----- nvinfo : EIATTR_MAXREG_COUNT
	.align		4
        /*000c*/ 	.byte	0x03, 0x1b
        /*000e*/ 	.short	0x00ff


	//----- nvinfo : EIATTR_MERCURY_ISA_VERSION
	.align		4
        /*0010*/ 	.byte	0x03, 0x5f
        /*0012*/ 	.short	0x0101


	//----- nvinfo : EIATTR_VRC_CTA_INIT_COUNT
	.align		4
        /*0014*/ 	.byte	0x02, 0x4a
	.zero		1
	.zero		1


	//----- nvinfo : EIATTR_EXIT_INSTR_OFFSETS
	.align		4
        /*0018*/ 	.byte	0x04, 0x1c
        /*001a*/ 	.short	(.L_707 - .L_706)


	//   ....[0]....
.L_706:
        /*001c*/ 	.word	0x00000010


	//----- nvinfo : EIATTR_SW_WAR
	.align		4
.L_707:
        /*0020*/ 	.byte	0x04, 0x36
        /*0022*/ 	.short	(.L_709 - .L_708)
.L_708:
        /*0024*/ 	.word	0x00000008
.L_709:


//--------------------- .nv.info._Z5sweepPfS_S_S_S_S_PiS0_S0_S0_ii --------------------------
	.section	.nv.info._Z5sweepPfS_S_S_S_S_PiS0_S0_S0_ii,"",@"SHT_CUDA_INFO"
	.sectionflags	@""
	.align	4


	//----- nvinfo : EIATTR_CUDA_API_VERSION
	.align		4
        /*0000*/ 	.byte	0x04, 0x37
        /*0002*/ 	.short	(.L_711 - .L_710)
.L_710:
        /*0004*/ 	.word	0x00000082


	//----- nvinfo : EIATTR_KPARAM_INFO
	.align		4
.L_711:
        /*0008*/ 	.byte	0x04, 0x17
        /*000a*/ 	.short	(.L_713 - .L_712)
.L_712:
        /*000c*/ 	.word	0x00000000
        /*0010*/ 	.short	0x000b
        /*0012*/ 	.short	0x0054
        /*0014*/ 	.byte	0x00, 0xf0, 0x11, 0x00


	//----- nvinfo : EIATTR_KPARAM_INFO
	.align		4
.L_713:
        /*0018*/ 	.byte	0x04, 0x17
        /*001a*/ 	.short	(.L_715 - .L_714)
.L_714:
        /*001c*/ 	.word	0x00000000
        /*0020*/ 	.short	0x000a
        /*0022*/ 	.short	0x0050
        /*0024*/ 	.byte	0x00, 0xf0, 0x11, 0x00


	//----- nvinfo : EIATTR_KPARAM_INFO
	.align		4
.L_715:
        /*0028*/ 	.byte	0x04, 0x17
        /*002a*/ 	.short	(.L_717 - .L_716)
.L_716:
        /*002c*/ 	.word	0x00000000
        /*0030*/ 	.short	0x0009
        /*0032*/ 	.short	0x0048
        /*0034*/ 	.byte	0x00, 0xf5, 0x21, 0x00


	//----- nvinfo : EIATTR_KPARAM_INFO
	.align		4
.L_717:
        /*0038*/ 	.byte	0x04, 0x17
        /*003a*/ 	.short	(.L_719 - .L_718)
.L_718:
        /*003c*/ 	.word	0x00000000
        /*0040*/ 	.short	0x0008
        /*0042*/ 	.short	0x0040
        /*0044*/ 	.byte	0x00, 0xf5, 0x21, 0x00


	//----- nvinfo : EIATTR_KPARAM_INFO
	.align		4
.L_719:
        /*0048*/ 	.byte	0x04, 0x17
        /*004a*/ 	.short	(.L_721 - .L_720)
.L_720:
        /*004c*/ 	.word	0x00000000
        /*0050*/ 	.short	0x0007
        /*0052*/ 	.short	0x0038
        /*0054*/ 	.byte	0x00, 0xf5, 0x21, 0x00


	//----- nvinfo : EIATTR_KPARAM_INFO
	.align		4
.L_721:
        /*0058*/ 	.byte	0x04, 0x17
        /*005a*/ 	.short	(.L_723 - .L_722)
.L_722:
        /*005c*/ 	.word	0x00000000
        /*0060*/ 	.short	0x0006
        /*0062*/ 	.short	0x0030
        /*0064*/ 	.byte	0x00, 0xf5, 0x21, 0x00


	//----- nvinfo : EIATTR_KPARAM_INFO
	.align		4
.L_723:
        /*0068*/ 	.byte	0x04, 0x17
        /*006a*/ 	.short	(.L_725 - .L_724)
.L_724:
        /*006c*/ 	.word	0x00000000
        /*0070*/ 	.short	0x0005
        /*0072*/ 	.short	0x0028
        /*0074*/ 	.byte	0x00, 0xf5, 0x21, 0x00


	//----- nvinfo : EIATTR_KPARAM_INFO
	.align		4
.L_725:
        /*0078*/ 	.byte	0x04, 0x17
        /*007a*/ 	.short	(.L_727 - .L_726)
.L_726:
        /*007c*/ 	.word	0x00000000
        /*0080*/ 	.short	0x0004
        /*0082*/ 	.short	0x0020
        /*0084*/ 	.byte	0x00, 0xf5, 0x21, 0x00


	//----- nvinfo : EIATTR_KPARAM_INFO
	.align		4
.L_727:
        /*0088*/ 	.byte	0x04, 0x17
        /*008a*/ 	.short	(.L_729 - .L_728)
.L_728:
        /*008c*/ 	.word	0x00000000
        /*0090*/ 	.short	0x0003
        /*0092*/ 	.short	0x0018
        /*0094*/ 	.byte	0x00, 0xf5, 0x21, 0x00


	//----- nvinfo : EIATTR_KPARAM_INFO
	.align		4
.L_729:
        /*0098*/ 	.byte	0x04, 0x17
        /*009a*/ 	.short	(.L_731 - .L_730)
.L_730:
        /*009c*/ 	.word	0x00000000
        /*00a0*/ 	.short	0x0002
        /*00a2*/ 	.short	0x0010
        /*00a4*/ 	.byte	0x00, 0xf5, 0x21, 0x00


	//----- nvinfo : EIATTR_KPARAM_INFO
	.align		4
.L_731:
        /*00a8*/ 	.byte	0x04, 0x17
        /*00aa*/ 	.short	(.L_733 - .L_732)
.L_732:
        /*00ac*/ 	.word	0x00000000
        /*00b0*/ 	.short	0x0001
        /*00b2*/ 	.short	0x0008
        /*00b4*/ 	.byte	0x00, 0xf5, 0x21, 0x00


	//----- nvinfo : EIATTR_KPARAM_INFO
	.align		4
.L_733:
        /*00b8*/ 	.byte	0x04, 0x17
        /*00ba*/ 	.short	(.L_735 - .L_734)
.L_734:
        /*00bc*/ 	.word	0x00000000
        /*00c0*/ 	.short	0x0000
        /*00c2*/ 	.short	0x0000
        /*00c4*/ 	.byte	0x00, 0xf5, 0x21, 0x00


	//----- nvinfo : EIATTR_SPARSE_MMA_MASK
	.align		4
.L_735:
        /*00c8*/ 	.byte	0x03, 0x50
        /*00ca*/ 	.short	0x0000


	//----- nvinfo : EIATTR_MAXREG_COUNT
	.align		4
        /*00cc*/ 	.byte	0x03, 0x1b
        /*00ce*/ 	.short	0x00ff


	//----- nvinfo : EIATTR_MERCURY_ISA_VERSION
	.align		4
        /*00d0*/ 	.byte	0x03, 0x5f
        /*00d2*/ 	.short	0x0101


	//----- nvinfo : EIATTR_VRC_CTA_INIT_COUNT
	.align		4
        /*00d4*/ 	.byte	0x02, 0x4a
	.zero		1
	.zero		1


	//----- nvinfo : EIATTR_EXIT_INSTR_OFFSETS
	.align		4
        /*00d8*/ 	.byte	0x04, 0x1c
        /*00da*/ 	.short	(.L_737 - .L_736)


	//   ....[0]....
.L_736:
        /*00dc*/ 	.word	0x00000080


	//   ....[1]....
        /*00e0*/ 	.word	0x000000e0


	//   ....[2]....
        /*00e4*/ 	.word	0x000009c0


	//   ....[3]....
        /*00e8*/ 	.word	0x00000a30


	//   ....[4]....
        /*00ec*/ 	.word	0x00000aa0


	//   ....[5]....
        /*00f0*/ 	.word	0x00000b00


	//   ....[6]....
        /*00f4*/ 	.word	0x00000c50


	//   ....[7]....
        /*00f8*/ 	.word	0x00000c90


	//----- nvinfo : EIATTR_CRS_STACK_SIZE
	.align		4
.L_737:
        /*00fc*/ 	.byte	0x04, 0x1e
        /*00fe*/ 	.short	(.L_739 - .L_738)
.L_738:
        /*0100*/ 	.word	0x00000000


	//----- nvinfo : EIATTR_CBANK_PARAM_SIZE
	.align		4
.L_739:
        /*0104*/ 	.byte	0x03, 0x19
        /*0106*/ 	.short	0x0058


	//----- nvinfo : EIATTR_PARAM_CBANK
	.align		4
        /*0108*/ 	.byte	0x04, 0x0a
        /*010a*/ 	.short	(.L_741 - .L_740)
	.align		4
.L_740:
        /*010c*/ 	.word	index@(.nv.constant0._Z5sweepPfS_S_S_S_S_PiS0_S0_S0_ii)
        /*0110*/ 	.short	0x0380
        /*0112*/ 	.short	0x0058


	//----- nvinfo : EIATTR_SW_WAR
	.align		4
.L_741:
        /*0114*/ 	.byte	0x04, 0x36
        /*0116*/ 	.short	(.L_743 - .L_742)
.L_742:
        /*0118*/ 	.word	0x00000008
.L_743:


//--------------------- .nv.info._Z11sweepBlocksPfS_S_S_S_S_PiS0_S0_S0_ii --------------------------
	.section	.nv.info._Z11sweepBlocksPfS_S_S_S_S_PiS0_S0_S0_ii,"",@"SHT_CUDA_INFO"
	.sectionflags	@""
	.align	4


	//----- nvinfo : EIATTR_CUDA_API_VERSION
	.align		4
        /*0000*/ 	.byte	0x04, 0x37
        /*0002*/ 	.short	(.L_745 - .L_744)
.L_744:
        /*0004*/ 	.word	0x00000082


	//----- nvinfo : EIATTR_KPARAM_INFO
	.align		4
.L_745:
        /*0008*/ 	.byte	0x04, 0x17
        /*000a*/ 	.short	(.L_747 - .L_746)
.L_746:
        /*000c*/ 	.word	0x00000000
        /*0010*/ 	.short	0x000b
        /*0012*/ 	.short	0x0054
        /*0014*/ 	.byte	0x00, 0xf0, 0x11, 0x00


	//----- nvinfo : EIATTR_KPARAM_INFO
	.align		4
.L_747:
        /*0018*/ 	.byte	0x04, 0x17
        /*001a*/ 	.short	(.L_749 - .L_748)
.L_748:
        /*001c*/ 	.word	0x00000000
        /*0020*/ 	.short	0x000a
        /*0022*/ 	.short	0x0050
        /*0024*/ 	.byte	0x00, 0xf0, 0x11, 0x00


	//----- nvinfo : EIATTR_KPARAM_INFO
	.align		4
.L_749:
        /*0028*/ 	.byte	0x04, 0x17
        /*002a*/ 	.short	(.L_751 - .L_750)
.L_750:
        /*002c*/ 	.word	0x00000000
        /*0030*/ 	.short	0x0009
        /*0032*/ 	.short	0x0048
        /*0034*/ 	.byte	0x00, 0xf5, 0x21, 0x00


	//----- nvinfo : EIATTR_KPARAM_INFO
	.align		4
.L_751:
        /*0038*/ 	.byte	0x04, 0x17
        /*003a*/ 	.short	(.L_753 - .L_752)
.L_752:
        /*003c*/ 	.word	0x00000000
        /*0040*/ 	.short	0x0008
        /*0042*/ 	.short	0x0040
        /*0044*/ 	.byte	0x00, 0xf5, 0x21, 0x00


	//----- nvinfo : EIATTR_KPARAM_INFO
	.align		4
.L_753:
        /*0048*/ 	.byte	0x04, 0x17
        /*004a*/ 	.short	(.L_755 - .L_754)
.L_754:
        /*004c*/ 	.word	0x00000000
        /*0050*/ 	.short	0x0007
        /*0052*/ 	.short	0x0038
        /*0054*/ 	.byte	0x00, 0xf5, 0x21, 0x00


	//----- nvinfo : EIATTR_KPARAM_INFO
	.align		4
.L_755:
        /*0058*/ 	.byte	0x04, 0x17
        /*005a*/ 	.short	(.L_757 - .L_756)
.L_756:
        /*005c*/ 	.word	0x00000000
        /*0060*/ 	.short	0x0006
        /*0062*/ 	.short	0x0030
        /*0064*/ 	.byte	0x00, 0xf5, 0x21, 0x00


	//----- nvinfo : EIATTR_KPARAM_INFO
	.align		4
.L_757:
        /*0068*/ 	.byte	0x04, 0x17
        /*006a*/ 	.short	(.L_759 - .L_758)
.L_758:
        /*006c*/ 	.word	0x00000000
        /*0070*/ 	.short	0x0005
        /*0072*/ 	.short	0x0028
        /*0074*/ 	.byte	0x00, 0xf5, 0x21, 0x00


	//----- nvinfo : EIATTR_KPARAM_INFO
	.align		4
.L_759:
        /*0078*/ 	.byte	0x04, 0x17
        /*007a*/ 	.short	(.L_761 - .L_760)
.L_760:
        /*007c*/ 	.word	0x00000000
        /*0080*/ 	.short	0x0004
        /*0082*/ 	.short	0x0020
        /*0084*/ 	.byte	0x00, 0xf5, 0x21, 0x00


	//----- nvinfo : EIATTR_KPARAM_INFO
	.align		4
.L_761:
        /*0088*/ 	.byte	0x04, 0x17
        /*008a*/ 	.short	(.L_763 - .L_762)
.L_762:
        /*008c*/ 	.word	0x00000000
        /*0090*/ 	.short	0x0003
        /*0092*/ 	.short	0x0018
        /*0094*/ 	.byte	0x00, 0xf5, 0x21, 0x00


	//----- nvinfo : EIATTR_KPARAM_INFO
	.align		4
.L_763:
        /*0098*/ 	.byte	0x04, 0x17
        /*009a*/ 	.short	(.L_765 - .L_764)
.L_764:
        /*009c*/ 	.word	0x00000000
        /*00a0*/ 	.short	0x0002
        /*00a2*/ 	.short	0x0010
        /*00a4*/ 	.byte	0x00, 0xf5, 0x21, 0x00


	//----- nvinfo : EIATTR_KPARAM_INFO
	.align		4
.L_765:
        /*00a8*/ 	.byte	0x04, 0x17
        /*00aa*/ 	.short	(.L_767 - .L_766)
.L_766:
        /*00ac*/ 	.word	0x00000000
        /*00b0*/ 	.short	0x0001
        /*00b2*/ 	.short	0x0008
        /*00b4*/ 	.byte	0x00, 0xf5, 0x21, 0x00


	//----- nvinfo : EIATTR_KPARAM_INFO
	.align		4
.L_767:
        /*00b8*/ 	.byte	0x04, 0x17
        /*00ba*/ 	.short	(.L_769 - .L_768)
.L_768:
        /*00bc*/ 	.word	0x00000000
        /*00c0*/ 	.short	0x0000
        /*00c2*/ 	.short	0x0000
        /*00c4*/ 	.byte	0x00, 0xf5, 0x21, 0x00


	//----- nvinfo : EIATTR_SPARSE_MMA_MASK
	.align		4
.L_769:
        /*00c8*/ 	.byte	0x03, 0x50
        /*00ca*/ 	.short	0x0000


	//----- nvinfo : EIATTR_MAXREG_COUNT
	.align		4
        /*00cc*/ 	.byte	0x03, 0x1b
        /*00ce*/ 	.short	0x00ff


	//----- nvinfo : EIATTR_EXTERNS
	.align		4
        /*00d0*/ 	.byte	0x04, 0x0f
        /*00d2*/ 	.short	(.L_771 - .L_770)


	//   ....[0]....
	.align		4
.L_770:
        /*00d4*/ 	.word	index@(vprintf)


	//----- nvinfo : EIATTR_MERCURY_ISA_VERSION
	.align		4
.L_771:
        /*00d8*/ 	.byte	0x03, 0x5f
        /*00da*/ 	.short	0x0101


	//----- nvinfo : EIATTR_VRC_CTA_INIT_COUNT
	.align		4
        /*00dc*/ 	.byte	0x02, 0x4a
	.zero		1
	.zero		1


	//----- nvinfo : EIATTR_SYSCALL_OFFSETS
	.align		4
        /*00e0*/ 	.byte	0x04, 0x46
        /*00e2*/ 	.short	(.L_773 - .L_772)


	//   ....[0]....
.L_772:
        /*00e4*/ 	.word	0x00000320


	//----- nvinfo : EIATTR_EXIT_INSTR_OFFSETS
	.align		4
.L_773:
        /*00e8*/ 	.byte	0x04, 0x1c
        /*00ea*/ 	.short	(.L_775 - .L_774)


	//   ....[0]....
.L_774:
        /*00ec*/ 	.word	0x00000100


	//   ....[1]....
        /*00f0*/ 	.word	0x00000190


	//   ....[2]....
        /*00f4*/ 	.word	0x00000220


	//   ....[3]....
        /*00f8*/ 	.word	0x000002a0


	//   ....[4]....
        /*00fc*/ 	.word	0x00000330


	//----- nvinfo : EIATTR_CRS_STACK_SIZE
	.align		4
.L_775:
        /*0100*/ 	.byte	0x04, 0x1e
        /*0102*/ 	.short	(.L_777 - .L_776)
.L_776:
        /*0104*/ 	.word	0x00000000


	//----- nvinfo : EIATTR_CBANK_PARAM_SIZE
	.align		4
.L_777:
        /*0108*/ 	.byte	0x03, 0x19
        /*010a*/ 	.short	0x0058


	//----- nvinfo : EIATTR_PARAM_CBANK
	.align		4
        /*010c*/ 	.byte	0x04, 0x0a
        /*010e*/ 	.short	(.L_779 - .L_778)
	.align		4
.L_778:
        /*0110*/ 	.word	index@(.nv.constant0._Z11sweepBlocksPfS_S_S_S_S_PiS0_S0_S0_ii)
        /*0114*/ 	.short	0x0380
        /*0116*/ 	.short	0x0058


	//----- nvinfo : EIATTR_SW_WAR
	.align		4
.L_779:
        /*0118*/ 	.byte	0x04, 0x36
        /*011a*/ 	.short	(.L_781 - .L_780)
.L_780:
        /*011c*/ 	.word	0x00000008
.L_781:


//--------------------- .nv.callgraph             --------------------------
	.section	.nv.callgraph,"",@"SHT_CUDA_CALLGRAPH"
	.align	4
	.sectionentsize	8
	.align		4
        /*0000*/ 	.word	0x00000000
	.align		4
        /*0004*/ 	.word	0xffffffff
	.align		4
        /*0008*/ 	.word	index@(_Z11sweepBlocksPfS_S_S_S_S_PiS0_S0_S0_ii)
	.align		4
        /*000c*/ 	.word	index@(vprintf)
	.align		4
        /*0010*/ 	.word	0x00000000
	.align		4
        /*0014*/ 	.word	0xfffffffe
	.align		4
        /*0018*/ 	.word	0x00000000
	.align		4
        /*001c*/ 	.word	0xfffffffd
	.align		4
        /*0020*/ 	.word	0x00000000
	.align		4
        /*0024*/ 	.word	0xfffffffc


//--------------------- .nv.constant4             --------------------------
	.section	.nv.constant4,"a",@progbits
	.align	8
	.align		8
.nv.constant4:
        /*0000*/ 	.dword	_ZN34_INTERNAL_c2c27caa_4_k_cu_d3dbc64b4cuda3std3__45__cpo5beginE
	.align		8
        /*0008*/ 	.dword	_ZN34_INTERNAL_c2c27caa_4_k_cu_d3dbc64b4cuda3std3__45__cpo3endE
	.align		8
        /*0010*/ 	.dword	_ZN34_INTERNAL_c2c27caa_4_k_cu_d3dbc64b4cuda3std3__45__cpo6cbeginE
	.align		8
        /*0018*/ 	.dword	_ZN34_INTERNAL_c2c27caa_4_k_cu_d3dbc64b4cuda3std3__45__cpo4cendE
	.align		8
        /*0020*/ 	.dword	_ZN34_INTERNAL_c2c27caa_4_k_cu_d3dbc64b4cuda3std3__45__cpo6rbeginE
	.align		8
        /*0028*/ 	.dword	_ZN34_INTERNAL_c2c27caa_4_k_cu_d3dbc64b4cuda3std3__45__cpo4rendE
	.align		8
        /*0030*/ 	.dword	_ZN34_INTERNAL_c2c27caa_4_k_cu_d3dbc64b4cuda3std3__45__cpo7crbeginE
	.align		8
        /*0038*/ 	.dword	_ZN34_INTERNAL_c2c27caa_4_k_cu_d3dbc64b4cuda3std3__45__cpo5crendE
	.align		8
        /*0040*/ 	.dword	_ZN34_INTERNAL_c2c27caa_4_k_cu_d3dbc64b4cuda3std3__436_GLOBAL__N__c2c27caa_4_k_cu_d3dbc64b6ignoreE
	.align		8
        /*0048*/ 	.dword	_ZN34_INTERNAL_c2c27caa_4_k_cu_d3dbc64b4cuda3std3__419piecewise_constructE
	.align		8
        /*0050*/ 	.dword	_ZN34_INTERNAL_c2c27caa_4_k_cu_d3dbc64b4cuda3std3__48in_placeE
	.align		8
        /*0058*/ 	.dword	_ZN34_INTERNAL_c2c27caa_4_k_cu_d3dbc64b4cuda3std3__420unreachable_sentinelE
	.align		8
        /*0060*/ 	.dword	_ZN34_INTERNAL_c2c27caa_4_k_cu_d3dbc64b4cuda3std3__47nulloptE
	.align		8
        /*0068*/ 	.dword	_ZN34_INTERNAL_c2c27caa_4_k_cu_d3dbc64b4cuda3std3__48unexpectE
	.align		8
        /*0070*/ 	.dword	_ZN34_INTERNAL_c2c27caa_4_k_cu_d3dbc64b4cuda3std6ranges3__45__cpo4swapE
	.align		8
        /*0078*/ 	.dword	_ZN34_INTERNAL_c2c27caa_4_k_cu_d3dbc64b4cuda3std6ranges3__45__cpo9iter_moveE
	.align		8
        /*0080*/ 	.dword	_ZN34_INTERNAL_c2c27caa_4_k_cu_d3dbc64b4cuda3std6ranges3__45__cpo5beginE
	.align		8
        /*0088*/ 	.dword	_ZN34_INTERNAL_c2c27caa_4_k_cu_d3dbc64b4cuda3std6ranges3__45__cpo3endE
	.align		8
        /*0090*/ 	.dword	_ZN34_INTERNAL_c2c27caa_4_k_cu_d3dbc64b4cuda3std6ranges3__45__cpo6cbeginE
	.align		8
        /*0098*/ 	.dword	_ZN34_INTERNAL_c2c27caa_4_k_cu_d3dbc64b4cuda3std6ranges3__45__cpo4cendE
	.align		8
        /*00a0*/ 	.dword	_ZN34_INTERNAL_c2c27caa_4_k_cu_d3dbc64b4cuda3std6ranges3__45__cpo7advanceE
	.align		8
        /*00a8*/ 	.dword	_ZN34_INTERNAL_c2c27caa_4_k_cu_d3dbc64b4cuda3std6ranges3__45__cpo9iter_swapE
	.align		8
        /*00b0*/ 	.dword	_ZN34_INTERNAL_c2c27caa_4_k_cu_d3dbc64b4cuda3std6ranges3__45__cpo4nextE
	.align		8
        /*00b8*/ 	.dword	_ZN34_INTERNAL_c2c27caa_4_k_cu_d3dbc64b4cuda3std6ranges3__45__cpo4prevE
	.align		8
        /*00c0*/ 	.dword	_ZN34_INTERNAL_c2c27caa_4_k_cu_d3dbc64b4cuda3std6ranges3__45__cpo4dataE
	.align		8
        /*00c8*/ 	.dword	_ZN34_INTERNAL_c2c27caa_4_k_cu_d3dbc64b4cuda3std6ranges3__45__cpo5cdataE
	.align		8
        /*00d0*/ 	.dword	_ZN34_INTERNAL_c2c27caa_4_k_cu_d3dbc64b4cuda3std6ranges3__45__cpo4sizeE
	.align		8
        /*00d8*/ 	.dword	_ZN34_INTERNAL_c2c27caa_4_k_cu_d3dbc64b4cuda3std6ranges3__45__cpo5ssizeE
	.align		8
        /*00e0*/ 	.dword	_ZN34_INTERNAL_c2c27caa_4_k_cu_d3dbc64b4cuda3std6ranges3__45__cpo8distanceE
	.align		8
        /*00e8*/ 	.dword	_ZN34_INTERNAL_c2c27caa_4_k_cu_d3dbc64b6thrust24THRUST_300001_SM_1000_NS8cuda_cub3parE
	.align		8
        /*00f0*/ 	.dword	_ZN34_INTERNAL_c2c27caa_4_k_cu_d3dbc64b6thrust24THRUST_300001_SM_1000_NS8cuda_cub10par_nosyncE
	.align		8
        /*00f8*/ 	.dword	_ZN34_INTERNAL_c2c27caa_4_k_cu_d3dbc64b6thrust24THRUST_300001_SM_1000_NS6system6detail10sequential3seqE
	.align		8
        /*0100*/ 	.dword	_ZN34_INTERNAL_c2c27caa_4_k_cu_d3dbc64b6thrust24THRUST_300001_SM_1000_NS6system3cpp3parE
	.align		8
        /*0108*/ 	.dword	_ZN34_INTERNAL_c2c27caa_4_k_cu_d3dbc64b6thrust24THRUST_300001_SM_1000_NS12placeholders2_1E
	.align		8
        /*0110*/ 	.dword	_ZN34_INTERNAL_c2c27caa_4_k_cu_d3dbc64b6thrust24THRUST_300001_SM_1000_NS12placeholders2_2E
	.align		8
        /*0118*/ 	.dword	_ZN34_INTERNAL_c2c27caa_4_k_cu_d3dbc64b6thrust24THRUST_300001_SM_1000_NS12placeholders2_3E
	.align		8
        /*0120*/ 	.dword	_ZN34_INTERNAL_c2c27caa_4_k_cu_d3dbc64b6thrust24THRUST_300001_SM_1000_NS12placeholders2_4E
	.align		8
        /*0128*/ 	.dword	_ZN34_INTERNAL_c2c27caa_4_k_cu_d3dbc64b6thrust24THRUST_300001_SM_1000_NS12placeholders2_5E
	.align		8
        /*0130*/ 	.dword	_ZN34_INTERNAL_c2c27caa_4_k_cu_d3dbc64b6thrust24THRUST_300001_SM_1000_NS12placeholders2_6E
	.align		8
        /*0138*/ 	.dword	_ZN34_INTERNAL_c2c27caa_4_k_cu_d3dbc64b6thrust24THRUST_300001_SM_1000_NS12placeholders2_7E
	.align		8
        /*0140*/ 	.dword	_ZN34_INTERNAL_c2c27caa_4_k_cu_d3dbc64b6thrust24THRUST_300001_SM_1000_NS12placeholders2_8E
	.align		8
        /*0148*/ 	.dword	_ZN34_INTERNAL_c2c27caa_4_k_cu_d3dbc64b6thrust24THRUST_300001_SM_1000_NS12placeholders2_9E
	.align		8
        /*0150*/ 	.dword	_ZN34_INTERNAL_c2c27caa_4_k_cu_d3dbc64b6thrust24THRUST_300001_SM_1000_NS12placeholders3_10E
	.align		8
        /*0158*/ 	.dword	_ZN34_INTERNAL_c2c27caa_4_k_cu_d3dbc64b6thrust24THRUST_300001_SM_1000_NS3seqE
	.align		8
        /*0160*/ 	.dword	_ZN34_INTERNAL_c2c27caa_4_k_cu_d3dbc64b6thrust24THRUST_300001_SM_1000_NS6deviceE
	.align		8
        /*0168*/ 	.dword	$str
	.align		8
        /*0170*/ 	.dword	vprintf


//--------------------- .text._ZN3cub18CUB_300001_SM_10006detail10radix_sort29DeviceRadixSortOnesweepKernelINS1_5radix10policy_hubIffyE10Policy1000ELNS0_9SortOrderE0EffyiiNS1_21identity_decomposer_tEEEvPT5_SB_PT3_PKSC_PT1_PKSG_PT2_PKSK_T4_iiT6_ --------------------------
	.section	.text._ZN3cub18CUB_300001_SM_10006detail10radix_sort29DeviceRadixSortOnesweepKernelINS1_5radix10policy_hubIffyE10Policy1000ELNS0_9SortOrderE0EffyiiNS1_21identity_decomposer_tEEEvPT5_SB_PT3_PKSC_PT1_PKSG_PT2_PKSK_T4_iiT6_,"ax",@progbits
	.align	128
        .global         _ZN3cub18CUB_300001_SM_10006detail10radix_sort29DeviceRadixSortOnesweepKernelINS1_5radix10policy_hubIffyE10Policy1000ELNS0_9SortOrderE0EffyiiNS1_21identity_decomposer_tEEEvPT5_SB_PT3_PKSC_PT1_PKSG_PT2_PKSK_T4_iiT6_
        .type           _ZN3cub18CUB_300001_SM_10006detail10radix_sort29DeviceRadixSortOnesweepKernelINS1_5radix10policy_hubIffyE10Policy1000ELNS0_9SortOrderE0EffyiiNS1_21identity_decomposer_tEEEvPT5_SB_PT3_PKSC_PT1_PKSG_PT2_PKSK_T4_iiT6_,@function
        .size           _ZN3cub18CUB_300001_SM_10006detail10radix_sort29DeviceRadixSortOnesweepKernelINS1_5radix10policy_hubIffyE10Policy1000ELNS0_9SortOrderE0EffyiiNS1_21identity_decomposer_tEEEvPT5_SB_PT3_PKSC_PT1_PKSG_PT2_PKSK_T4_iiT6_,(.L_x_875 - _ZN3cub18CUB_300001_SM_10006detail10radix_sort29DeviceRadixSortOnesweepKernelINS1_5radix10policy_hubIffyE10Policy1000ELNS0_9SortOrderE0EffyiiNS1_21identity_decomposer_tEEEvPT5_SB_PT3_PKSC_PT1_PKSG_PT2_PKSK_T4_iiT6_)
        .other          _ZN3cub18CUB_300001_SM_10006detail10radix_sort29DeviceRadixSortOnesweepKernelINS1_5radix10policy_hubIffyE10Policy1000ELNS0_9SortOrderE0EffyiiNS1_21identity_decomposer_tEEEvPT5_SB_PT3_PKSC_PT1_PKSG_PT2_PKSK_T4_iiT6_,@"STO_CUDA_ENTRY STV_DEFAULT"
_ZN3cub18CUB_300001_SM_10006detail10radix_sort29DeviceRadixSortOnesweepKernelINS1_5radix10policy_hubIffyE10Policy1000ELNS0_9SortOrderE0EffyiiNS1_21identity_decomposer_tEEEvPT5_SB_PT3_PKSC_PT1_PKSG_PT2_PKSK_T4_iiT6_:
.text._ZN3cub18CUB_300001_SM_10006detail10radix_sort29DeviceRadixSortOnesweepKernelINS1_5radix10policy_hubIffyE10Policy1000ELNS0_9SortOrderE0EffyiiNS1_21identity_decomposer_tEEEvPT5_SB_PT3_PKSC_PT1_PKSG_PT2_PKSK_T4_iiT6_:
[----:B------:R-:W-:Y:S01]  /*0000*/  LDC R1, c[0x0][0x37c] ;  /* 0x0000df00ff017b82 */ /* 0x000fe20000000800 */
[----:B------:R-:W0:Y:S01]  /*0010*/  S2R R3, SR_TID.X ;  /* 0x0000000000037919 */ /* 0x000e220000002100 */
[----:B------:R-:W-:Y:S01]  /*0020*/  MOV R23, 0x400 ;  /* 0x0000040000177802 */ /* 0x000fe20000000f00 */
[----:B------:R-:W1:Y:S01]  /*0030*/  LDCU.64 UR6, c[0x0][0x358] ;  /* 0x00006b00ff0677ac */ /* 0x000e620008000a00 */
[----:B------:R-:W-:Y:S01]  /*0040*/  BSSY.RECONVERGENT B0, `(.L_x_0) ;  /* 0x000000c000007945 */ /* 0x000fe20003800200 */
[----:B------:R-:W2:Y:S01]  /*0050*/  S2R R0, SR_CgaCtaId ;  /* 0x0000000000007919 */ /* 0x000ea20000008800 */
[----:B0-----:R-:W-:Y:S02]  /*0060*/  ISETP.NE.AND P0, PT, R3, RZ, PT ;  /* 0x000000ff0300720c */ /* 0x001fe40003f05270 */
[----:B--2---:R-:W-:-:S11]  /*0070*/  LEA R23, R0, R23, 0x18 ;  /* 0x0000001700177211 */ /* 0x004fd600078ec0ff */
[----:B-1----:R-:W-:Y:S05]  /*0080*/  @P0 BRA `(.L_x_1) ;  /* 0x00000000001c0947 */ /* 0x002fea0003800000 */
[----:B------:R-:W0:Y:S01]  /*0090*/  LDC.64 R4, c[0x0][0x388] ;  /* 0x0000e200ff047b82 */ /* 0x000e220000000a00 */
[----:B------:R-:W-:-:S05]  /*00a0*/  IMAD.MOV.U32 R7, RZ, RZ, 0x1 ;  /* 0x00000001ff077424 */ /* 0x000fca00078e00ff */
[----:B0-----:R-:W2:Y:S02]  /*00b0*/  ATOMG.E.ADD.STRONG.GPU PT, R4, desc[UR6][R4.64], R7 ;  /* 0x80000007040479a8 */ /* 0x001ea400081ef106 */
[----:B------:R-:W0:Y:S01]  /*00c0*/  S2UR UR5, SR_CgaCtaId ;  /* 0x00000000000579c3 */ /* 0x000e220000008800 */
[----:B------:R-:W-:Y:S02]  /*00d0*/  UMOV UR4, 0x400 ;  /* 0x0000040000047882 */ /* 0x000fe40000000000 */
[----:B0-----:R-:W-:-:S09]  /*00e0*/  ULEA UR4, UR5, UR4, 0x18 ;  /* 0x0000000405047291 */ /* 0x001fd2000f8ec0ff */
[----:B--2---:R0:W-:Y:S03]  /*00f0*/  STS [UR4+0x6600], R4 ;  /* 0x00660004ff007988 */ /* 0x0041e60008000804 */
.L_x_1:
[----:B------:R-:W-:Y:S05]  /*0100*/  BSYNC.RECONVERGENT B0 ;  /* 0x0000000000007941 */ /* 0x000fea0003800200 */
.L_x_0:
[----:B------:R-:W-:Y:S01]  /*0110*/  BAR.SYNC.DEFER_BLOCKING 0x0 ;  /* 0x0000000000007b1d */ /* 0x000fe20000010000 */
[----:B0-----:R-:W-:-:S05]  /*0120*/  SHF.R.U32.HI R4, RZ, 0x5, R3 ;  /* 0x00000005ff047819 */ /* 0x001fca0000011603 */
[----:B------:R-:W0:Y:S01]  /*0130*/  LDCU UR4, c[0x0][0x3c0] ;  /* 0x00007800ff0477ac */ /* 0x000e220008000800 */
[----:B------:R-:W1:Y:S01]  /*0140*/  S2R R0, SR_LANEID ;  /* 0x0000000000007919 */ /* 0x000e620000000000 */
[----:B------:R-:W2:Y:S02]  /*0150*/  LDS R5, [R23+0x6600] ;  /* 0x0066000017057984 */ /* 0x000ea40000000800 */
[----:B--2---:R-:W-:-:S04]  /*0160*/  IMAD R18, R5, 0x1980, RZ ;  /* 0x0000198005127824 */ /* 0x004fc800078e02ff */
[----:B------:R-:W-:Y:S01]  /*0170*/  VIADD R35, R18, 0x1980 ;  /* 0x0000198012237836 */ /* 0x000fe20000000000 */
[----:B------:R-:W-:-:S04]  /*0180*/  SHF.R.S32.HI R47, RZ, 0x1f, R18 ;  /* 0x0000001fff2f7819 */ /* 0x000fc80000011412 */
[----:B0-----:R-:W-:-:S13]  /*0190*/  ISETP.GT.AND P0, PT, R35, UR4, PT ;  /* 0x0000000423007c0c */ /* 0x001fda000bf04270 */
[----:B-1----:R-:W-:Y:S05]  /*01a0*/  @P0 BRA `(.L_x_2) ;  /* 0x0000000000680947 */ /* 0x002fea0003800000 */
[----:B------:R-:W0:Y:S01]  /*01b0*/  LDCU.64 UR4, c[0x0][0x3a8] ;  /* 0x00007500ff0477ac */ /* 0x000e220008000a00 */
[C---:B------:R-:W-:Y:S02]  /*01c0*/  LOP3.LUT R50, R3.reuse, 0x1f, RZ, 0xc0, !PT ;  /* 0x0000001f03327812 */ /* 0x040fe400078ec0ff */
[----:B------:R-:W-:-:S05]  /*01d0*/  LOP3.LUT R21, R3, 0x3e0, RZ, 0xc0, !PT ;  /* 0x000003e003157812 */ /* 0x000fca00078ec0ff */
[----:B------:R-:W-:-:S05]  /*01e0*/  IMAD R7, R21, 0x11, R50 ;  /* 0x0000001115077824 */ /* 0x000fca00078e0232 */
[----:B------:R-:W-:-:S05]  /*01f0*/  IADD3 R7, P0, PT, R18, R7, RZ ;  /* 0x0000000712077210 */ /* 0x000fca0007f1e0ff */
[----:B------:R-:W-:Y:S01]  /*0200*/  IMAD.X R8, RZ, RZ, R47, P0 ;  /* 0x000000ffff087224 */ /* 0x000fe200000e062f */
[----:B0-----:R-:W-:-:S04]  /*0210*/  LEA R6, P0, R7, UR4, 0x2 ;  /* 0x0000000407067c11 */ /* 0x001fc8000f8010ff */
[----:B------:R-:W-:-:S05]  /*0220*/  LEA.HI.X R7, R7, UR5, R8, 0x2, P0 ;  /* 0x0000000507077c11 */ /* 0x000fca00080f1408 */
[----:B------:R0:W5:Y:S04]  /*0230*/  LDG.E R13, desc[UR6][R6.64] ;  /* 0x00000006060d7981 */ /* 0x000168000c1e1900 */
        /* <DEDUP_REMOVED lines=15> */
[----:B------:R0:W5:Y:S01]  /*0330*/  LDG.E R28, desc[UR6][R6.64+0x800] ;  /* 0x00080006061c7981 */ /* 0x000162000c1e1900 */
[----:B------:R-:W-:Y:S05]  /*0340*/  BRA `(.L_x_3) ;  /* 0x0000000400307947 */ /* 0x000fea0003800000 */
.L_x_2:
[C---:B------:R-:W-:Y:S01]  /*0350*/  LOP3.LUT R50, R3.reuse, 0x1f, RZ, 0xc0, !PT ;  /* 0x0000001f03327812 */ /* 0x040fe200078ec0ff */
[----:B------:R-:W0:Y:S01]  /*0360*/  LDCU.64 UR8, c[0x0][0x3a8] ;  /* 0x00007500ff0877ac */ /* 0x000e220008000a00 */
[----:B------:R-:W-:Y:S01]  /*0370*/  LOP3.LUT R21, R3, 0x3e0, RZ, 0xc0, !PT ;  /* 0x000003e003157812 */ /* 0x000fe200078ec0ff */
[----:B------:R-:W-:Y:S01]  /*0380*/  IMAD.MOV.U32 R13, RZ, RZ, 0x7fffffff ;  /* 0x7fffffffff0d7424 */ /* 0x000fe200078e00ff */
[----:B------:R-:W-:-:S03]  /*0390*/  IADD3 R8, PT, PT, -R18, UR4, RZ ;  /* 0x0000000412087c10 */ /* 0x000fc6000fffe1ff */
[----:B------:R-:W-:-:S04]  /*03a0*/  IMAD R15, R21, 0x11, R50 ;  /* 0x00000011150f7824 */ /* 0x000fc800078e0232 */
[C---:B------:R-:W-:Y:S01]  /*03b0*/  VIADD R9, R15.reuse, 0x40 ;  /* 0x000000400f097836 */ /* 0x040fe20000000000 */
[----:B------:R-:W-:Y:S01]  /*03c0*/  IADD3 R10, P0, PT, R18, R15, RZ ;  /* 0x0000000f120a7210 */ /* 0x000fe20007f1e0ff */
[C---:B------:R-:W-:Y:S01]  /*03d0*/  VIADD R7, R15.reuse, 0x20 ;  /* 0x000000200f077836 */ /* 0x040fe20000000000 */
[-C--:B------:R-:W-:Y:S02]  /*03e0*/  ISETP.GE.AND P2, PT, R15, R8.reuse, PT ;  /* 0x000000080f00720c */ /* 0x080fe40003f46270 */
[-C--:B------:R-:W-:Y:S01]  /*03f0*/  ISETP.GE.AND P4, PT, R9, R8.reuse, PT ;  /* 0x000000080900720c */ /* 0x080fe20003f86270 */
[----:B------:R-:W-:Y:S01]  /*0400*/  VIADD R9, R15, 0x80 ;  /* 0x000000800f097836 */ /* 0x000fe20000000000 */
[-C--:B------:R-:W-:Y:S01]  /*0410*/  ISETP.GE.AND P3, PT, R7, R8.reuse, PT ;  /* 0x000000080700720c */ /* 0x080fe20003f66270 */
[----:B------:R-:W-:Y:S02]  /*0420*/  VIADD R7, R15, 0x60 ;  /* 0x000000600f077836 */ /* 0x000fe40000000000 */
[----:B------:R-:W-:Y:S01]  /*0430*/  IMAD.X R11, RZ, RZ, R47, P0 ;  /* 0x000000ffff0b7224 */ /* 0x000fe200000e062f */
[----:B------:R-:W-:Y:S01]  /*0440*/  ISETP.GE.AND P6, PT, R9, R8, PT ;  /* 0x000000080900720c */ /* 0x000fe20003fc6270 */
[----:B------:R-:W-:Y:S01]  /*0450*/  VIADD R9, R15, 0xa0 ;  /* 0x000000a00f097836 */ /* 0x000fe20000000000 */
[----:B0-----:R-:W-:-:S02]  /*0460*/  LEA R6, P0, R10, UR8, 0x2 ;  /* 0x000000080a067c11 */ /* 0x001fc4000f8010ff */
[-C--:B------:R-:W-:Y:S02]  /*0470*/  ISETP.GE.AND P5, PT, R7, R8.reuse, PT ;  /* 0x000000080700720c */ /* 0x080fe40003fa6270 */
[----:B------:R-:W-:Y:S01]  /*0480*/  LEA.HI.X R7, R10, UR9, R11, 0x2, P0 ;  /* 0x000000090a077c11 */ /* 0x000fe200080f140b */
[----:B------:R-:W-:Y:S01]  /*0490*/  IMAD.MOV.U32 R12, RZ, RZ, 0x7fffffff ;  /* 0x7fffffffff0c7424 */ /* 0x000fe200078e00ff */
[-C--:B------:R-:W-:Y:S01]  /*04a0*/  ISETP.GE.AND P0, PT, R9, R8.reuse, PT ;  /* 0x000000080900720c */ /* 0x080fe20003f06270 */
[C---:B------:R-:W-:Y:S02]  /*04b0*/  VIADD R9, R15.reuse, 0xe0 ;  /* 0x000000e00f097836 */ /* 0x040fe40000000000 */
[----:B------:R1:W5:Y:S01]  /*04c0*/  @!P2 LDG.E R13, desc[UR6][R6.64] ;  /* 0x00000006060da981 */ /* 0x000362000c1e1900 */
[----:B------:R-:W-:Y:S02]  /*04d0*/  VIADD R11, R15, 0xc0 ;  /* 0x000000c00f0b7836 */ /* 0x000fe40000000000 */
[-C--:B------:R-:W-:Y:S01]  /*04e0*/  ISETP.GE.AND P2, PT, R9, R8.reuse, PT ;  /* 0x000000080900720c */ /* 0x080fe20003f46270 */
[----:B------:R-:W-:Y:S01]  /*04f0*/  VIADD R9, R15, 0x100 ;  /* 0x000001000f097836 */ /* 0x000fe20000000000 */
[----:B------:R1:W5:Y:S01]  /*0500*/  @!P3 LDG.E R12, desc[UR6][R6.64+0x80] ;  /* 0x00008006060cb981 */ /* 0x000362000c1e1900 */
[----:B------:R-:W-:Y:S01]  /*0510*/  IMAD.MOV.U32 R24, RZ, RZ, 0x7fffffff ;  /* 0x7fffffffff187424 */ /* 0x000fe200078e00ff */
[----:B------:R-:W-:-:S02]  /*0520*/  ISETP.GE.AND P1, PT, R11, R8, PT ;  /* 0x000000080b00720c */ /* 0x000fc40003f26270 */
[-C--:B------:R-:W-:Y:S01]  /*0530*/  ISETP.GE.AND P3, PT, R9, R8.reuse, PT ;  /* 0x000000080900720c */ /* 0x080fe20003f66270 */
[----:B------:R-:W-:Y:S02]  /*0540*/  VIADD R9, R15, 0x140 ;  /* 0x000001400f097836 */ /* 0x000fe40000000000 */
[----:B------:R1:W5:Y:S01]  /*0550*/  @!P5 LDG.E R24, desc[UR6][R6.64+0x180] ;  /* 0x000180060618d981 */ /* 0x000362000c1e1900 */
[----:B------:R-:W-:Y:S02]  /*0560*/  IMAD.MOV.U32 R27, RZ, RZ, 0x7fffffff ;  /* 0x7fffffffff1b7424 */ /* 0x000fe400078e00ff */
[-C--:B------:R-:W-:Y:S01]  /*0570*/  ISETP.GE.AND P5, PT, R9, R8.reuse, PT ;  /* 0x000000080900720c */ /* 0x080fe20003fa6270 */
[C---:B------:R-:W-:Y:S02]  /*0580*/  VIADD R9, R15.reuse, 0x160 ;  /* 0x000001600f097836 */ /* 0x040fe40000000000 */
[----:B------:R-:W-:Y:S01]  /*0590*/  IMAD.MOV.U32 R43, RZ, RZ, 0x7fffffff ;  /* 0x7fffffffff2b7424 */ /* 0x000fe200078e00ff */
[----:B------:R1:W5:Y:S01]  /*05a0*/  @!P6 LDG.E R27, desc[UR6][R6.64+0x200] ;  /* 0x00020006061be981 */ /* 0x000362000c1e1900 */
[----:B------:R-:W-:Y:S01]  /*05b0*/  VIADD R11, R15, 0x120 ;  /* 0x000001200f0b7836 */ /* 0x000fe20000000000 */
[----:B------:R-:W-:Y:S01]  /*05c0*/  ISETP.GE.AND P6, PT, R9, R8, PT ;  /* 0x000000080900720c */ /* 0x000fe20003fc6270 */
[----:B------:R-:W-:-:S02]  /*05d0*/  IMAD.MOV.U32 R17, RZ, RZ, 0x7fffffff ;  /* 0x7fffffffff117424 */ /* 0x000fc400078e00ff */
[----:B------:R-:W-:Y:S01]  /*05e0*/  VIADD R9, R15, 0x1a0 ;  /* 0x000001a00f097836 */ /* 0x000fe20000000000 */
[----:B------:R1:W5:Y:S01]  /*05f0*/  @!P4 LDG.E R43, desc[UR6][R6.64+0x100] ;  /* 0x00010006062bc981 */ /* 0x000362000c1e1900 */
[-C--:B------:R-:W-:Y:S01]  /*0600*/  ISETP.GE.AND P4, PT, R11, R8.reuse, PT ;  /* 0x000000080b00720c */ /* 0x080fe20003f86270 */
[----:B------:R-:W-:Y:S02]  /*0610*/  IMAD.MOV.U32 R25, RZ, RZ, 0x7fffffff ;  /* 0x7fffffffff197424 */ /* 0x000fe400078e00ff */
[----:B------:R1:W5:Y:S01]  /*0620*/  @!P1 LDG.E R17, desc[UR6][R6.64+0x300] ;  /* 0x0003000606119981 */ /* 0x000362000c1e1900 */
[----:B------:R-:W-:Y:S01]  /*0630*/  IMAD.MOV.U32 R41, RZ, RZ, 0x7fffffff ;  /* 0x7fffffffff297424 */ /* 0x000fe200078e00ff */
[----:B------:R-:W-:Y:S01]  /*0640*/  ISETP.GE.AND P1, PT, R9, R8, PT ;  /* 0x000000080900720c */ /* 0x000fe20003f26270 */
[C---:B------:R-:W-:Y:S01]  /*0650*/  VIADD R11, R15.reuse, 0x180 ;  /* 0x000001800f0b7836 */ /* 0x040fe20000000000 */
[----:B------:R1:W5:Y:S01]  /*0660*/  @!P0 LDG.E R25, desc[UR6][R6.64+0x280] ;  /* 0x0002800606198981 */ /* 0x000362000c1e1900 */
[----:B------:R-:W-:-:S02]  /*0670*/  VIADD R9, R15, 0x1c0 ;  /* 0x000001c00f097836 */ /* 0x000fc40000000000 */
[----:B------:R-:W-:Y:S01]  /*0680*/  IMAD.MOV.U32 R36, RZ, RZ, 0x7fffffff ;  /* 0x7fffffffff247424 */ /* 0x000fe200078e00ff */
[----:B------:R1:W5:Y:S01]  /*0690*/  @!P2 LDG.E R41, desc[UR6][R6.64+0x380] ;  /* 0x000380060629a981 */ /* 0x000362000c1e1900 */
[----:B------:R-:W-:Y:S01]  /*06a0*/  IMAD.MOV.U32 R39, RZ, RZ, 0x7fffffff ;  /* 0x7fffffffff277424 */ /* 0x000fe200078e00ff */
[-C--:B------:R-:W-:Y:S01]  /*06b0*/  ISETP.GE.AND P0, PT, R11, R8.reuse, PT ;  /* 0x000000080b00720c */ /* 0x080fe20003f06270 */
[----:B------:R-:W-:Y:S01]  /*06c0*/  VIADD R11, R15, 0x1e0 ;  /* 0x000001e00f0b7836 */ /* 0x000fe20000000000 */
[-C--:B------:R-:W-:Y:S01]  /*06d0*/  ISETP.GE.AND P2, PT, R9, R8.reuse, PT ;  /* 0x000000080900720c */ /* 0x080fe20003f46270 */
[----:B------:R-:W-:Y:S01]  /*06e0*/  VIADD R9, R15, 0x200 ;  /* 0x000002000f097836 */ /* 0x000fe20000000000 */
[----:B------:R1:W5:Y:S02]  /*06f0*/  @!P3 LDG.E R36, desc[UR6][R6.64+0x400] ;  /* 0x000400060624b981 */ /* 0x000364000c1e1900 */
[-C--:B------:R-:W-:Y:S02]  /*0700*/  ISETP.GE.AND P3, PT, R11, R8.reuse, PT ;  /* 0x000000080b00720c */ /* 0x080fe40003f66270 */
[----:B------:R1:W5:Y:S01]  /*0710*/  @!P4 LDG.E R39, desc[UR6][R6.64+0x480] ;  /* 0x000480060627c981 */ /* 0x000362000c1e1900 */
[----:B------:R-:W-:Y:S01]  /*0720*/  ISETP.GE.AND P4, PT, R9, R8, PT ;  /* 0x000000080900720c */ /* 0x000fe20003f86270 */
[----:B------:R-:W-:-:S02]  /*0730*/  IMAD.MOV.U32 R34, RZ, RZ, 0x7fffffff ;  /* 0x7fffffffff227424 */ /* 0x000fc400078e00ff */
[----:B------:R-:W-:Y:S02]  /*0740*/  IMAD.MOV.U32 R37, RZ, RZ, 0x7fffffff ;  /* 0x7fffffffff257424 */ /* 0x000fe400078e00ff */
[----:B------:R-:W-:Y:S02]  /*0750*/  IMAD.MOV.U32 R32, RZ, RZ, 0x7fffffff ;  /* 0x7fffffffff207424 */ /* 0x000fe400078e00ff */
[----:B------:R-:W-:Y:S01]  /*0760*/  IMAD.MOV.U32 R33, RZ, RZ, 0x7fffffff ;  /* 0x7fffffffff217424 */ /* 0x000fe200078e00ff */
[----:B------:R1:W5:Y:S01]  /*0770*/  @!P5 LDG.E R34, desc[UR6][R6.64+0x500] ;  /* 0x000500060622d981 */ /* 0x000362000c1e1900 */
[----:B------:R-:W-:Y:S02]  /*0780*/  IMAD.MOV.U32 R30, RZ, RZ, 0x7fffffff ;  /* 0x7fffffffff1e7424 */ /* 0x000fe400078e00ff */
[----:B------:R-:W-:Y:S01]  /*0790*/  IMAD.MOV.U32 R31, RZ, RZ, 0x7fffffff ;  /* 0x7fffffffff1f7424 */ /* 0x000fe200078e00ff */
[----:B------:R1:W5:Y:S01]  /*07a0*/  @!P6 LDG.E R37, desc[UR6][R6.64+0x580] ;  /* 0x000580060625e981 */ /* 0x000362000c1e1900 */
[----:B------:R-:W-:-:S03]  /*07b0*/  IMAD.MOV.U32 R28, RZ, RZ, 0x7fffffff ;  /* 0x7fffffffff1c7424 */ /* 0x000fc600078e00ff */
[----:B------:R1:W5:Y:S04]  /*07c0*/  @!P0 LDG.E R32, desc[UR6][R6.64+0x600] ;  /* 0x0006000606208981 */ /* 0x000368000c1e1900 */
[----:B------:R1:W5:Y:S04]  /*07d0*/  @!P1 LDG.E R33, desc[UR6][R6.64+0x680] ;  /* 0x0006800606219981 */ /* 0x000368000c1e1900 */
[----:B------:R1:W5:Y:S04]  /*07e0*/  @!P2 LDG.E R30, desc[UR6][R6.64+0x700] ;  /* 0x00070006061ea981 */ /* 0x000368000c1e1900 */
[----:B------:R1:W5:Y:S04]  /*07f0*/  @!P3 LDG.E R31, desc[UR6][R6.64+0x780] ;  /* 0x00078006061fb981 */ /* 0x000368000c1e1900 */
[----:B------:R1:W5:Y:S02]  /*0800*/  @!P4 LDG.E R28, desc[UR6][R6.64+0x800] ;  /* 0x00080006061cc981 */ /* 0x000364000c1e1900 */
.L_x_3:
[----:B------:R-:W-:Y:S01]  /*0810*/  IMAD.MOV.U32 R19, RZ, RZ, -0x1 ;  /* 0xffffffffff137424 */ /* 0x000fe200078e00ff */
[----:B-----5:R-:W-:Y:S01]  /*0820*/  ISETP.GT.AND P0, PT, R13, -0x1, PT ;  /* 0xffffffff0d00780c */ /* 0x020fe20003f04270 */
[----:B------:R-:W2:Y:S01]  /*0830*/  LDC R14, c[0x0][0x3c8] ;  /* 0x0000f200ff0e7b82 */ /* 0x000ea20000000800 */
[----:B------:R-:W-:Y:S01]  /*0840*/  ISETP.GT.AND P1, PT, R12, -0x1, PT ;  /* 0xffffffff0c00780c */ /* 0x000fe20003f24270 */
[----:B------:R-:W-:Y:S01]  /*0850*/  BSSY.RECONVERGENT B0, `(.L_x_4) ;  /* 0x0000055000007945 */ /* 0x000fe20003800200 */
[----:B01----:R-:W-:Y:S01]  /*0860*/  SEL R6, R19, 0x80000000, !P0 ;  /* 0x8000000013067807 */ /* 0x003fe20004000000 */
[----:B------:R-:W-:Y:S01]  /*0870*/  IMAD.SHL.U32 R4, R4, 0x400, RZ ;  /* 0x0000040004047824 */ /* 0x000fe200078e00ff */
[----:B------:R-:W-:Y:S02]  /*0880*/  ISETP.GT.AND P0, PT, R43, -0x1, PT ;  /* 0xffffffff2b00780c */ /* 0x000fe40003f04270 */
[----:B------:R-:W-:Y:S02]  /*0890*/  LOP3.LUT R13, R6, R13, RZ, 0x3c, !PT ;  /* 0x0000000d060d7212 */ /* 0x000fe400078e3cff */
[----:B------:R-:W-:-:S02]  /*08a0*/  SEL R6, R19, 0x80000000, !P0 ;  /* 0x8000000013067807 */ /* 0x000fc40004000000 */
[----:B------:R-:W-:Y:S02]  /*08b0*/  ISETP.GT.AND P0, PT, R25, -0x1, PT ;  /* 0xffffffff1900780c */ /* 0x000fe40003f04270 */
[----:B------:R-:W-:Y:S02]  /*08c0*/  LOP3.LUT R43, R6, R43, RZ, 0x3c, !PT ;  /* 0x0000002b062b7212 */ /* 0x000fe400078e3cff */
[C---:B------:R-:W-:Y:S02]  /*08d0*/  SEL R7, R19.reuse, 0x80000000, !P1 ;  /* 0x8000000013077807 */ /* 0x040fe40004800000 */
[----:B------:R-:W-:Y:S02]  /*08e0*/  SEL R6, R19, 0x80000000, !P0 ;  /* 0x8000000013067807 */ /* 0x000fe40004000000 */
[----:B------:R-:W-:Y:S02]  /*08f0*/  ISETP.GT.AND P1, PT, R24, -0x1, PT ;  /* 0xffffffff1800780c */ /* 0x000fe40003f24270 */
[----:B------:R-:W-:-:S02]  /*0900*/  ISETP.GT.AND P2, PT, R27, -0x1, PT ;  /* 0xffffffff1b00780c */ /* 0x000fc40003f44270 */
[----:B------:R-:W-:Y:S02]  /*0910*/  ISETP.GT.AND P0, PT, R17, -0x1, PT ;  /* 0xffffffff1100780c */ /* 0x000fe40003f04270 */
[----:B------:R-:W-:Y:S02]  /*0920*/  VIMNMX R11, PT, PT, R0, 0xe0, !PT ;  /* 0x000000e0000b7848 */ /* 0x000fe40007fe0100 */
[----:B------:R-:W-:Y:S02]  /*0930*/  LOP3.LUT R12, R7, R12, RZ, 0x3c, !PT ;  /* 0x0000000c070c7212 */ /* 0x000fe400078e3cff */
[----:B------:R-:W-:Y:S02]  /*0940*/  LOP3.LUT R25, R6, R25, RZ, 0x3c, !PT ;  /* 0x0000001906197212 */ /* 0x000fe400078e3cff */
[C---:B------:R-:W-:Y:S02]  /*0950*/  SEL R7, R19.reuse, 0x80000000, !P1 ;  /* 0x8000000013077807 */ /* 0x040fe40004800000 */
[----:B------:R-:W-:-:S02]  /*0960*/  SEL R8, R19, 0x80000000, !P2 ;  /* 0x8000000013087807 */ /* 0x000fc40005000000 */
[----:B------:R-:W-:Y:S02]  /*0970*/  SEL R6, R19, 0x80000000, !P0 ;  /* 0x8000000013067807 */ /* 0x000fe40004000000 */
[----:B------:R-:W-:Y:S02]  /*0980*/  ISETP.GT.AND P1, PT, R41, -0x1, PT ;  /* 0xffffffff2900780c */ /* 0x000fe40003f24270 */
[----:B------:R-:W-:Y:S02]  /*0990*/  ISETP.GT.AND P2, PT, R36, -0x1, PT ;  /* 0xffffffff2400780c */ /* 0x000fe40003f44270 */
[----:B------:R-:W-:Y:S02]  /*09a0*/  ISETP.GT.AND P0, PT, R39, -0x1, PT ;  /* 0xffffffff2700780c */ /* 0x000fe40003f04270 */
[----:B------:R-:W-:Y:S02]  /*09b0*/  IADD3 R11, PT, PT, R11, 0x1f, -R0 ;  /* 0x0000001f0b0b7810 */ /* 0x000fe40007ffe800 */
[----:B------:R-:W-:-:S02]  /*09c0*/  LOP3.LUT R24, R7, R24, RZ, 0x3c, !PT ;  /* 0x0000001807187212 */ /* 0x000fc400078e3cff */
[----:B------:R-:W-:Y:S02]  /*09d0*/  LOP3.LUT R27, R8, R27, RZ, 0x3c, !PT ;  /* 0x0000001b081b7212 */ /* 0x000fe400078e3cff */
[----:B------:R-:W-:Y:S02]  /*09e0*/  LOP3.LUT R17, R6, R17, RZ, 0x3c, !PT ;  /* 0x0000001106117212 */ /* 0x000fe400078e3cff */
[C---:B------:R-:W-:Y:S02]  /*09f0*/  SEL R8, R19.reuse, 0x80000000, !P1 ;  /* 0x8000000013087807 */ /* 0x040fe40004800000 */
[C---:B------:R-:W-:Y:S02]  /*0a00*/  SEL R7, R19.reuse, 0x80000000, !P2 ;  /* 0x8000000013077807 */ /* 0x040fe40005000000 */
[----:B------:R-:W-:Y:S02]  /*0a10*/  SEL R6, R19, 0x80000000, !P0 ;  /* 0x8000000013067807 */ /* 0x000fe40004000000 */
[----:B------:R-:W-:-:S02]  /*0a20*/  ISETP.GE.U32.AND P4, PT, R11, 0x1e0, PT ;  /* 0x000001e00b00780c */ /* 0x000fc40003f86070 */
[----:B------:R-:W-:Y:S02]  /*0a30*/  ISETP.GT.AND P0, PT, R34, -0x1, PT ;  /* 0xffffffff2200780c */ /* 0x000fe40003f04270 */
[----:B------:R-:W-:Y:S02]  /*0a40*/  ISETP.GT.AND P1, PT, R37, -0x1, PT ;  /* 0xffffffff2500780c */ /* 0x000fe40003f24270 */
[----:B------:R-:W-:Y:S02]  /*0a50*/  ISETP.GT.AND P2, PT, R32, -0x1, PT ;  /* 0xffffffff2000780c */ /* 0x000fe40003f44270 */
[----:B------:R-:W-:Y:S02]  /*0a60*/  LOP3.LUT R36, R7, R36, RZ, 0x3c, !PT ;  /* 0x0000002407247212 */ /* 0x000fe400078e3cff */
[----:B------:R-:W-:Y:S02]  /*0a70*/  LOP3.LUT R39, R6, R39, RZ, 0x3c, !PT ;  /* 0x0000002706277212 */ /* 0x000fe400078e3cff */
[----:B------:R-:W-:-:S02]  /*0a80*/  SEL R7, R19, 0x80000000, !P0 ;  /* 0x8000000013077807 */ /* 0x000fc40004000000 */
[C---:B------:R-:W-:Y:S02]  /*0a90*/  SEL R6, R19.reuse, 0x80000000, !P1 ;  /* 0x8000000013067807 */ /* 0x040fe40004800000 */
[----:B------:R-:W-:Y:S02]  /*0aa0*/  SEL R9, R19, 0x80000000, !P2 ;  /* 0x8000000013097807 */ /* 0x000fe40005000000 */
[----:B------:R-:W-:Y:S02]  /*0ab0*/  ISETP.GT.AND P0, PT, R33, -0x1, PT ;  /* 0xffffffff2100780c */ /* 0x000fe40003f04270 */
[----:B------:R-:W-:Y:S02]  /*0ac0*/  LEA.HI R10, R11, 0x1, RZ, 0x1b ;  /* 0x000000010b0a7811 */ /* 0x000fe400078fd8ff */
[----:B------:R-:W-:Y:S02]  /*0ad0*/  ISETP.GT.AND P1, PT, R30, -0x1, PT ;  /* 0xffffffff1e00780c */ /* 0x000fe40003f24270 */
[----:B------:R-:W-:-:S02]  /*0ae0*/  ISETP.GT.AND P2, PT, R31, -0x1, PT ;  /* 0xffffffff1f00780c */ /* 0x000fc40003f44270 */
[----:B------:R-:W-:Y:S02]  /*0af0*/  ISETP.GT.AND P3, PT, R28, -0x1, PT ;  /* 0xffffffff1c00780c */ /* 0x000fe40003f64270 */
[----:B------:R-:W-:Y:S02]  /*0b00*/  LOP3.LUT R37, R6, R37, RZ, 0x3c, !PT ;  /* 0x0000002506257212 */ /* 0x000fe400078e3cff */
[----:B------:R-:W-:Y:S02]  /*0b10*/  LOP3.LUT R41, R8, R41, RZ, 0x3c, !PT ;  /* 0x0000002908297212 */ /* 0x000fe400078e3cff */
[----:B------:R-:W-:Y:S02]  /*0b20*/  LOP3.LUT R34, R7, R34, RZ, 0x3c, !PT ;  /* 0x0000002207227212 */ /* 0x000fe400078e3cff */
[----:B------:R-:W-:Y:S02]  /*0b30*/  LOP3.LUT R32, R9, R32, RZ, 0x3c, !PT ;  /* 0x0000002009207212 */ /* 0x000fe400078e3cff */
[----:B------:R-:W-:-:S02]  /*0b40*/  SEL R6, R19, 0x80000000, !P0 ;  /* 0x8000000013067807 */ /* 0x000fc40004000000 */
[----:B------:R-:W-:Y:S02]  /*0b50*/  LOP3.LUT R15, R10, 0xf, RZ, 0xc0, !PT ;  /* 0x0000000f0a0f7812 */ /* 0x000fe400078ec0ff */
[C---:B------:R-:W-:Y:S02]  /*0b60*/  SEL R7, R19.reuse, 0x80000000, !P1 ;  /* 0x8000000013077807 */ /* 0x040fe40004800000 */
[C---:B------:R-:W-:Y:S02]  /*0b70*/  SEL R8, R19.reuse, 0x80000000, !P2 ;  /* 0x8000000013087807 */ /* 0x040fe40005000000 */
[----:B------:R-:W-:Y:S02]  /*0b80*/  SEL R9, R19, 0x80000000, !P3 ;  /* 0x8000000013097807 */ /* 0x000fe40005800000 */
[----:B------:R-:W-:Y:S01]  /*0b90*/  LOP3.LUT R33, R6, R33, RZ, 0x3c, !PT ;  /* 0x0000002106217212 */ /* 0x000fe200078e3cff */
[----:B------:R-:W-:Y:S01]  /*0ba0*/  IMAD.MOV.U32 R6, RZ, RZ, R0 ;  /* 0x000000ffff067224 */ /* 0x000fe200078e0000 */
[----:B------:R-:W-:-:S02]  /*0bb0*/  ISETP.NE.AND P1, PT, R15, RZ, PT ;  /* 0x000000ff0f00720c */ /* 0x000fc40003f25270 */
[----:B------:R-:W-:Y:S02]  /*0bc0*/  LOP3.LUT R30, R7, R30, RZ, 0x3c, !PT ;  /* 0x0000001e071e7212 */ /* 0x000fe400078e3cff */
[----:B------:R-:W-:Y:S02]  /*0bd0*/  LOP3.LUT R31, R8, R31, RZ, 0x3c, !PT ;  /* 0x0000001f081f7212 */ /* 0x000fe400078e3cff */
[----:B------:R-:W-:Y:S01]  /*0be0*/  LOP3.LUT R28, R9, R28, RZ, 0x3c, !PT ;  /* 0x0000001c091c7212 */ /* 0x000fe200078e3cff */
[----:B--2---:R-:W-:Y:S06]  /*0bf0*/  @!P4 BRA `(.L_x_5) ;  /* 0x000000000068c947 */ /* 0x004fec0003800000 */
[----:B------:R-:W-:Y:S01]  /*0c00*/  IMAD R8, R0, 0x4, R4 ;  /* 0x0000000400087824 */ /* 0x000fe200078e0204 */
[----:B------:R-:W-:Y:S01]  /*0c10*/  LOP3.LUT R7, R10, 0xffffff0, RZ, 0xc0, !PT ;  /* 0x0ffffff00a077812 */ /* 0x000fe200078ec0ff */
[----:B------:R-:W-:-:S03]  /*0c20*/  IMAD.MOV.U32 R6, RZ, RZ, R0 ;  /* 0x000000ffff067224 */ /* 0x000fc600078e0000 */
[----:B------:R-:W-:Y:S01]  /*0c30*/  IADD3 R8, PT, PT, R8, 0x400, R23 ;  /* 0x0000040008087810 */ /* 0x000fe20007ffe017 */
[----:B------:R-:W-:-:S07]  /*0c40*/  IMAD.MOV R7, RZ, RZ, -R7 ;  /* 0x000000ffff077224 */ /* 0x000fce00078e0a07 */
.L_x_6:
[----:B------:R-:W-:Y:S01]  /*0c50*/  VIADD R7, R7, 0x10 ;  /* 0x0000001007077836 */ /* 0x000fe20000000000 */
[----:B------:R-:W-:Y:S01]  /*0c60*/  STS [R8+-0x400], RZ ;  /* 0xfffc00ff08007388 */ /* 0x000fe20000000800 */
[----:B------:R-:W-:-:S03]  /*0c70*/  VIADD R6, R6, 0x200 ;  /* 0x0000020006067836 */ /* 0x000fc60000000000 */
[----:B------:R-:W-:Y:S01]  /*0c80*/  ISETP.NE.AND P0, PT, R7, RZ, PT ;  /* 0x000000ff0700720c */ /* 0x000fe20003f05270 */
[----:B------:R-:W-:Y:S04]  /*0c90*/  STS [R8+-0x380], RZ ;  /* 0xfffc80ff08007388 */ /* 0x000fe80000000800 */
[----:B------:R-:W-:Y:S04]  /*0ca0*/  STS [R8+-0x300], RZ ;  /* 0xfffd00ff08007388 */ /* 0x000fe80000000800 */
[----:B------:R-:W-:Y:S04]  /*0cb0*/  STS [R8+-0x280], RZ ;  /* 0xfffd80ff08007388 */ /* 0x000fe80000000800 */
[----:B------:R-:W-:Y:S04]  /*0cc0*/  STS [R8+-0x200], RZ ;  /* 0xfffe00ff08007388 */ /* 0x000fe80000000800 */
[----:B------:R-:W-:Y:S04]  /*0cd0*/  STS [R8+-0x180], RZ ;  /* 0xfffe80ff08007388 */ /* 0x000fe80000000800 */
[----:B------:R-:W-:Y:S04]  /*0ce0*/  STS [R8+-0x100], RZ ;  /* 0xffff00ff08007388 */ /* 0x000fe80000000800 */
[----:B------:R-:W-:Y:S04]  /*0cf0*/  STS [R8+-0x80], RZ ;  /* 0xffff80ff08007388 */ /* 0x000fe80000000800 */
[----:B------:R-:W-:Y:S04]  /*0d00*/  STS [R8], RZ ;  /* 0x000000ff08007388 */ /* 0x000fe80000000800 */
[----:B------:R-:W-:Y:S04]  /*0d10*/  STS [R8+0x80], RZ ;  /* 0x000080ff08007388 */ /* 0x000fe80000000800 */
[----:B------:R-:W-:Y:S04]  /*0d20*/  STS [R8+0x100], RZ ;  /* 0x000100ff08007388 */ /* 0x000fe80000000800 */
[----:B------:R-:W-:Y:S04]  /*0d30*/  STS [R8+0x180], RZ ;  /* 0x000180ff08007388 */ /* 0x000fe80000000800 */
[----:B------:R-:W-:Y:S04]  /*0d40*/  STS [R8+0x200], RZ ;  /* 0x000200ff08007388 */ /* 0x000fe80000000800 */
[----:B------:R-:W-:Y:S04]  /*0d50*/  STS [R8+0x280], RZ ;  /* 0x000280ff08007388 */ /* 0x000fe80000000800 */
[----:B------:R-:W-:Y:S04]  /*0d60*/  STS [R8+0x300], RZ ;  /* 0x000300ff08007388 */ /* 0x000fe80000000800 */
[----:B------:R0:W-:Y:S02]  /*0d70*/  STS [R8+0x380], RZ ;  /* 0x000380ff08007388 */ /* 0x0001e40000000800 */
[----:B0-----:R-:W-:Y:S01]  /*0d80*/  VIADD R8, R8, 0x800 ;  /* 0x0000080008087836 */ /* 0x001fe20000000000 */
[----:B------:R-:W-:Y:S06]  /*0d90*/  @P0 BRA `(.L_x_6) ;  /* 0xfffffffc00ac0947 */ /* 0x000fec000383ffff */
.L_x_5:
[----:B------:R-:W-:Y:S05]  /*0da0*/  BSYNC.RECONVERGENT B0 ;  /* 0x0000000000007941 */ /* 0x000fea0003800200 */
.L_x_4:
[----:B------:R-:W-:Y:S01]  /*0db0*/  BSSY.RECONVERGENT B0, `(.L_x_7) ;  /* 0x0000027000007945 */ /* 0x000fe20003800200 */
[----:B------:R-:W-:Y:S01]  /*0dc0*/  SHF.L.U32 R19, R19, R14, RZ ;  /* 0x0000000e13137219 */ /* 0x000fe200000006ff */
[----:B------:R-:W-:Y:S02]  /*0dd0*/  IMAD.IADD R11, R23, 0x1, R4 ;  /* 0x00000001170b7824 */ /* 0x000fe400078e0204 */
[----:B------:R-:W-:Y:S05]  /*0de0*/  @!P1 BRA `(.L_x_8) ;  /* 0x00000000008c9947 */ /* 0x000fea0003800000 */
[----:B------:R-:W-:Y:S01]  /*0df0*/  ISETP.GE.U32.AND P0, PT, R15, 0x8, PT ;  /* 0x000000080f00780c */ /* 0x000fe20003f06070 */
[----:B------:R-:W-:Y:S01]  /*0e00*/  BSSY.RECONVERGENT B1, `(.L_x_9) ;  /* 0x000000e000017945 */ /* 0x000fe20003800200 */
[----:B------:R-:W-:-:S04]  /*0e10*/  LOP3.LUT R8, R10, 0x7, RZ, 0xc0, !PT ;  /* 0x000000070a087812 */ /* 0x000fc800078ec0ff */
[----:B------:R-:W-:-:S07]  /*0e20*/  ISETP.NE.AND P1, PT, R8, RZ, PT ;  /* 0x000000ff0800720c */ /* 0x000fce0003f25270 */
[----:B------:R-:W-:Y:S06]  /*0e30*/  @!P0 BRA `(.L_x_10) ;  /* 0x0000000000288947 */ /* 0x000fec0003800000 */
[C---:B------:R-:W-:Y:S02]  /*0e40*/  IMAD R7, R6.reuse, 0x4, R11 ;  /* 0x0000000406077824 */ /* 0x040fe400078e020b */
[----:B------:R-:W-:-:S03]  /*0e50*/  VIADD R6, R6, 0x100 ;  /* 0x0000010006067836 */ /* 0x000fc60000000000 */
[----:B------:R0:W-:Y:S04]  /*0e60*/  STS [R7], RZ ;  /* 0x000000ff07007388 */ /* 0x0001e80000000800 */
[----:B------:R0:W-:Y:S04]  /*0e70*/  STS [R7+0x80], RZ ;  /* 0x000080ff07007388 */ /* 0x0001e80000000800 */
[----:B------:R0:W-:Y:S04]  /*0e80*/  STS [R7+0x100], RZ ;  /* 0x000100ff07007388 */ /* 0x0001e80000000800 */
[----:B------:R0:W-:Y:S04]  /*0e90*/  STS [R7+0x180], RZ ;  /* 0x000180ff07007388 */ /* 0x0001e80000000800 */
[----:B------:R0:W-:Y:S04]  /*0ea0*/  STS [R7+0x200], RZ ;  /* 0x000200ff07007388 */ /* 0x0001e80000000800 */
[----:B------:R0:W-:Y:S04]  /*0eb0*/  STS [R7+0x280], RZ ;  /* 0x000280ff07007388 */ /* 0x0001e80000000800 */
[----:B------:R0:W-:Y:S04]  /*0ec0*/  STS [R7+0x300], RZ ;  /* 0x000300ff07007388 */ /* 0x0001e80000000800 */
[----:B------:R0:W-:Y:S02]  /*0ed0*/  STS [R7+0x380], RZ ;  /* 0x000380ff07007388 */ /* 0x0001e40000000800 */
.L_x_10:
[----:B------:R-:W-:Y:S05]  /*0ee0*/  BSYNC.RECONVERGENT B1 ;  /* 0x0000000000017941 */ /* 0x000fea0003800200 */
.L_x_9:
[----:B------:R-:W-:Y:S05]  /*0ef0*/  @!P1 BRA `(.L_x_8) ;  /* 0x0000000000489947 */ /* 0x000fea0003800000 */
[----:B------:R-:W-:Y:S02]  /*0f00*/  ISETP.GE.U32.AND P0, PT, R8, 0x4, PT ;  /* 0x000000040800780c */ /* 0x000fe40003f06070 */
[----:B------:R-:W-:-:S04]  /*0f10*/  LOP3.LUT R10, R10, 0x3, RZ, 0xc0, !PT ;  /* 0x000000030a0a7812 */ /* 0x000fc800078ec0ff */
[----:B------:R-:W-:-:S07]  /*0f20*/  ISETP.NE.AND P1, PT, R10, RZ, PT ;  /* 0x000000ff0a00720c */ /* 0x000fce0003f25270 */
[C---:B0-----:R-:W-:Y:S02]  /*0f30*/  @P0 IMAD R7, R6.reuse, 0x4, R11 ;  /* 0x0000000406070824 */ /* 0x041fe400078e020b */
[----:B------:R-:W-:-:S03]  /*0f40*/  @P0 VIADD R6, R6, 0x80 ;  /* 0x0000008006060836 */ /* 0x000fc60000000000 */
[----:B------:R1:W-:Y:S04]  /*0f50*/  @P0 STS [R7], RZ ;  /* 0x000000ff07000388 */ /* 0x0003e80000000800 */
[----:B------:R1:W-:Y:S04]  /*0f60*/  @P0 STS [R7+0x80], RZ ;  /* 0x000080ff07000388 */ /* 0x0003e80000000800 */
[----:B------:R1:W-:Y:S04]  /*0f70*/  @P0 STS [R7+0x100], RZ ;  /* 0x000100ff07000388 */ /* 0x0003e80000000800 */
[----:B------:R1:W-:Y:S01]  /*0f80*/  @P0 STS [R7+0x180], RZ ;  /* 0x000180ff07000388 */ /* 0x0003e20000000800 */
[----:B------:R-:W-:Y:S05]  /*0f90*/  @!P1 BRA `(.L_x_8) ;  /* 0x0000000000209947 */ /* 0x000fea0003800000 */
[----:B------:R-:W-:Y:S02]  /*0fa0*/  IMAD R4, R6, 0x4, R4 ;  /* 0x0000000406047824 */ /* 0x000fe400078e0204 */
[----:B------:R-:W-:Y:S02]  /*0fb0*/  IMAD.MOV R10, RZ, RZ, -R10 ;  /* 0x000000ffff0a7224 */ /* 0x000fe400078e0a0a */
[----:B------:R-:W-:-:S07]  /*0fc0*/  IMAD.IADD R4, R23, 0x1, R4 ;  /* 0x0000000117047824 */ /* 0x000fce00078e0204 */
.L_x_11:
[----:B------:R-:W-:Y:S01]  /*0fd0*/  VIADD R10, R10, 0x1 ;  /* 0x000000010a0a7836 */ /* 0x000fe20000000000 */
[----:B------:R0:W-:Y:S04]  /*0fe0*/  STS [R4], RZ ;  /* 0x000000ff04007388 */ /* 0x0001e80000000800 */
[----:B------:R-:W-:Y:S01]  /*0ff0*/  ISETP.NE.AND P0, PT, R10, RZ, PT ;  /* 0x000000ff0a00720c */ /* 0x000fe20003f05270 */
[----:B0-----:R-:W-:-:S12]  /*1000*/  VIADD R4, R4, 0x80 ;  /* 0x0000008004047836 */ /* 0x001fd80000000000 */
[----:B------:R-:W-:Y:S05]  /*1010*/  @P0 BRA `(.L_x_11) ;  /* 0xfffffffc00ec0947 */ /* 0x000fea000383ffff */
.L_x_8:
[----:B------:R-:W-:Y:S05]  /*1020*/  BSYNC.RECONVERGENT B0 ;  /* 0x0000000000007941 */ /* 0x000fea0003800200 */
.L_x_7:
[----:B------:R-:W2:Y:S01]  /*1030*/  LDCU UR4, c[0x0][0x3c4] ;  /* 0x00007880ff0477ac */ /* 0x000ea20008000800 */
[----:B------:R-:W-:Y:S01]  /*1040*/  ISETP.NE.AND P0, PT, R13, 0x7fffffff, PT ;  /* 0x7fffffff0d00780c */ /* 0x000fe20003f05270 */
[----:B------:R-:W-:Y:S01]  /*1050*/  BSSY.RECONVERGENT B0, `(.L_x_12) ;  /* 0x0000091000007945 */ /* 0x000fe20003800200 */
[C---:B------:R-:W-:Y:S01]  /*1060*/  ISETP.NE.AND P1, PT, R12.reuse, 0x7fffffff, PT ;  /* 0x7fffffff0c00780c */ /* 0x040fe20003f25270 */
[----:B------:R-:W-:Y:S01]  /*1070*/  IMAD R22, R3, 0x4, R23 ;  /* 0x0000000403167824 */ /* 0x000fe200078e0217 */
[----:B------:R-:W-:Y:S02]  /*1080*/  SEL R4, R13, 0x80000000, P0 ;  /* 0x800000000d047807 */ /* 0x000fe40000000000 */
[----:B------:R-:W-:Y:S02]  /*1090*/  SEL R6, R12, 0x80000000, P1 ;  /* 0x800000000c067807 */ /* 0x000fe40000800000 */
[----:B------:R-:W-:Y:S02]  /*10a0*/  ISETP.NE.AND P0, PT, R43, 0x7fffffff, PT ;  /* 0x7fffffff2b00780c */ /* 0x000fe40003f05270 */
[----:B------:R-:W-:-:S02]  /*10b0*/  ISETP.NE.AND P1, PT, R24, 0x7fffffff, PT ;  /* 0x7fffffff1800780c */ /* 0x000fc40003f25270 */
[----:B------:R-:W-:Y:S02]  /*10c0*/  ISETP.NE.AND P2, PT, R27, 0x7fffffff, PT ;  /* 0x7fffffff1b00780c */ /* 0x000fe40003f45270 */
[----:B01----:R-:W-:Y:S02]  /*10d0*/  SEL R7, R43, 0x80000000, P0 ;  /* 0x800000002b077807 */ /* 0x003fe40000000000 */
[----:B------:R-:W-:Y:S02]  /*10e0*/  SEL R8, R24, 0x80000000, P1 ;  /* 0x8000000018087807 */ /* 0x000fe40000800000 */
[----:B--2---:R-:W-:Y:S02]  /*10f0*/  SHF.R.U32.HI R4, RZ, UR4, R4 ;  /* 0x00000004ff047c19 */ /* 0x004fe40008011604 */
[----:B------:R-:W-:Y:S02]  /*1100*/  SHF.R.U32.HI R6, RZ, UR4, R6 ;  /* 0x00000004ff067c19 */ /* 0x000fe40008011606 */
[----:B------:R-:W-:-:S02]  /*1110*/  LOP3.LUT R45, R4, R19, RZ, 0x30, !PT ;  /* 0x00000013042d7212 */ /* 0x000fc400078e30ff */
[----:B------:R-:W-:Y:S02]  /*1120*/  LOP3.LUT R52, R6, R19, RZ, 0x30, !PT ;  /* 0x0000001306347212 */ /* 0x000fe400078e30ff */
[----:B------:R-:W-:Y:S01]  /*1130*/  SEL R9, R27, 0x80000000, P2 ;  /* 0x800000001b097807 */ /* 0x000fe20001000000 */
[----:B------:R-:W-:Y:S01]  /*1140*/  IMAD R4, R45, 0x4, R11 ;  /* 0x000000042d047824 */ /* 0x000fe200078e020b */
[----:B------:R-:W-:Y:S01]  /*1150*/  SHF.R.U32.HI R54, RZ, UR4, R7 ;  /* 0x00000004ff367c19 */ /* 0x000fe20008011607 */
[----:B------:R-:W-:Y:S01]  /*1160*/  IMAD R6, R52, 0x4, R11 ;  /* 0x0000000434067824 */ /* 0x000fe200078e020b */
[----:B------:R-:W-:Y:S01]  /*1170*/  SHF.R.U32.HI R8, RZ, UR4, R8 ;  /* 0x00000004ff087c19 */ /* 0x000fe20008011608 */
[----:B------:R-:W-:Y:S01]  /*1180*/  NOP ;  /* 0x0000000000007918 */ /* 0x000fe20000000000 */
[----:B------:R-:W-:Y:S01]  /*1190*/  ISETP.NE.AND P3, PT, R25, 0x7fffffff, PT ;  /* 0x7fffffff1900780c */ /* 0x000fe20003f65270 */
[----:B------:R0:W-:Y:S01]  /*11a0*/  ATOMS.POPC.INC.32 RZ, [R4+URZ] ;  /* 0x0000000004ff7f8c */ /* 0x0001e2000d8000ff */
[----:B------:R-:W-:-:S02]  /*11b0*/  SHF.R.U32.HI R46, RZ, UR4, R9 ;  /* 0x00000004ff2e7c19 */ /* 0x000fc40008011609 */
[-C--:B------:R-:W-:Y:S01]  /*11c0*/  LOP3.LUT R54, R54, R19.reuse, RZ, 0x30, !PT ;  /* 0x0000001336367212 */ /* 0x080fe200078e30ff */
[----:B------:R1:W-:Y:S01]  /*11d0*/  ATOMS.POPC.INC.32 RZ, [R6+URZ] ;  /* 0x0000000006ff7f8c */ /* 0x0003e2000d8000ff */
[-C--:B------:R-:W-:Y:S02]  /*11e0*/  LOP3.LUT R48, R8, R19.reuse, RZ, 0x30, !PT ;  /* 0x0000001308307212 */ /* 0x080fe400078e30ff */
[----:B------:R-:W-:Y:S01]  /*11f0*/  SEL R10, R25, 0x80000000, P3 ;  /* 0x80000000190a7807 */ /* 0x000fe20001800000 */
[--C-:B0-----:R-:W-:Y:S01]  /*1200*/  IMAD R4, R54, 0x4, R11.reuse ;  /* 0x0000000436047824 */ /* 0x101fe200078e020b */
[----:B------:R-:W-:Y:S02]  /*1210*/  LOP3.LUT R46, R46, R19, RZ, 0x30, !PT ;  /* 0x000000132e2e7212 */ /* 0x000fe400078e30ff */
[----:B------:R-:W-:Y:S01]  /*1220*/  ISETP.NE.AND P4, PT, R17, 0x7fffffff, PT ;  /* 0x7fffffff1100780c */ /* 0x000fe20003f85270 */
[--C-:B-1----:R-:W-:Y:S01]  /*1230*/  IMAD R6, R48, 0x4, R11.reuse ;  /* 0x0000000430067824 */ /* 0x102fe200078e020b */
[----:B------:R-:W-:Y:S01]  /*1240*/  ISETP.NE.AND P0, PT, R41, 0x7fffffff, PT ;  /* 0x7fffffff2900780c */ /* 0x000fe20003f05270 */
[----:B------:R-:W-:Y:S01]  /*1250*/  IMAD R7, R46, 0x4, R11 ;  /* 0x000000042e077824 */ /* 0x000fe200078e020b */
[----:B------:R-:W-:Y:S01]  /*1260*/  SHF.R.U32.HI R10, RZ, UR4, R10 ;  /* 0x00000004ff0a7c19 */ /* 0x000fe2000801160a */
[----:B------:R0:W-:Y:S01]  /*1270*/  ATOMS.POPC.INC.32 RZ, [R4+URZ] ;  /* 0x0000000004ff7f8c */ /* 0x0001e2000d8000ff */
[----:B------:R-:W-:-:S02]  /*1280*/  ISETP.NE.AND P1, PT, R36, 0x7fffffff, PT ;  /* 0x7fffffff2400780c */ /* 0x000fc40003f25270 */
[----:B------:R-:W-:Y:S01]  /*1290*/  SEL R14, R17, 0x80000000, P4 ;  /* 0x80000000110e7807 */ /* 0x000fe20002000000 */
[----:B------:R1:W-:Y:S01]  /*12a0*/  ATOMS.POPC.INC.32 RZ, [R6+URZ] ;  /* 0x0000000006ff7f8c */ /* 0x0003e2000d8000ff */
[----:B------:R-:W-:Y:S02]  /*12b0*/  ISETP.NE.AND P2, PT, R39, 0x7fffffff, PT ;  /* 0x7fffffff2700780c */ /* 0x000fe40003f45270 */
[----:B------:R-:W-:Y:S01]  /*12c0*/  ISETP.NE.AND P3, PT, R34, 0x7fffffff, PT ;  /* 0x7fffffff2200780c */ /* 0x000fe20003f65270 */
[----:B------:R2:W-:Y:S01]  /*12d0*/  ATOMS.POPC.INC.32 RZ, [R7+URZ] ;  /* 0x0000000007ff7f8c */ /* 0x0005e2000d8000ff */
[----:B0-----:R-:W-:Y:S02]  /*12e0*/  SEL R4, R41, 0x80000000, P0 ;  /* 0x8000000029047807 */ /* 0x001fe40000000000 */
[----:B------:R-:W-:Y:S02]  /*12f0*/  LOP3.LUT R44, R10, R19, RZ, 0x30, !PT ;  /* 0x000000130a2c7212 */ /* 0x000fe400078e30ff */
[----:B-1----:R-:W-:-:S02]  /*1300*/  SEL R6, R36, 0x80000000, P1 ;  /* 0x8000000024067807 */ /* 0x002fc40000800000 */
[----:B------:R-:W-:Y:S01]  /*1310*/  SHF.R.U32.HI R14, RZ, UR4, R14 ;  /* 0x00000004ff0e7c19 */ /* 0x000fe2000801160e */
[----:B------:R-:W-:Y:S01]  /*1320*/  IMAD R8, R44, 0x4, R11 ;  /* 0x000000042c087824 */ /* 0x000fe200078e020b */
[----:B------:R-:W-:Y:S02]  /*1330*/  SEL R10, R39, 0x80000000, P2 ;  /* 0x80000000270a7807 */ /* 0x000fe40001000000 */
[----:B------:R-:W-:Y:S02]  /*1340*/  ISETP.NE.AND P4, PT, R37, 0x7fffffff, PT ;  /* 0x7fffffff2500780c */ /* 0x000fe40003f85270 */
[----:B--2---:R-:W-:Y:S01]  /*1350*/  SEL R7, R34, 0x80000000, P3 ;  /* 0x8000000022077807 */ /* 0x004fe20001800000 */
[----:B------:R0:W-:Y:S01]  /*1360*/  ATOMS.POPC.INC.32 RZ, [R8+URZ] ;  /* 0x0000000008ff7f8c */ /* 0x0001e2000d8000ff */
[----:B------:R-:W-:Y:S02]  /*1370*/  SHF.R.U32.HI R4, RZ, UR4, R4 ;  /* 0x00000004ff047c19 */ /* 0x000fe40008011604 */
[----:B------:R-:W-:-:S02]  /*1380*/  SHF.R.U32.HI R6, RZ, UR4, R6 ;  /* 0x00000004ff067c19 */ /* 0x000fc40008011606 */
[-C--:B------:R-:W-:Y:S02]  /*1390*/  LOP3.LUT R42, R14, R19.reuse, RZ, 0x30, !PT ;  /* 0x000000130e2a7212 */ /* 0x080fe400078e30ff */
[----:B------:R-:W-:Y:S02]  /*13a0*/  SHF.R.U32.HI R10, RZ, UR4, R10 ;  /* 0x00000004ff0a7c19 */ /* 0x000fe4000801160a */
[----:B------:R-:W-:Y:S01]  /*13b0*/  SEL R14, R37, 0x80000000, P4 ;  /* 0x80000000250e7807 */ /* 0x000fe20002000000 */
[----:B------:R-:W-:Y:S01]  /*13c0*/  IMAD R9, R42, 0x4, R11 ;  /* 0x000000042a097824 */ /* 0x000fe200078e020b */
[----:B------:R-:W-:Y:S02]  /*13d0*/  SHF.R.U32.HI R16, RZ, UR4, R7 ;  /* 0x00000004ff107c19 */ /* 0x000fe40008011607 */
[-C--:B------:R-:W-:Y:S02]  /*13e0*/  LOP3.LUT R40, R4, R19.reuse, RZ, 0x30, !PT ;  /* 0x0000001304287212 */ /* 0x080fe400078e30ff */
[-C--:B------:R-:W-:Y:S01]  /*13f0*/  LOP3.LUT R38, R6, R19.reuse, RZ, 0x30, !PT ;  /* 0x0000001306267212 */ /* 0x080fe200078e30ff */
[----:B------:R1:W-:Y:S01]  /*1400*/  ATOMS.POPC.INC.32 RZ, [R9+URZ] ;  /* 0x0000000009ff7f8c */ /* 0x0003e2000d8000ff */
[-C--:B------:R-:W-:Y:S01]  /*1410*/  LOP3.LUT R26, R10, R19.reuse, RZ, 0x30, !PT ;  /* 0x000000130a1a7212 */ /* 0x080fe200078e30ff */
[--C-:B------:R-:W-:Y:S01]  /*1420*/  IMAD R4, R40, 0x4, R11.reuse ;  /* 0x0000000428047824 */ /* 0x100fe200078e020b */
[----:B------:R-:W-:Y:S01]  /*1430*/  SHF.R.U32.HI R14, RZ, UR4, R14 ;  /* 0x00000004ff0e7c19 */ /* 0x000fe2000801160e */
[--C-:B------:R-:W-:Y:S01]  /*1440*/  IMAD R6, R38, 0x4, R11.reuse ;  /* 0x0000000426067824 */ /* 0x100fe200078e020b */
[-C--:B------:R-:W-:Y:S01]  /*1450*/  LOP3.LUT R16, R16, R19.reuse, RZ, 0x30, !PT ;  /* 0x0000001310107212 */ /* 0x080fe200078e30ff */
[--C-:B0-----:R-:W-:Y:S01]  /*1460*/  IMAD R8, R26, 0x4, R11.reuse ;  /* 0x000000041a087824 */ /* 0x101fe200078e020b */
[----:B------:R-:W-:Y:S01]  /*1470*/  LOP3.LUT R15, R14, R19, RZ, 0x30, !PT ;  /* 0x000000130e0f7212 */ /* 0x000fe200078e30ff */
[----:B------:R0:W-:Y:S01]  /*1480*/  ATOMS.POPC.INC.32 RZ, [R4+URZ] ;  /* 0x0000000004ff7f8c */ /* 0x0001e2000d8000ff */
[----:B------:R-:W-:Y:S01]  /*1490*/  ISETP.NE.AND P0, PT, R32, 0x7fffffff, PT ;  /* 0x7fffffff2000780c */ /* 0x000fe20003f05270 */
[--C-:B-1----:R-:W-:Y:S01]  /*14a0*/  IMAD R9, R16, 0x4, R11.reuse ;  /* 0x0000000410097824 */ /* 0x102fe200078e020b */
[----:B------:R-:W-:Y:S01]  /*14b0*/  ISETP.NE.AND P1, PT, R33, 0x7fffffff, PT ;  /* 0x7fffffff2100780c */ /* 0x000fe20003f25270 */
[----:B------:R1:W-:Y:S01]  /*14c0*/  ATOMS.POPC.INC.32 RZ, [R6+URZ] ;  /* 0x0000000006ff7f8c */ /* 0x0003e2000d8000ff */
[----:B------:R-:W-:Y:S01]  /*14d0*/  ISETP.NE.AND P2, PT, R30, 0x7fffffff, PT ;  /* 0x7fffffff1e00780c */ /* 0x000fe20003f45270 */
[----:B------:R-:W-:Y:S01]  /*14e0*/  IMAD R10, R15, 0x4, R11 ;  /* 0x000000040f0a7824 */ /* 0x000fe200078e020b */
[----:B------:R-:W-:Y:S01]  /*14f0*/  ISETP.NE.AND P3, PT, R31, 0x7fffffff, PT ;  /* 0x7fffffff1f00780c */ /* 0x000fe20003f65270 */
[----:B------:R2:W-:Y:S01]  /*1500*/  ATOMS.POPC.INC.32 RZ, [R8+URZ] ;  /* 0x0000000008ff7f8c */ /* 0x0005e2000d8000ff */
[----:B------:R-:W-:-:S02]  /*1510*/  ISETP.NE.AND P4, PT, R28, 0x7fffffff, PT ;  /* 0x7fffffff1c00780c */ /* 0x000fc40003f85270 */
[----:B0-----:R-:W-:Y:S01]  /*1520*/  SEL R4, R32, 0x80000000, P0 ;  /* 0x8000000020047807 */ /* 0x001fe20000000000 */
[----:B------:R0:W-:Y:S01]  /*1530*/  ATOMS.POPC.INC.32 RZ, [R9+URZ] ;  /* 0x0000000009ff7f8c */ /* 0x0001e2000d8000ff */
[----:B------:R-:W-:Y:S01]  /*1540*/  SEL R14, R30, 0x80000000, P2 ;  /* 0x800000001e0e7807 */ /* 0x000fe20001000000 */
[----:B-1----:R-:W1:Y:S01]  /*1550*/  LDC.64 R6, c[0x0][0x380] ;  /* 0x0000e000ff067b82 */ /* 0x002e620000000a00 */
[----:B------:R-:W-:Y:S01]  /*1560*/  SEL R20, R28, 0x80000000, P4 ;  /* 0x800000001c147807 */ /* 0x000fe20002000000 */
[----:B------:R3:W-:Y:S01]  /*1570*/  ATOMS.POPC.INC.32 RZ, [R10+URZ] ;  /* 0x000000000aff7f8c */ /* 0x0007e2000d8000ff */
[----:B--2---:R-:W-:Y:S02]  /*1580*/  SEL R8, R33, 0x80000000, P1 ;  /* 0x8000000021087807 */ /* 0x004fe40000800000 */
[----:B------:R-:W-:Y:S02]  /*1590*/  SHF.R.U32.HI R4, RZ, UR4, R4 ;  /* 0x00000004ff047c19 */ /* 0x000fe40008011604 */
[----:B0-----:R-:W-:-:S02]  /*15a0*/  SEL R9, R31, 0x80000000, P3 ;  /* 0x800000001f097807 */ /* 0x001fc40001800000 */
[----:B------:R-:W-:Y:S02]  /*15b0*/  SHF.R.U32.HI R8, RZ, UR4, R8 ;  /* 0x00000004ff087c19 */ /* 0x000fe40008011608 */
[----:B------:R-:W-:Y:S02]  /*15c0*/  SHF.R.U32.HI R14, RZ, UR4, R14 ;  /* 0x00000004ff0e7c19 */ /* 0x000fe4000801160e */
[----:B---3--:R-:W-:Y:S02]  /*15d0*/  SHF.R.U32.HI R10, RZ, UR4, R9 ;  /* 0x00000004ff0a7c19 */ /* 0x008fe40008011609 */
[----:B------:R-:W-:Y:S02]  /*15e0*/  SHF.R.U32.HI R20, RZ, UR4, R20 ;  /* 0x00000004ff147c19 */ /* 0x000fe40008011614 */
[-C--:B------:R-:W-:Y:S02]  /*15f0*/  LOP3.LUT R4, R4, R19.reuse, RZ, 0x30, !PT ;  /* 0x0000001304047212 */ /* 0x080fe400078e30ff */
[----:B------:R-:W-:-:S02]  /*1600*/  LOP3.LUT R8, R8, R19, RZ, 0x30, !PT ;  /* 0x0000001308087212 */ /* 0x000fc400078e30ff */
[-C--:B------:R-:W-:Y:S01]  /*1610*/  LOP3.LUT R9, R14, R19.reuse, RZ, 0x30, !PT ;  /* 0x000000130e097212 */ /* 0x080fe200078e30ff */
[--C-:B------:R-:W-:Y:S01]  /*1620*/  IMAD R29, R4, 0x4, R11.reuse ;  /* 0x00000004041d7824 */ /* 0x100fe200078e020b */
[----:B------:R-:W-:Y:S01]  /*1630*/  ISETP.GT.U32.AND P5, PT, R3, 0xff, PT ;  /* 0x000000ff0300780c */ /* 0x000fe20003fa4070 */
[--C-:B------:R-:W-:Y:S01]  /*1640*/  IMAD R49, R8, 0x4, R11.reuse ;  /* 0x0000000408317824 */ /* 0x100fe200078e020b */
[-C--:B------:R-:W-:Y:S01]  /*1650*/  LOP3.LUT R10, R10, R19.reuse, RZ, 0x30, !PT ;  /* 0x000000130a0a7212 */ /* 0x080fe200078e30ff */
[--C-:B------:R-:W-:Y:S01]  /*1660*/  IMAD R51, R9, 0x4, R11.reuse ;  /* 0x0000000409337824 */ /* 0x100fe200078e020b */
[----:B------:R-:W-:Y:S01]  /*1670*/  LOP3.LUT R14, R20, R19, RZ, 0x30, !PT ;  /* 0x00000013140e7212 */ /* 0x000fe200078e30ff */
[----:B------:R0:W-:Y:S01]  /*1680*/  ATOMS.POPC.INC.32 RZ, [R29+URZ] ;  /* 0x000000001dff7f8c */ /* 0x0001e2000d8000ff */
[----:B------:R-:W-:Y:S01]  /*1690*/  P2R R58, PR, RZ, 0x20 ;  /* 0x00000020ff3a7803 */ /* 0x000fe20000000000 */
[--C-:B------:R-:W-:Y:S02]  /*16a0*/  IMAD R53, R10, 0x4, R11.reuse ;  /* 0x000000040a357824 */ /* 0x100fe400078e020b */
[----:B------:R-:W-:Y:S01]  /*16b0*/  IMAD R11, R14, 0x4, R11 ;  /* 0x000000040e0b7824 */ /* 0x000fe200078e020b */
[----:B------:R0:W-:Y:S01]  /*16c0*/  ATOMS.POPC.INC.32 RZ, [R49+URZ] ;  /* 0x0000000031ff7f8c */ /* 0x0001e2000d8000ff */
[----:B------:R-:W-:-:S03]  /*16d0*/  IMAD.MOV.U32 R20, RZ, RZ, RZ ;  /* 0x000000ffff147224 */ /* 0x000fc600078e00ff */
[----:B------:R0:W-:Y:S04]  /*16e0*/  ATOMS.POPC.INC.32 RZ, [R51+URZ] ;  /* 0x0000000033ff7f8c */ /* 0x0001e8000d8000ff */
[----:B------:R0:W-:Y:S04]  /*16f0*/  ATOMS.POPC.INC.32 RZ, [R53+URZ] ;  /* 0x0000000035ff7f8c */ /* 0x0001e8000d8000ff */
[----:B------:R0:W-:Y:S01]  /*1700*/  ATOMS.POPC.INC.32 RZ, [R11+URZ] ;  /* 0x000000000bff7f8c */ /* 0x0001e2000d8000ff */
[----:B------:R-:W-:Y:S06]  /*1710*/  BAR.SYNC.DEFER_BLOCKING 0x0 ;  /* 0x0000000000007b1d */ /* 0x000fec0000010000 */
[----:B-1----:R-:W-:Y:S05]  /*1720*/  @P5 BRA `(.L_x_13) ;  /* 0x00000000008c5947 */ /* 0x002fea0003800000 */
[----:B0-----:R-:W-:Y:S04]  /*1730*/  LDS R11, [R22] ;  /* 0x00000000160b7984 */ /* 0x001fe80000000800 */
[----:B------:R-:W0:Y:S04]  /*1740*/  LDS R20, [R22+0x400] ;  /* 0x0004000016147984 */ /* 0x000e280000000800 */
[----:B------:R-:W1:Y:S04]  /*1750*/  LDS R56, [R22+0x800] ;  /* 0x0008000016387984 */ /* 0x000e680000000800 */
[----:B------:R-:W2:Y:S04]  /*1760*/  LDS R60, [R22+0xc00] ;  /* 0x000c0000163c7984 */ /* 0x000ea80000000800 */
[----:B------:R-:W3:Y:S04]  /*1770*/  LDS R62, [R22+0x1000] ;  /* 0x00100000163e7984 */ /* 0x000ee80000000800 */
[----:B------:R-:W4:Y:S04]  /*1780*/  LDS R64, [R22+0x1400] ;  /* 0x0014000016407984 */ /* 0x000f280000000800 */
[----:B------:R-:W5:Y:S04]  /*1790*/  LDS R66, [R22+0x1800] ;  /* 0x0018000016427984 */ /* 0x000f680000000800 */
[----:B------:R-:W5:Y:S04]  /*17a0*/  LDS R68, [R22+0x1c00] ;  /* 0x001c000016447984 */ /* 0x000f680000000800 */
[----:B------:R-:W5:Y:S04]  /*17b0*/  LDS R70, [R22+0x2000] ;  /* 0x0020000016467984 */ /* 0x000f680000000800 */
[----:B------:R-:W5:Y:S04]  /*17c0*/  LDS R72, [R22+0x2400] ;  /* 0x0024000016487984 */ /* 0x000f680000000800 */
[----:B------:R-:W5:Y:S01]  /*17d0*/  LDS R74, [R22+0x2800] ;  /* 0x00280000164a7984 */ /* 0x000f620000000800 */
[----:B0-----:R-:W-:-:S03]  /*17e0*/  IMAD.IADD R29, R11, 0x1, R20 ;  /* 0x000000010b1d7824 */ /* 0x001fc600078e0214 */
[----:B------:R0:W-:Y:S01]  /*17f0*/  STS [R22+0x400], R11 ;  /* 0x0004000b16007388 */ /* 0x0001e20000000800 */
[----:B-1----:R-:W-:-:S03]  /*1800*/  IMAD.IADD R49, R29, 0x1, R56 ;  /* 0x000000011d317824 */ /* 0x002fc600078e0238 */
[----:B------:R-:W1:Y:S01]  /*1810*/  LDS R20, [R22+0x2c00] ;  /* 0x002c000016147984 */ /* 0x000e620000000800 */
[----:B--2---:R-:W-:-:S03]  /*1820*/  IMAD.IADD R51, R49, 0x1, R60 ;  /* 0x0000000131337824 */ /* 0x004fc600078e023c */
[----:B------:R2:W-:Y:S01]  /*1830*/  STS [R22+0x800], R29 ;  /* 0x0008001d16007388 */ /* 0x0005e20000000800 */
[----:B---3--:R-:W-:-:S03]  /*1840*/  IMAD.IADD R53, R51, 0x1, R62 ;  /* 0x0000000133357824 */ /* 0x008fc600078e023e */
[----:B------:R3:W-:Y:S01]  /*1850*/  STS [R22+0xc00], R49 ;  /* 0x000c003116007388 */ /* 0x0007e20000000800 */
[----:B----4-:R-:W-:-:S03]  /*1860*/  IMAD.IADD R55, R53, 0x1, R64 ;  /* 0x0000000135377824 */ /* 0x010fc600078e0240 */
[----:B------:R3:W-:Y:S01]  /*1870*/  STS [R22+0x1000], R51 ;  /* 0x0010003316007388 */ /* 0x0007e20000000800 */
[----:B-----5:R-:W-:-:S03]  /*1880*/  IMAD.IADD R57, R55, 0x1, R66 ;  /* 0x0000000137397824 */ /* 0x020fc600078e0242 */
[----:B------:R3:W-:Y:S01]  /*1890*/  STS [R22+0x1400], R53 ;  /* 0x0014003516007388 */ /* 0x0007e20000000800 */
[----:B------:R-:W-:-:S03]  /*18a0*/  IMAD.IADD R59, R57, 0x1, R68 ;  /* 0x00000001393b7824 */ /* 0x000fc600078e0244 */
[----:B------:R3:W-:Y:S01]  /*18b0*/  STS [R22+0x1800], R55 ;  /* 0x0018003716007388 */ /* 0x0007e20000000800 */
[----:B------:R-:W-:-:S03]  /*18c0*/  IMAD.IADD R61, R59, 0x1, R70 ;  /* 0x000000013b3d7824 */ /* 0x000fc600078e0246 */
[----:B------:R3:W-:Y:S01]  /*18d0*/  STS [R22+0x1c00], R57 ;  /* 0x001c003916007388 */ /* 0x0007e20000000800 */
[----:B0-----:R-:W-:-:S03]  /*18e0*/  IMAD.IADD R11, R61, 0x1, R72 ;  /* 0x000000013d0b7824 */ /* 0x001fc600078e0248 */
[----:B------:R3:W-:Y:S01]  /*18f0*/  STS [R22+0x2000], R59 ;  /* 0x0020003b16007388 */ /* 0x0007e20000000800 */
[----:B--2---:R-:W-:-:S03]  /*1900*/  IMAD.IADD R29, R11, 0x1, R74 ;  /* 0x000000010b1d7824 */ /* 0x004fc600078e024a */
[----:B------:R3:W-:Y:S04]  /*1910*/  STS [R22+0x2400], R61 ;  /* 0x0024003d16007388 */ /* 0x0007e80000000800 */
[----:B------:R3:W-:Y:S04]  /*1920*/  STS [R22+0x2800], R11 ;  /* 0x0028000b16007388 */ /* 0x0007e80000000800 */
[----:B------:R3:W-:Y:S01]  /*1930*/  STS [R22], RZ ;  /* 0x000000ff16007388 */ /* 0x0007e20000000800 */
[----:B-1----:R-:W-:-:S03]  /*1940*/  IMAD.IADD R20, R29, 0x1, R20 ;  /* 0x000000011d147824 */ /* 0x002fc600078e0214 */
[----:B------:R3:W-:Y:S04]  /*1950*/  STS [R22+0x2c00], R29 ;  /* 0x002c001d16007388 */ /* 0x0007e80000000800 */
.L_x_13:
[----:B------:R-:W-:Y:S05]  /*1960*/  BSYNC.RECONVERGENT B0 ;  /* 0x0000000000007941 */ /* 0x000fea0003800200 */
.L_x_12:
[C---:B------:R-:W-:Y:S01]  /*1970*/  ISETP.NE.AND P0, PT, R20.reuse, 0x1980, PT ;  /* 0x000019801400780c */ /* 0x040fe20003f05270 */
[----:B0--3--:R-:W-:Y:S01]  /*1980*/  IMAD R29, R5, 0x100, R3 ;  /* 0x00000100051d7824 */ /* 0x009fe200078e0203 */
[----:B------:R-:W-:Y:S01]  /*1990*/  @!P5 LOP3.LUT R49, R20, 0x40000000, RZ, 0xfc, !PT ;  /* 0x400000001431d812 */ /* 0x000fe200078efcff */
[----:B------:R-:W-:Y:S01]  /*19a0*/  IMAD R21, R21, 0x11, RZ ;  /* 0x0000001115157824 */ /* 0x000fe200078e02ff */
[----:B------:R-:W-:Y:S01]  /*19b0*/  ISETP.LT.U32.AND P0, PT, R3, 0x100, !P0 ;  /* 0x000001000300780c */ /* 0x000fe20004701070 */
[----:B------:R-:W-:-:S03]  /*19c0*/  IMAD.WIDE R6, R29, 0x4, R6 ;  /* 0x000000041d067825 */ /* 0x000fc600078e0206 */
[----:B------:R-:W-:Y:S02]  /*19d0*/  LOP3.LUT R11, R21, R50, RZ, 0xfc, !PT ;  /* 0x00000032150b7212 */ /* 0x000fe400078efcff */
[----:B------:R0:W-:Y:S07]  /*19e0*/  @!P5 STG.E.STRONG.SYS desc[UR6][R6.64], R49 ;  /* 0x000000310600d986 */ /* 0x0001ee000c115906 */
[----:B------:R-:W-:Y:S06]  /*19f0*/  BAR.RED.OR.DEFER_BLOCKING 0x0, P0 ;  /* 0x0000000000007b1d */ /* 0x000fec0000014800 */
[----:B------:R-:W1:Y:S02]  /*1a00*/  B2R.RESULT RZ, P0 ;  /* 0x0000000000ff731c */ /* 0x000e640000004000 */
[----:B01----:R-:W-:Y:S05]  /*1a10*/  @!P0 BRA `(.L_x_14) ;  /* 0x00000014008c8947 */ /* 0x003fea0003800000 */
[----:B------:R-:W0:Y:S01]  /*1a20*/  LDCU.64 UR4, c[0x0][0x3b8] ;  /* 0x00007700ff0477ac */ /* 0x000e220008000a00 */
[----:B------:R-:W-:Y:S01]  /*1a30*/  IADD3 R0, P0, PT, R18, R11, RZ ;  /* 0x0000000b12007210 */ /* 0x000fe20007f1e0ff */
[----:B------:R-:W-:Y:S01]  /*1a40*/  BSSY B1, `(.L_x_15) ;  /* 0x0000033000017945 */ /* 0x000fe20003800000 */
[----:B------:R-:W-:-:S03]  /*1a50*/  IMAD R19, R3, 0x8, R23 ;  /* 0x0000000803137824 */ /* 0x000fc600078e0217 */
[----:B------:R-:W-:Y:S01]  /*1a60*/  IMAD.X R47, RZ, RZ, R47, P0 ;  /* 0x000000ffff2f7224 */ /* 0x000fe200000e062f */
[----:B0-----:R-:W-:-:S04]  /*1a70*/  LEA R8, P0, R0, UR4, 0x2 ;  /* 0x0000000400087c11 */ /* 0x001fc8000f8010ff */
[----:B------:R-:W-:Y:S01]  /*1a80*/  LEA.HI.X R9, R0, UR5, R47, 0x2, P0 ;  /* 0x0000000500097c11 */ /* 0x000fe200080f142f */
[----:B------:R-:W-:Y:S08]  /*1a90*/  @P5 BRA `(.L_x_16) ;  /* 0x0000000000b45947 */ /* 0x000ff00003800000 */
[----:B------:R-:W0:Y:S02]  /*1aa0*/  LDCU.64 UR4, c[0x0][0x398] ;  /* 0x00007300ff0477ac */ /* 0x000e240008000a00 */
[----:B0-----:R-:W-:-:S04]  /*1ab0*/  LEA R46, P0, R3, UR4, 0x3 ;  /* 0x00000004032e7c11 */ /* 0x001fc8000f8018ff */
[----:B------:R-:W-:-:S05]  /*1ac0*/  LEA.HI.X R47, R3, UR5, RZ, 0x3, P0 ;  /* 0x00000005032f7c11 */ /* 0x000fca00080f1cff */
[----:B------:R-:W2:Y:S01]  /*1ad0*/  LDG.E.64 R14, desc[UR6][R46.64] ;  /* 0x000000062e0e7981 */ /* 0x000ea2000c1e1b00 */
[----:B------:R-:W-:-:S04]  /*1ae0*/  ISETP.GT.U32.AND P0, PT, R3, R45, PT ;  /* 0x0000002d0300720c */ /* 0x000fc80003f04070 */
[----:B------:R-:W-:-:S04]  /*1af0*/  SEL R21, RZ, 0x1980, !P0 ;  /* 0x00001980ff157807 */ /* 0x000fc80004000000 */
[----:B--2---:R-:W-:Y:S01]  /*1b00*/  IADD3 R14, P0, PT, R14, -R21, RZ ;  /* 0x800000150e0e7210 */ /* 0x004fe20007f1e0ff */
[----:B------:R-:W-:-:S03]  /*1b10*/  IMAD.MOV.U32 R21, RZ, RZ, R20 ;  /* 0x000000ffff157224 */ /* 0x000fc600078e0014 */
[----:B------:R-:W-:Y:S02]  /*1b20*/  IADD3.X R15, PT, PT, R15, -0x1, RZ, P0, !PT ;  /* 0xffffffff0f0f7810 */ /* 0x000fe400007fe4ff */
[----:B------:R-:W-:-:S03]  /*1b30*/  ISETP.GE.AND P0, PT, R5, 0x1, PT ;  /* 0x000000010500780c */ /* 0x000fc60003f06270 */
[----:B------:R0:W-:Y:S10]  /*1b40*/  STS.64 [R19+0x6600], R14 ;  /* 0x0066000e13007388 */ /* 0x0001f40000000a00 */
[----:B------:R-:W-:Y:S05]  /*1b50*/  @!P0 BRA `(.L_x_17) ;  /* 0x00000000006c8947 */ /* 0x000fea0003800000 */
[----:B------:R-:W-:Y:S01]  /*1b60*/  BSSY B0, `(.L_x_18) ;  /* 0x0000019000007945 */ /* 0x000fe20003800000 */
[----:B------:R-:W-:Y:S02]  /*1b70*/  IMAD.MOV.U32 R0, RZ, RZ, -0x1 ;  /* 0xffffffffff007424 */ /* 0x000fe400078e00ff */
[----:B------:R-:W-:Y:S02]  /*1b80*/  IMAD.MOV.U32 R4, RZ, RZ, R5 ;  /* 0x000000ffff047224 */ /* 0x000fe400078e0005 */
[----:B------:R-:W-:-:S07]  /*1b90*/  IMAD.MOV.U32 R21, RZ, RZ, R20 ;  /* 0x000000ffff157224 */ /* 0x000fce00078e0014 */
.L_x_22:
[----:B0-----:R-:W0:Y:S01]  /*1ba0*/  LDC.64 R14, c[0x0][0x380] ;  /* 0x0000e000ff0e7b82 */ /* 0x001e220000000a00 */
[----:B------:R-:W-:Y:S01]  /*1bb0*/  VIADD R47, R4, 0xffffffff ;  /* 0xffffffff042f7836 */ /* 0x000fe20000000000 */
[----:B------:R-:W-:Y:S03]  /*1bc0*/  BSSY B2, `(.L_x_19) ;  /* 0x0000008000027945 */ /* 0x000fe60003800000 */
[----:B------:R-:W-:-:S04]  /*1bd0*/  IMAD R29, R47, 0x100, R3 ;  /* 0x000001002f1d7824 */ /* 0x000fc800078e0203 */
[----:B0-----:R-:W-:-:S07]  /*1be0*/  IMAD.WIDE R14, R29, 0x4, R14 ;  /* 0x000000041d0e7825 */ /* 0x001fce00078e020e */
.L_x_20:
[----:B------:R-:W-:Y:S05]  /*1bf0*/  YIELD ;  /* 0x0000000000007946 */ /* 0x000fea0003800000 */
[----:B------:R0:W-:Y:S06]  /*1c00*/  MEMBAR.SC.CTA ;  /* 0x0000000000007992 */ /* 0x0001ec0000000000 */
[----:B0-----:R-:W2:Y:S02]  /*1c10*/  LDG.E.STRONG.SYS R10, desc[UR6][R14.64] ;  /* 0x000000060e0a7981 */ /* 0x001ea4000c1f5900 */
[----:B--2---:R-:W-:-:S13]  /*1c20*/  ISETP.NE.AND P0, PT, R10, RZ, PT ;  /* 0x000000ff0a00720c */ /* 0x004fda0003f05270 */
[----:B------:R-:W-:Y:S05]  /*1c30*/  @!P0 BRA `(.L_x_20) ;  /* 0xfffffffc00ec8947 */ /* 0x000fea000383ffff */
[----:B------:R-:W-:Y:S05]  /*1c40*/  BSYNC B2 ;  /* 0x0000000000027941 */ /* 0x000fea0003800000 */
.L_x_19:
[----:B------:R-:W-:Y:S01]  /*1c50*/  BSSY.RECONVERGENT B2, `(.L_x_21) ;  /* 0x0000006000027945 */ /* 0x000fe20003800200 */
[C---:B------:R-:W-:Y:S02]  /*1c60*/  ISETP.GT.AND P0, PT, R10.reuse, -0x1, PT ;  /* 0xffffffff0a00780c */ /* 0x040fe40003f04270 */
[----:B------:R-:W-:Y:S01]  /*1c70*/  LOP3.LUT R10, R10, 0x3fffffff, RZ, 0xc0, !PT ;  /* 0x3fffffff0a0a7812 */ /* 0x000fe200078ec0ff */
[----:B------:R-:W-:Y:S05]  /*1c80*/  WARPSYNC.EXCLUSIVE R0 ;  /* 0x0000000000007348 */ /* 0x000fea0003a00000 */
[----:B------:R-:W-:-:S05]  /*1c90*/  IMAD.IADD R21, R10, 0x1, R21 ;  /* 0x000000010a157824 */ /* 0x000fca00078e0215 */
[----:B------:R-:W-:-:S07]  /*1ca0*/  VOTE.ANY R0, PT, P0 ;  /* 0x0000000000007806 */ /* 0x000fce00000e0100 */
[----:B------:R-:W-:Y:S05]  /*1cb0*/  BSYNC.RECONVERGENT B2 ;  /* 0x0000000000027941 */ /* 0x000fea0003800200 */
.L_x_21:
[----:B------:R-:W-:Y:S01]  /*1cc0*/  ISETP.GT.U32.AND P1, PT, R4, 0x1, PT ;  /* 0x000000010400780c */ /* 0x000fe20003f24070 */
[----:B------:R-:W-:-:S12]  /*1cd0*/  IMAD.MOV.U32 R4, RZ, RZ, R47 ;  /* 0x000000ffff047224 */ /* 0x000fd800078e002f */
[----:B------:R-:W-:Y:S05]  /*1ce0*/  @P0 BRA P1, `(.L_x_22) ;  /* 0xfffffffc00ac0947 */ /* 0x000fea000083ffff */
[----:B------:R-:W-:Y:S05]  /*1cf0*/  BSYNC B0 ;  /* 0x0000000000007941 */ /* 0x000fea0003800000 */
.L_x_18:
[----:B------:R1:W2:Y:S02]  /*1d00*/  LDS.64 R14, [R19+0x6600] ;  /* 0x00660000130e7984 */ /* 0x0002a40000000a00 */
.L_x_17:
[C---:B------:R-:W-:Y:S01]  /*1d10*/  IMAD.IADD R29, R21.reuse, 0x1, -R20 ;  /* 0x00000001151d7824 */ /* 0x040fe200078e0a14 */
[----:B------:R-:W-:-:S04]  /*1d20*/  LOP3.LUT R21, R21, 0x80000000, RZ, 0xfc, !PT ;  /* 0x8000000015157812 */ /* 0x000fc800078efcff */
[C---:B0-2---:R-:W-:Y:S01]  /*1d30*/  IADD3 R14, P0, PT, R29.reuse, R14, RZ ;  /* 0x0000000e1d0e7210 */ /* 0x045fe20007f1e0ff */
[----:B------:R0:W-:Y:S03]  /*1d40*/  STG.E.STRONG.SYS desc[UR6][R6.64], R21 ;  /* 0x0000001506007986 */ /* 0x0001e6000c115906 */
[----:B------:R-:W-:-:S05]  /*1d50*/  LEA.HI.X.SX32 R15, R29, R15, 0x1, P0 ;  /* 0x0000000f1d0f7211 */ /* 0x000fca00000f0eff */
[----:B------:R0:W-:Y:S04]  /*1d60*/  STS.64 [R19+0x6600], R14 ;  /* 0x0066000e13007388 */ /* 0x0001e80000000a00 */
.L_x_16:
[----:B------:R-:W-:Y:S05]  /*1d70*/  BSYNC B1 ;  /* 0x0000000000017941 */ /* 0x000fea0003800000 */
.L_x_15:
[----:B------:R-:W2:Y:S01]  /*1d80*/  LDC R0, c[0x0][0x3c0] ;  /* 0x0000f000ff007b82 */ /* 0x000ea20000000800 */
[----:B------:R-:W-:Y:S01]  /*1d90*/  IMAD.MOV.U32 R16, RZ, RZ, -0x1 ;  /* 0xffffffffff107424 */ /* 0x000fe200078e00ff */
[----:B------:R-:W-:Y:S01]  /*1da0*/  ISETP.GT.AND P0, PT, R13, -0x1, PT ;  /* 0xffffffff0d00780c */ /* 0x000fe20003f04270 */
[----:B------:R-:W-:Y:S01]  /*1db0*/  IMAD R23, R45, 0x8, R23 ;  /* 0x000000082d177824 */ /* 0x000fe200078e0217 */
[----:B------:R-:W-:Y:S02]  /*1dc0*/  ISETP.GT.AND P3, PT, R12, -0x1, PT ;  /* 0xffffffff0c00780c */ /* 0x000fe40003f64270 */
[----:B------:R-:W-:Y:S02]  /*1dd0*/  SEL R4, R16, 0x80000000, P0 ;  /* 0x8000000010047807 */ /* 0x000fe40000000000 */
[----:B0-----:R-:W0:Y:S01]  /*1de0*/  LDC.64 R6, c[0x0][0x390] ;  /* 0x0000e400ff067b82 */ /* 0x001e220000000a00 */
[----:B------:R-:W-:Y:S02]  /*1df0*/  ISETP.GT.AND P4, PT, R43, -0x1, PT ;  /* 0xffffffff2b00780c */ /* 0x000fe40003f84270 */
[----:B------:R-:W-:-:S02]  /*1e00*/  ISETP.GT.AND P2, PT, R24, -0x1, PT ;  /* 0xffffffff1800780c */ /* 0x000fc40003f44270 */
[----:B------:R-:W-:Y:S02]  /*1e10*/  LOP3.LUT R13, R4, R13, RZ, 0x3c, !PT ;  /* 0x0000000d040d7212 */ /* 0x000fe400078e3cff */
[C---:B------:R-:W-:Y:S02]  /*1e20*/  SEL R15, R16.reuse, 0x80000000, P3 ;  /* 0x80000000100f7807 */ /* 0x040fe40001800000 */
[C---:B------:R-:W-:Y:S02]  /*1e30*/  SEL R4, R16.reuse, 0x80000000, P4 ;  /* 0x8000000010047807 */ /* 0x040fe40002000000 */
[----:B------:R-:W-:Y:S02]  /*1e40*/  SEL R21, R16, 0x80000000, P2 ;  /* 0x8000000010157807 */ /* 0x000fe40001000000 */
[----:B------:R-:W-:Y:S02]  /*1e50*/  LOP3.LUT R12, R15, R12, RZ, 0x3c, !PT ;  /* 0x0000000c0f0c7212 */ /* 0x000fe400078e3cff */
[----:B------:R-:W-:-:S02]  /*1e60*/  LOP3.LUT R43, R4, R43, RZ, 0x3c, !PT ;  /* 0x0000002b042b7212 */ /* 0x000fc400078e3cff */
[----:B--2---:R-:W-:Y:S02]  /*1e70*/  ISETP.GE.AND P0, PT, R35, R0, PT ;  /* 0x000000002300720c */ /* 0x004fe40003f06270 */
[----:B------:R-:W-:Y:S02]  /*1e80*/  LOP3.LUT R24, R21, R24, RZ, 0x3c, !PT ;  /* 0x0000001815187212 */ /* 0x000fe400078e3cff */
[----:B0-----:R-:W-:-:S04]  /*1e90*/  ISETP.EQ.U32.AND P1, PT, R6, RZ, PT ;  /* 0x000000ff0600720c */ /* 0x001fc80003f22070 */
[----:B------:R-:W-:Y:S02]  /*1ea0*/  ISETP.EQ.OR.EX P0, PT, R7, RZ, !P0, P1 ;  /* 0x000000ff0700720c */ /* 0x000fe40004702710 */
[----:B------:R-:W-:Y:S02]  /*1eb0*/  ISETP.GT.AND P1, PT, R27, -0x1, PT ;  /* 0xffffffff1b00780c */ /* 0x000fe40003f24270 */
[----:B------:R-:W-:Y:S02]  /*1ec0*/  ISETP.GT.U32.OR P0, PT, R3, 0xff, P0 ;  /* 0x000000ff0300780c */ /* 0x000fe40000704470 */
[----:B------:R-:W-:-:S04]  /*1ed0*/  SEL R10, R16, 0x80000000, P1 ;  /* 0x80000000100a7807 */ /* 0x000fc80000800000 */
[----:B------:R-:W-:-:S07]  /*1ee0*/  LOP3.LUT R27, R10, R27, RZ, 0x3c, !PT ;  /* 0x0000001b0a1b7212 */ /* 0x000fce00078e3cff */
[----:B------:R-:W-:Y:S05]  /*1ef0*/  @P0 BRA `(.L_x_23) ;  /* 0x0000000000240947 */ /* 0x000fea0003800000 */
[----:B------:R-:W0:Y:S01]  /*1f00*/  LDS.64 R14, [R19+0x6600] ;  /* 0x00660000130e7984 */ /* 0x000e220000000a00 */
[C---:B------:R-:W-:Y:S02]  /*1f10*/  ISETP.GT.U32.AND P0, PT, R3.reuse, R45, PT ;  /* 0x0000002d0300720c */ /* 0x040fe40003f04070 */
[----:B------:R-:W-:Y:S02]  /*1f20*/  SHF.R.S32.HI R21, RZ, 0x1f, R20 ;  /* 0x0000001fff157819 */ /* 0x000fe40000011414 */
[----:B------:R-:W-:Y:S02]  /*1f30*/  SEL R29, RZ, 0x1980, !P0 ;  /* 0x00001980ff1d7807 */ /* 0x000fe40004000000 */
[----:B------:R-:W-:-:S04]  /*1f40*/  LEA R6, P2, R3, R6, 0x3 ;  /* 0x0000000603067211 */ /* 0x000fc800078418ff */
[----:B------:R-:W-:Y:S02]  /*1f50*/  LEA.HI.X R7, R3, R7, RZ, 0x3, P2 ;  /* 0x0000000703077211 */ /* 0x000fe400010f1cff */
[----:B0-----:R-:W-:-:S04]  /*1f60*/  IADD3 R20, P0, P1, R14, R29, R20 ;  /* 0x0000001d0e147210 */ /* 0x001fc8000791e014 */
[----:B------:R-:W-:-:S05]  /*1f70*/  IADD3.X R21, PT, PT, R15, RZ, R21, P0, P1 ;  /* 0x000000ff0f157210 */ /* 0x000fca00007e2415 */
[----:B------:R0:W-:Y:S04]  /*1f80*/  STG.E.64 desc[UR6][R6.64], R20 ;  /* 0x0000001406007986 */ /* 0x0001e8000c101b06 */
.L_x_23:
[----:B------:R-:W-:Y:S05]  /*1f90*/  WARPSYNC.ALL ;  /* 0x0000000000007948 */ /* 0x000fea0003800000 */
[----:B------:R-:W-:Y:S01]  /*1fa0*/  BAR.SYNC.DEFER_BLOCKING 0x0 ;  /* 0x0000000000007b1d */ /* 0x000fe20000010000 */
[----:B------:R-:W-:Y:S02]  /*1fb0*/  ISETP.GT.AND P0, PT, R25, -0x1, PT ;  /* 0xffffffff1900780c */ /* 0x000fe40003f04270 */
[----:B------:R-:W-:Y:S02]  /*1fc0*/  ISETP.GT.AND P1, PT, R17, -0x1, PT ;  /* 0xffffffff1100780c */ /* 0x000fe40003f24270 */
[----:B------:R-:W-:-:S02]  /*1fd0*/  SEL R4, R16, 0x80000000, P0 ;  /* 0x8000000010047807 */ /* 0x000fc40000000000 */
[----:B------:R-:W-:Y:S02]  /*1fe0*/  ISETP.GT.AND P0, PT, R39, -0x1, PT ;  /* 0xffffffff2700780c */ /* 0x000fe40003f04270 */
[----:B------:R-:W-:Y:S02]  /*1ff0*/  ISETP.GT.AND P2, PT, R41, -0x1, PT ;  /* 0xffffffff2900780c */ /* 0x000fe40003f44270 */
[----:B------:R-:W-:Y:S02]  /*2000*/  ISETP.GT.AND P3, PT, R36, -0x1, PT ;  /* 0xffffffff2400780c */ /* 0x000fe40003f64270 */
[----:B------:R-:W-:Y:S02]  /*2010*/  LOP3.LUT R25, R4, R25, RZ, 0x3c, !PT ;  /* 0x0000001904197212 */ /* 0x000fe400078e3cff */
[----:B------:R-:W-:Y:S02]  /*2020*/  SEL R4, R16, 0x80000000, P0 ;  /* 0x8000000010047807 */ /* 0x000fe40000000000 */
[----:B------:R-:W-:-:S02]  /*2030*/  ISETP.GT.AND P0, PT, R35, R0, PT ;  /* 0x000000002300720c */ /* 0x000fc40003f04270 */
[C---:B0-----:R-:W-:Y:S02]  /*2040*/  SEL R6, R16.reuse, 0x80000000, P1 ;  /* 0x8000000010067807 */ /* 0x041fe40000800000 */
[C---:B------:R-:W-:Y:S02]  /*2050*/  SEL R10, R16.reuse, 0x80000000, P2 ;  /* 0x80000000100a7807 */ /* 0x040fe40001000000 */
[----:B------:R-:W-:Y:S01]  /*2060*/  SEL R7, R16, 0x80000000, P3 ;  /* 0x8000000010077807 */ /* 0x000fe20001800000 */
[----:B------:R0:W2:Y:S01]  /*2070*/  LDS.64 R2, [R23+0x6600] ;  /* 0x0066000017027984 */ /* 0x0000a20000000a00 */
[----:B------:R-:W-:Y:S02]  /*2080*/  ISETP.GT.AND P1, PT, R34, -0x1, PT ;  /* 0xffffffff2200780c */ /* 0x000fe40003f24270 */
[----:B------:R-:W-:Y:S02]  /*2090*/  ISETP.GT.AND P2, PT, R37, -0x1, PT ;  /* 0xffffffff2500780c */ /* 0x000fe40003f44270 */
[----:B------:R-:W-:-:S02]  /*20a0*/  ISETP.GT.AND P3, PT, R32, -0x1, PT ;  /* 0xffffffff2000780c */ /* 0x000fc40003f64270 */
[----:B------:R-:W-:Y:S02]  /*20b0*/  LOP3.LUT R21, R6, R17, RZ, 0x3c, !PT ;  /* 0x0000001106157212 */ /* 0x000fe400078e3cff */
[----:B------:R-:W-:Y:S02]  /*20c0*/  LOP3.LUT R29, R7, R36, RZ, 0x3c, !PT ;  /* 0x00000024071d7212 */ /* 0x000fe400078e3cff */
[C---:B------:R-:W-:Y:S02]  /*20d0*/  SEL R7, R16.reuse, 0x80000000, P1 ;  /* 0x8000000010077807 */ /* 0x040fe40000800000 */
[C---:B------:R-:W-:Y:S02]  /*20e0*/  SEL R6, R16.reuse, 0x80000000, P2 ;  /* 0x8000000010067807 */ /* 0x040fe40001000000 */
[----:B------:R-:W-:Y:S02]  /*20f0*/  SEL R15, R16, 0x80000000, P3 ;  /* 0x80000000100f7807 */ /* 0x000fe40001800000 */
[----:B------:R-:W-:-:S02]  /*2100*/  ISETP.GT.AND P1, PT, R33, -0x1, PT ;  /* 0xffffffff2100780c */ /* 0x000fc40003f24270 */
[----:B------:R-:W-:Y:S02]  /*2110*/  ISETP.GT.AND P2, PT, R30, -0x1, PT ;  /* 0xffffffff1e00780c */ /* 0x000fe40003f44270 */
[----:B------:R-:W-:Y:S02]  /*2120*/  ISETP.GT.AND P3, PT, R31, -0x1, PT ;  /* 0xffffffff1f00780c */ /* 0x000fe40003f64270 */
[----:B------:R-:W-:Y:S02]  /*2130*/  ISETP.GT.AND P4, PT, R28, -0x1, PT ;  /* 0xffffffff1c00780c */ /* 0x000fe40003f84270 */
[----:B------:R-:W-:Y:S02]  /*2140*/  LOP3.LUT R39, R4, R39, RZ, 0x3c, !PT ;  /* 0x0000002704277212 */ /* 0x000fe400078e3cff */
[----:B0-----:R-:W-:Y:S02]  /*2150*/  LOP3.LUT R23, R7, R34, RZ, 0x3c, !PT ;  /* 0x0000002207177212 */ /* 0x001fe400078e3cff */
[----:B------:R-:W-:-:S02]  /*2160*/  LOP3.LUT R37, R6, R37, RZ, 0x3c, !PT ;  /* 0x0000002506257212 */ /* 0x000fc400078e3cff */
[----:B------:R-:W-:Y:S02]  /*2170*/  LOP3.LUT R45, R15, R32, RZ, 0x3c, !PT ;  /* 0x000000200f2d7212 */ /* 0x000fe400078e3cff */
[C---:B------:R-:W-:Y:S02]  /*2180*/  SEL R4, R16.reuse, 0x80000000, P1 ;  /* 0x8000000010047807 */ /* 0x040fe40000800000 */
[C---:B------:R-:W-:Y:S02]  /*2190*/  SEL R7, R16.reuse, 0x80000000, P2 ;  /* 0x8000000010077807 */ /* 0x040fe40001000000 */
[C---:B------:R-:W-:Y:S02]  /*21a0*/  SEL R6, R16.reuse, 0x80000000, P3 ;  /* 0x8000000010067807 */ /* 0x040fe40001800000 */
[----:B------:R-:W-:Y:S02]  /*21b0*/  SEL R15, R16, 0x80000000, P4 ;  /* 0x80000000100f7807 */ /* 0x000fe40002000000 */
[----:B------:R-:W-:-:S02]  /*21c0*/  LOP3.LUT R41, R10, R41, RZ, 0x3c, !PT ;  /* 0x000000290a297212 */ /* 0x000fc400078e3cff */
[----:B------:R-:W-:Y:S02]  /*21d0*/  LOP3.LUT R33, R4, R33, RZ, 0x3c, !PT ;  /* 0x0000002104217212 */ /* 0x000fe400078e3cff */
[----:B------:R-:W-:Y:S02]  /*21e0*/  LOP3.LUT R35, R7, R30, RZ, 0x3c, !PT ;  /* 0x0000001e07237212 */ /* 0x000fe400078e3cff */
[----:B------:R-:W-:Y:S02]  /*21f0*/  LOP3.LUT R31, R6, R31, RZ, 0x3c, !PT ;  /* 0x0000001f061f7212 */ /* 0x000fe400078e3cff */
[----:B------:R-:W-:Y:S01]  /*2200*/  LOP3.LUT R47, R15, R28, RZ, 0x3c, !PT ;  /* 0x0000001c0f2f7212 */ /* 0x000fe200078e3cff */
[----:B--2---:R-:W-:Y:S06]  /*2210*/  @P0 BRA `(.L_x_24) ;  /* 0x00000000005c0947 */ /* 0x004fec0003800000 */
[----:B------:R-:W0:Y:S01]  /*2220*/  LDCU.64 UR4, c[0x0][0x3a0] ;  /* 0x00007400ff0477ac */ /* 0x000e220008000a00 */
[----:B------:R-:W-:-:S05]  /*2230*/  IADD3 R4, P1, PT, R11, R2, RZ ;  /* 0x000000020b047210 */ /* 0x000fca0007f3e0ff */
[----:B------:R-:W-:Y:S01]  /*2240*/  IMAD.X R7, RZ, RZ, R3, P1 ;  /* 0x000000ffff077224 */ /* 0x000fe200008e0603 */
[----:B0-----:R-:W-:-:S04]  /*2250*/  LEA R2, P1, R4, UR4, 0x2 ;  /* 0x0000000404027c11 */ /* 0x001fc8000f8210ff */
[----:B------:R-:W-:-:S05]  /*2260*/  LEA.HI.X R3, R4, UR5, R7, 0x2, P1 ;  /* 0x0000000504037c11 */ /* 0x000fca00088f1407 */
[----:B------:R0:W-:Y:S04]  /*2270*/  STG.E desc[UR6][R2.64], R13 ;  /* 0x0000000d02007986 */ /* 0x0001e8000c101906 */
        /* <DEDUP_REMOVED lines=15> */
[----:B------:R0:W-:Y:S01]  /*2370*/  STG.E desc[UR6][R2.64+0x800], R47 ;  /* 0x0008002f02007986 */ /* 0x0001e2000c101906 */
[----:B------:R-:W-:Y:S05]  /*2380*/  BRA `(.L_x_25) ;  /* 0x0000000000e07947 */ /* 0x000fea0003800000 */
.L_x_24:
[----:B------:R-:W0:Y:S01]  /*2390*/  LDCU.64 UR4, c[0x0][0x3a0] ;  /* 0x00007400ff0477ac */ /* 0x000e220008000a00 */
[----:B------:R-:W-:Y:S01]  /*23a0*/  IMAD R6, R5, -0x1980, R0 ;  /* 0xffffe68005067824 */ /* 0x000fe200078e0200 */
[C---:B------:R-:W-:Y:S01]  /*23b0*/  IADD3 R4, P1, PT, R11.reuse, R2, RZ ;  /* 0x000000020b047210 */ /* 0x040fe20007f3e0ff */
[C---:B------:R-:W-:Y:S02]  /*23c0*/  VIADD R15, R11.reuse, 0x20 ;  /* 0x000000200b0f7836 */ /* 0x040fe40000000000 */
[C---:B------:R-:W-:Y:S01]  /*23d0*/  VIADD R17, R11.reuse, 0x40 ;  /* 0x000000400b117836 */ /* 0x040fe20000000000 */
[-C--:B------:R-:W-:Y:S01]  /*23e0*/  ISETP.GE.AND P5, PT, R11, R6.reuse, PT ;  /* 0x000000060b00720c */ /* 0x080fe20003fa6270 */
[----:B------:R-:W-:Y:S01]  /*23f0*/  IMAD.X R7, RZ, RZ, R3, P1 ;  /* 0x000000ffff077224 */ /* 0x000fe200008e0603 */
[-C--:B------:R-:W-:Y:S01]  /*2400*/  ISETP.GE.AND P4, PT, R15, R6.reuse, PT ;  /* 0x000000060f00720c */ /* 0x080fe20003f86270 */
[----:B------:R-:W-:Y:S01]  /*2410*/  VIADD R15, R11, 0x60 ;  /* 0x000000600b0f7836 */ /* 0x000fe20000000000 */
[----:B------:R-:W-:Y:S01]  /*2420*/  ISETP.GE.AND P3, PT, R17, R6, PT ;  /* 0x000000061100720c */ /* 0x000fe20003f66270 */
[----:B------:R-:W-:-:S02]  /*2430*/  VIADD R17, R11, 0x80 ;  /* 0x000000800b117836 */ /* 0x000fc40000000000 */
[----:B-1----:R-:W-:Y:S01]  /*2440*/  VIADD R19, R11, 0xa0 ;  /* 0x000000a00b137836 */ /* 0x002fe20000000000 */
[-C--:B------:R-:W-:Y:S01]  /*2450*/  ISETP.GE.AND P2, PT, R15, R6.reuse, PT ;  /* 0x000000060f00720c */ /* 0x080fe20003f46270 */
[----:B------:R-:W-:Y:S01]  /*2460*/  VIADD R15, R11, 0xc0 ;  /* 0x000000c00b0f7836 */ /* 0x000fe20000000000 */
[C---:B0-----:R-:W-:Y:S02]  /*2470*/  LEA R2, P1, R4.reuse, UR4, 0x2 ;  /* 0x0000000404027c11 */ /* 0x041fe4000f8210ff */
[-C--:B------:R-:W-:Y:S02]  /*2480*/  ISETP.GE.AND P6, PT, R19, R6.reuse, PT ;  /* 0x000000061300720c */ /* 0x080fe40003fc6270 */
[----:B------:R-:W-:Y:S02]  /*2490*/  LEA.HI.X R3, R4, UR5, R7, 0x2, P1 ;  /* 0x0000000504037c11 */ /* 0x000fe400088f1407 */
[----:B------:R-:W-:Y:S01]  /*24a0*/  ISETP.GE.AND P1, PT, R17, R6, PT ;  /* 0x000000061100720c */ /* 0x000fe20003f26270 */
[----:B------:R-:W-:-:S02]  /*24b0*/  VIADD R17, R11, 0xe0 ;  /* 0x000000e00b117836 */ /* 0x000fc40000000000 */
[----:B------:R0:W-:Y:S01]  /*24c0*/  @!P5 STG.E desc[UR6][R2.64], R13 ;  /* 0x0000000d0200d986 */ /* 0x0001e2000c101906 */
[-C--:B------:R-:W-:Y:S01]  /*24d0*/  ISETP.GE.AND P5, PT, R15, R6.reuse, PT ;  /* 0x000000060f00720c */ /* 0x080fe20003fa6270 */
[----:B------:R-:W-:Y:S02]  /*24e0*/  VIADD R15, R11, 0x100 ;  /* 0x000001000b0f7836 */ /* 0x000fe40000000000 */
[----:B------:R1:W-:Y:S03]  /*24f0*/  @!P3 STG.E desc[UR6][R2.64+0x100], R43 ;  /* 0x0001002b0200b986 */ /* 0x0003e6000c101906 */
[-C--:B------:R-:W-:Y:S01]  /*2500*/  ISETP.GE.AND P3, PT, R15, R6.reuse, PT ;  /* 0x000000060f00720c */ /* 0x080fe20003f66270 */
[----:B------:R-:W-:Y:S01]  /*2510*/  VIADD R15, R11, 0x140 ;  /* 0x000001400b0f7836 */ /* 0x000fe20000000000 */
[----:B------:R1:W-:Y:S01]  /*2520*/  @!P4 STG.E desc[UR6][R2.64+0x80], R12 ;  /* 0x0000800c0200c986 */ /* 0x0003e2000c101906 */
[----:B------:R-:W-:Y:S01]  /*2530*/  ISETP.GE.AND P4, PT, R17, R6, PT ;  /* 0x000000061100720c */ /* 0x000fe20003f86270 */
[----:B------:R-:W-:-:S02]  /*2540*/  VIADD R17, R11, 0x120 ;  /* 0x000001200b117836 */ /* 0x000fc40000000000 */
[----:B------:R1:W-:Y:S01]  /*2550*/  @!P1 STG.E desc[UR6][R2.64+0x200], R27 ;  /* 0x0002001b02009986 */ /* 0x0003e2000c101906 */
[-C--:B------:R-:W-:Y:S01]  /*2560*/  ISETP.GE.AND P1, PT, R15, R6.reuse, PT ;  /* 0x000000060f00720c */ /* 0x080fe20003f26270 */
[C---:B0-----:R-:W-:Y:S02]  /*2570*/  VIADD R13, R11.reuse, 0x160 ;  /* 0x000001600b0d7836 */ /* 0x041fe40000000000 */
[----:B------:R-:W-:Y:S01]  /*2580*/  VIADD R15, R11, 0x180 ;  /* 0x000001800b0f7836 */ /* 0x000fe20000000000 */
[----:B------:R1:W-:Y:S01]  /*2590*/  @!P2 STG.E desc[UR6][R2.64+0x180], R24 ;  /* 0x000180180200a986 */ /* 0x0003e2000c101906 */
[----:B------:R-:W-:-:S03]  /*25a0*/  ISETP.GE.AND P2, PT, R17, R6, PT ;  /* 0x000000061100720c */ /* 0x000fc60003f46270 */
[----:B------:R1:W-:Y:S01]  /*25b0*/  @!P6 STG.E desc[UR6][R2.64+0x280], R25 ;  /* 0x000280190200e986 */ /* 0x0003e2000c101906 */
[-C--:B------:R-:W-:Y:S01]  /*25c0*/  ISETP.GE.AND P6, PT, R13, R6.reuse, PT ;  /* 0x000000060d00720c */ /* 0x080fe20003fc6270 */
[----:B------:R-:W-:Y:S02]  /*25d0*/  VIADD R13, R11, 0x1a0 ;  /* 0x000001a00b0d7836 */ /* 0x000fe40000000000 */
[----:B------:R1:W-:Y:S01]  /*25e0*/  @!P5 STG.E desc[UR6][R2.64+0x300], R21 ;  /* 0x000300150200d986 */ /* 0x0003e2000c101906 */
[-C--:B------:R-:W-:Y:S01]  /*25f0*/  ISETP.GE.AND P5, PT, R15, R6.reuse, PT ;  /* 0x000000060f00720c */ /* 0x080fe20003fa6270 */
[----:B------:R-:W-:Y:S02]  /*2600*/  VIADD R15, R11, 0x1c0 ;  /* 0x000001c00b0f7836 */ /* 0x000fe40000000000 */
[----:B------:R1:W-:Y:S01]  /*2610*/  @!P4 STG.E desc[UR6][R2.64+0x380], R41 ;  /* 0x000380290200c986 */ /* 0x0003e2000c101906 */
[----:B------:R-:W-:Y:S01]  /*2620*/  ISETP.GE.AND P4, PT, R13, R6, PT ;  /* 0x000000060d00720c */ /* 0x000fe20003f86270 */
[----:B------:R-:W-:-:S02]  /*2630*/  VIADD R13, R11, 0x1e0 ;  /* 0x000001e00b0d7836 */ /* 0x000fc40000000000 */
[----:B------:R1:W-:Y:S01]  /*2640*/  @!P3 STG.E desc[UR6][R2.64+0x400], R29 ;  /* 0x0004001d0200b986 */ /* 0x0003e2000c101906 */
[-C--:B------:R-:W-:Y:S01]  /*2650*/  ISETP.GE.AND P3, PT, R15, R6.reuse, PT ;  /* 0x000000060f00720c */ /* 0x080fe20003f66270 */
[----:B------:R-:W-:Y:S02]  /*2660*/  VIADD R15, R11, 0x200 ;  /* 0x000002000b0f7836 */ /* 0x000fe40000000000 */
[----:B------:R1:W-:Y:S01]  /*2670*/  @!P2 STG.E desc[UR6][R2.64+0x480], R39 ;  /* 0x000480270200a986 */ /* 0x0003e2000c101906 */
[----:B------:R-:W-:-:S03]  /*2680*/  ISETP.GE.AND P2, PT, R13, R6, PT ;  /* 0x000000060d00720c */ /* 0x000fc60003f46270 */
[----:B------:R1:W-:Y:S01]  /*2690*/  @!P1 STG.E desc[UR6][R2.64+0x500], R23 ;  /* 0x0005001702009986 */ /* 0x0003e2000c101906 */
[----:B------:R-:W-:-:S03]  /*26a0*/  ISETP.GE.AND P1, PT, R15, R6, PT ;  /* 0x000000060f00720c */ /* 0x000fc60003f26270 */
[----:B------:R1:W-:Y:S04]  /*26b0*/  @!P6 STG.E desc[UR6][R2.64+0x580], R37 ;  /* 0x000580250200e986 */ /* 0x0003e8000c101906 */
[----:B------:R1:W-:Y:S04]  /*26c0*/  @!P5 STG.E desc[UR6][R2.64+0x600], R45 ;  /* 0x0006002d0200d986 */ /* 0x0003e8000c101906 */
[----:B------:R1:W-:Y:S04]  /*26d0*/  @!P4 STG.E desc[UR6][R2.64+0x680], R33 ;  /* 0x000680210200c986 */ /* 0x0003e8000c101906 */
[----:B------:R1:W-:Y:S04]  /*26e0*/  @!P3 STG.E desc[UR6][R2.64+0x700], R35 ;  /* 0x000700230200b986 */ /* 0x0003e8000c101906 */
[----:B------:R1:W-:Y:S04]  /*26f0*/  @!P2 STG.E desc[UR6][R2.64+0x780], R31 ;  /* 0x0007801f0200a986 */ /* 0x0003e8000c101906 */
[----:B------:R1:W-:Y:S02]  /*2700*/  @!P1 STG.E desc[UR6][R2.64+0x800], R47 ;  /* 0x0008002f02009986 */ /* 0x0003e4000c101906 */
.L_x_25:
[----:B------:R-:W-:Y:S05]  /*2710*/  @P0 BRA `(.L_x_26) ;  /* 0x0000000000480947 */ /* 0x000fea0003800000 */
[----:B0-----:R0:W5:Y:S04]  /*2720*/  LDG.E R13, desc[UR6][R8.64] ;  /* 0x00000006080d7981 */ /* 0x001168000c1e1900 */
[----:B------:R0:W5:Y:S04]  /*2730*/  LDG.E R15, desc[UR6][R8.64+0x80] ;  /* 0x00008006080f7981 */ /* 0x000168000c1e1900 */
[----:B------:R0:W5:Y:S04]  /*2740*/  LDG.E R17, desc[UR6][R8.64+0x100] ;  /* 0x0001000608117981 */ /* 0x000168000c1e1900 */
[----:B-1----:R0:W5:Y:S04]  /*2750*/  LDG.E R19, desc[UR6][R8.64+0x180] ;  /* 0x0001800608137981 */ /* 0x002168000c1e1900 */
        /* <DEDUP_REMOVED lines=14> */
.L_x_26:
[----:B------:R-:W-:Y:S02]  /*2840*/  IMAD.IADD R18, R0, 0x1, -R18 ;  /* 0x0000000100127824 */ /* 0x000fe400078e0a12 */
[C---:B01----:R-:W-:Y:S02]  /*2850*/  VIADD R3, R11.reuse, 0x20 ;  /* 0x000000200b037836 */ /* 0x043fe40000000000 */
[C---:B------:R-:W-:Y:S01]  /*2860*/  VIADD R47, R11.reuse, 0x40 ;  /* 0x000000400b2f7836 */ /* 0x040fe20000000000 */
[CC--:B------:R-:W-:Y:S01]  /*2870*/  ISETP.GE.AND P5, PT, R11.reuse, R18.reuse, PT ;  /* 0x000000120b00720c */ /* 0x0c0fe20003fa6270 */
[----:B------:R-:W-:Y:S01]  /*2880*/  VIADD R49, R11, 0x80 ;  /* 0x000000800b317836 */ /* 0x000fe20000000000 */
[-C--:B------:R-:W-:Y:S01]  /*2890*/  ISETP.GE.AND P4, PT, R3, R18.reuse, PT ;  /* 0x000000120300720c */ /* 0x080fe20003f86270 */
[----:B------:R-:W-:Y:S01]  /*28a0*/  VIADD R3, R11, 0x60 ;  /* 0x000000600b037836 */ /* 0x000fe20000000000 */
[-C--:B------:R-:W-:Y:S01]  /*28b0*/  ISETP.GE.AND P3, PT, R47, R18.reuse, PT ;  /* 0x000000122f00720c */ /* 0x080fe20003f66270 */
[----:B------:R-:W-:Y:S01]  /*28c0*/  VIADD R47, R11, 0xa0 ;  /* 0x000000a00b2f7836 */ /* 0x000fe20000000000 */
[----:B------:R-:W-:-:S02]  /*28d0*/  ISETP.GE.AND P1, PT, R49, R18, PT ;  /* 0x000000123100720c */ /* 0x000fc40003f26270 */
[-C--:B------:R-:W-:Y:S01]  /*28e0*/  ISETP.GE.AND P2, PT, R3, R18.reuse, PT ;  /* 0x000000120300720c */ /* 0x080fe20003f46270 */
[----:B------:R-:W-:Y:S01]  /*28f0*/  VIADD R3, R11, 0xc0 ;  /* 0x000000c00b037836 */ /* 0x000fe20000000000 */
[-C--:B------:R-:W-:Y:S01]  /*2900*/  ISETP.GE.AND P6, PT, R47, R18.reuse, PT ;  /* 0x000000122f00720c */ /* 0x080fe20003fc6270 */
[----:B------:R-:W-:Y:S02]  /*2910*/  VIADD R47, R11, 0xe0 ;  /* 0x000000e00b2f7836 */ /* 0x000fe40000000000 */
[----:B------:R1:W5:Y:S01]  /*2920*/  @!P5 LDG.E R13, desc[UR6][R8.64] ;  /* 0x00000006080dd981 */ /* 0x000362000c1e1900 */
[-C--:B------:R-:W-:Y:S01]  /*2930*/  ISETP.GE.AND P5, PT, R3, R18.reuse, PT ;  /* 0x000000120300720c */ /* 0x080fe20003fa6270 */
[----:B------:R-:W-:Y:S02]  /*2940*/  VIADD R3, R11, 0x100 ;  /* 0x000001000b037836 */ /* 0x000fe40000000000 */
[----:B------:R1:W5:Y:S01]  /*2950*/  @!P4 LDG.E R15, desc[UR6][R8.64+0x80] ;  /* 0x00008006080fc981 */ /* 0x000362000c1e1900 */
[----:B------:R-:W-:Y:S01]  /*2960*/  ISETP.GE.AND P4, PT, R47, R18, PT ;  /* 0x000000122f00720c */ /* 0x000fe20003f86270 */
[----:B------:R-:W-:-:S02]  /*2970*/  VIADD R47, R11, 0x120 ;  /* 0x000001200b2f7836 */ /* 0x000fc40000000000 */
[----:B------:R1:W5:Y:S01]  /*2980*/  @!P3 LDG.E R17, desc[UR6][R8.64+0x100] ;  /* 0x000100060811b981 */ /* 0x000362000c1e1900 */
        /* <DEDUP_REMOVED lines=21> */
[----:B------:R-:W-:-:S03]  /*2ae0*/  ISETP.GE.AND P2, PT, R47, R18, PT ;  /* 0x000000122f00720c */ /* 0x000fc60003f46270 */
[----:B------:R1:W5:Y:S01]  /*2af0*/  @!P1 LDG.E R33, desc[UR6][R8.64+0x500] ;  /* 0x0005000608219981 */ /* 0x000362000c1e1900 */
[----:B------:R-:W-:-:S03]  /*2b00*/  ISETP.GE.AND P1, PT, R3, R18, PT ;  /* 0x000000120300720c */ /* 0x000fc60003f26270 */
[----:B------:R1:W5:Y:S04]  /*2b10*/  @!P6 LDG.E R35, desc[UR6][R8.64+0x580] ;  /* 0x000580060823e981 */ /* 0x000368000c1e1900 */
[----:B------:R1:W5:Y:S04]  /*2b20*/  @!P5 LDG.E R37, desc[UR6][R8.64+0x600] ;  /* 0x000600060825d981 */ /* 0x000368000c1e1900 */
[----:B------:R1:W5:Y:S04]  /*2b30*/  @!P4 LDG.E R39, desc[UR6][R8.64+0x680] ;  /* 0x000680060827c981 */ /* 0x000368000c1e1900 */
[----:B------:R1:W5:Y:S04]  /*2b40*/  @!P3 LDG.E R41, desc[UR6][R8.64+0x700] ;  /* 0x000700060829b981 */ /* 0x000368000c1e1900 */
[----:B------:R1:W5:Y:S04]  /*2b50*/  @!P2 LDG.E R43, desc[UR6][R8.64+0x780] ;  /* 0x00078006082ba981 */ /* 0x000368000c1e1900 */
[----:B------:R1:W5:Y:S02]  /*2b60*/  @!P1 LDG.E R45, desc[UR6][R8.64+0x800] ;  /* 0x00080006082d9981 */ /* 0x000364000c1e1900 */
.L_x_27:
[----:B------:R-:W-:Y:S05]  /*2b70*/  @P0 BRA `(.L_x_28) ;  /* 0x0000000000540947 */ /* 0x000fea0003800000 */
[----:B------:R-:W2:Y:S02]  /*2b80*/  LDCU.64 UR4, c[0x0][0x3b0] ;  /* 0x00007600ff0477ac */ /* 0x000ea40008000a00 */
[----:B--2---:R-:W-:-:S04]  /*2b90*/  LEA R2, P0, R4, UR4, 0x2 ;  /* 0x0000000404027c11 */ /* 0x004fc8000f8010ff */
[----:B------:R-:W-:-:S05]  /*2ba0*/  LEA.HI.X R3, R4, UR5, R7, 0x2, P0 ;  /* 0x0000000504037c11 */ /* 0x000fca00080f1407 */
[----:B-----5:R-:W-:Y:S04]  /*2bb0*/  STG.E desc[UR6][R2.64], R13 ;  /* 0x0000000d02007986 */ /* 0x020fe8000c101906 */
[----:B------:R-:W-:Y:S04]  /*2bc0*/  STG.E desc[UR6][R2.64+0x80], R15 ;  /* 0x0000800f02007986 */ /* 0x000fe8000c101906 */
        /* <DEDUP_REMOVED lines=14> */
[----:B------:R-:W-:Y:S01]  /*2cb0*/  STG.E desc[UR6][R2.64+0x800], R45 ;  /* 0x0008002d02007986 */ /* 0x000fe2000c101906 */
[----:B------:R-:W-:Y:S05]  /*2cc0*/  EXIT ;  /* 0x000000000000794d */ /* 0x000fea0003800000 */
.L_x_28:
[----:B------:R-:W2:Y:S01]  /*2cd0*/  LDCU.64 UR4, c[0x0][0x3b0] ;  /* 0x00007600ff0477ac */ /* 0x000ea20008000a00 */
[----:B------:R-:W-:Y:S02]  /*2ce0*/  IMAD R0, R5, -0x1980, R0 ;  /* 0xffffe68005007824 */ /* 0x000fe400078e0200 */
[C---:B------:R-:W-:Y:S02]  /*2cf0*/  VIADD R5, R11.reuse, 0x40 ;  /* 0x000000400b057836 */ /* 0x040fe40000000000 */
[C---:B------:R-:W-:Y:S01]  /*2d00*/  VIADD R3, R11.reuse, 0x20 ;  /* 0x000000200b037836 */ /* 0x040fe20000000000 */
[CC--:B------:R-:W-:Y:S01]  /*2d10*/  ISETP.GE.AND P3, PT, R11.reuse, R0.reuse, PT ;  /* 0x000000000b00720c */ /* 0x0c0fe20003f66270 */
[----:B01----:R-:W-:Y:S01]  /*2d20*/  VIADD R9, R11, 0x60 ;  /* 0x000000600b097836 */ /* 0x003fe20000000000 */
[-C--:B------:R-:W-:Y:S01]  /*2d30*/  ISETP.GE.AND P1, PT, R5, R0.reuse, PT ;  /* 0x000000000500720c */ /* 0x080fe20003f26270 */
[----:B------:R-:W-:Y:S01]  /*2d40*/  VIADD R5, R11, 0x80 ;  /* 0x000000800b057836 */ /* 0x000fe20000000000 */
[-C--:B------:R-:W-:Y:S01]  /*2d50*/  ISETP.GE.AND P2, PT, R3, R0.reuse, PT ;  /* 0x000000000300720c */ /* 0x080fe20003f46270 */
[----:B------:R-:W-:Y:S01]  /*2d60*/  VIADD R47, R11, 0xc0 ;  /* 0x000000c00b2f7836 */ /* 0x000fe20000000000 */
[-C--:B------:R-:W-:Y:S01]  /*2d70*/  ISETP.GE.AND P0, PT, R9, R0.reuse, PT ;  /* 0x000000000900720c */ /* 0x080fe20003f06270 */
[----:B------:R-:W-:Y:S01]  /*2d80*/  VIADD R9, R11, 0xa0 ;  /* 0x000000a00b097836 */ /* 0x000fe20000000000 */
[----:B------:R-:W-:Y:S01]  /*2d90*/  ISETP.GE.AND P6, PT, R5, R0, PT ;  /* 0x000000000500720c */ /* 0x000fe20003fc6270 */
[----:B------:R-:W-:Y:S01]  /*2da0*/  VIADD R5, R11, 0xe0 ;  /* 0x000000e00b057836 */ /* 0x000fe20000000000 */
[----:B--2---:R-:W-:-:S02]  /*2db0*/  LEA R2, P4, R4, UR4, 0x2 ;  /* 0x0000000404027c11 */ /* 0x004fc4000f8810ff */
[-C--:B------:R-:W-:Y:S02]  /*2dc0*/  ISETP.GE.AND P5, PT, R9, R0.reuse, PT ;  /* 0x000000000900720c */ /* 0x080fe40003fa6270 */
[----:B------:R-:W-:Y:S01]  /*2dd0*/  LEA.HI.X R3, R4, UR5, R7, 0x2, P4 ;  /* 0x0000000504037c11 */ /* 0x000fe2000a0f1407 */
[----:B------:R-:W-:Y:S01]  /*2de0*/  VIADD R7, R11, 0x100 ;  /* 0x000001000b077836 */ /* 0x000fe20000000000 */
[----:B------:R-:W-:-:S03]  /*2df0*/  ISETP.GE.AND P4, PT, R47, R0, PT ;  /* 0x000000002f00720c */ /* 0x000fc60003f86270 */
[----:B-----5:R0:W-:Y:S01]  /*2e00*/  @!P3 STG.E desc[UR6][R2.64], R13 ;  /* 0x0000000d0200b986 */ /* 0x0201e2000c101906 */
        /* <DEDUP_REMOVED lines=19> */
[C---:B------:R-:W-:Y:S02]  /*2f40*/  VIADD R5, R11.reuse, 0x1e0 ;  /* 0x000001e00b057836 */ /* 0x040fe40000000000 */
[----:B------:R-:W-:Y:S01]  /*2f50*/  VIADD R11, R11, 0x200 ;  /* 0x000002000b0b7836 */ /* 0x000fe20000000000 */
[----:B------:R0:W-:Y:S01]  /*2f60*/  @!P3 STG.E desc[UR6][R2.64+0x380], R27 ;  /* 0x0003801b0200b986 */ /* 0x0001e2000c101906 */
[----:B------:R-:W-:-:S03]  /*2f70*/  ISETP.GE.AND P3, PT, R7, R0, PT ;  /* 0x000000000700720c */ /* 0x000fc60003f66270 */
        /* <DEDUP_REMOVED lines=9> */
[----:B------:R0:W-:Y:S01]  /*3010*/  @!P2 STG.E desc[UR6][R2.64+0x780], R43 ;  /* 0x0007802b0200a986 */ /* 0x0001e2000c101906 */
[----:B------:R-:W-:Y:S05]  /*3020*/  @P1 EXIT ;  /* 0x000000000000194d */ /* 0x000fea0003800000 */
[----:B------:R-:W-:Y:S01]  /*3030*/  STG.E desc[UR6][R2.64+0x800], R45 ;  /* 0x0008002d02007986 */ /* 0x000fe2000c101906 */
[----:B------:R-:W-:Y:S05]  /*3040*/  EXIT ;  /* 0x000000000000794d */ /* 0x000fea0003800000 */
.L_x_14:
[----:B------:R-:W-:Y:S01]  /*3050*/  IMAD.MOV.U32 R2, RZ, RZ, RZ ;  /* 0x000000ffff027224 */ /* 0x000fe200078e00ff */
[C---:B------:R-:W-:Y:S01]  /*3060*/  ISETP.GT.U32.AND P0, PT, R3.reuse, 0x1f, PT ;  /* 0x0000001f0300780c */ /* 0x040fe20003f04070 */
[----:B------:R-:W-:Y:S05]  /*3070*/  WARPSYNC.ALL ;  /* 0x0000000000007948 */ /* 0x000fea0003800000 */
[----:B------:R-:W-:-:S04]  /*3080*/  IMAD.HI.U32 R6, R3, 0x15555556, R2 ;  /* 0x1555555603067827 */ /* 0x000fc800078e0002 */
[----:B------:R-:W-:-:S05]  /*3090*/  IMAD R35, R6, 0x4, R23 ;  /* 0x0000000406237824 */ /* 0x000fca00078e0217 */
[----:B------:R0:W-:Y:S01]  /*30a0*/  STS [R35+0x3410], R20 ;  /* 0x0034101423007388 */ /* 0x0001e20000000800 */
[----:B------:R-:W-:Y:S06]  /*30b0*/  BAR.SYNC.DEFER_BLOCKING 0x0 ;  /* 0x0000000000007b1d */ /* 0x000fec0000010000 */
[----:B------:R-:W-:Y:S05]  /*30c0*/  @P0 BRA `(.L_x_29) ;  /* 0x0000000000dc0947 */ /* 0x000fea0003800000 */
[----:B------:R-:W-:Y:S01]  /*30d0*/  IMAD R6, R3, 0x34, R23 ;  /* 0x0000003403067824 */ /* 0x000fe200078e0217 */
[----:B------:R-:W-:-:S04]  /*30e0*/  UMOV UR4, 0xffffffff ;  /* 0xffffffff00047882 */ /* 0x000fc80000000000 */
[----:B------:R-:W-:Y:S04]  /*30f0*/  LDS R55, [R6+0x3410] ;  /* 0x0034100006377984 */ /* 0x000fe80000000800 */
[----:B------:R-:W-:Y:S04]  /*3100*/  LDS R64, [R6+0x3414] ;  /* 0x0034140006407984 */ /* 0x000fe80000000800 */
[----:B------:R-:W1:Y:S04]  /*3110*/  LDS R53, [R6+0x3418] ;  /* 0x0034180006357984 */ /* 0x000e680000000800 */
[----:B------:R-:W-:Y:S04]  /*3120*/  LDS R62, [R6+0x341c] ;  /* 0x00341c00063e7984 */ /* 0x000fe80000000800 */
[----:B------:R-:W2:Y:S04]  /*3130*/  LDS R51, [R6+0x3420] ;  /* 0x0034200006337984 */ /* 0x000ea80000000800 */
[----:B------:R-:W-:Y:S04]  /*3140*/  LDS R60, [R6+0x3424] ;  /* 0x00342400063c7984 */ /* 0x000fe80000000800 */
[----:B------:R-:W3:Y:S04]  /*3150*/  LDS R49, [R6+0x3428] ;  /* 0x0034280006317984 */ /* 0x000ee80000000800 */
[----:B------:R-:W-:Y:S04]  /*3160*/  LDS R56, [R6+0x342c] ;  /* 0x00342c0006387984 */ /* 0x000fe80000000800 */
[----:B------:R-:W4:Y:S04]  /*3170*/  LDS R47, [R6+0x3430] ;  /* 0x00343000062f7984 */ /* 0x000f280000000800 */
[----:B------:R-:W-:Y:S04]  /*3180*/  LDS R50, [R6+0x3434] ;  /* 0x0034340006327984 */ /* 0x000fe80000000800 */
[----:B------:R-:W5:Y:S04]  /*3190*/  LDS R7, [R6+0x3438] ;  /* 0x0034380006077984 */ /* 0x000f680000000800 */
[----:B------:R-:W0:Y:S01]  /*31a0*/  LDS R57, [R6+0x343c] ;  /* 0x00343c0006397984 */ /* 0x000e220000000800 */
[----:B-1----:R-:W-:-:S04]  /*31b0*/  IADD3 R59, PT, PT, R53, R64, R55 ;  /* 0x00000040353b7210 */ /* 0x002fc80007ffe037 */
[----:B--2---:R-:W-:-:S04]  /*31c0*/  IADD3 R59, PT, PT, R51, R59, R62 ;  /* 0x0000003b333b7210 */ /* 0x004fc80007ffe03e */
[----:B---3--:R-:W-:-:S04]  /*31d0*/  IADD3 R59, PT, PT, R49, R59, R60 ;  /* 0x0000003b313b7210 */ /* 0x008fc80007ffe03c */
[----:B----4-:R-:W-:-:S04]  /*31e0*/  IADD3 R59, PT, PT, R47, R59, R56 ;  /* 0x0000003b2f3b7210 */ /* 0x010fc80007ffe038 */
[----:B-----5:R-:W-:-:S05]  /*31f0*/  IADD3 R66, PT, PT, R7, R59, R50 ;  /* 0x0000003b07427210 */ /* 0x020fca0007ffe032 */
[----:B0-----:R-:W-:Y:S01]  /*3200*/  IMAD.IADD R57, R57, 0x1, R66 ;  /* 0x0000000139397824 */ /* 0x001fe200078e0242 */
[----:B------:R-:W-:Y:S06]  /*3210*/  BRA.DIV UR4, `(.L_x_30) ;  /* 0x0000008204847947 */ /* 0x000fec000b800000 */
[----:B------:R-:W0:Y:S02]  /*3220*/  SHFL.UP P0, R66, R57, 0x1, RZ ;  /* 0x0420000039427989 */ /* 0x000e2400000000ff */
[----:B0-----:R-:W-:-:S05]  /*3230*/  @P0 IMAD.IADD R66, R57, 0x1, R66 ;  /* 0x0000000139420824 */ /* 0x001fca00078e0242 */
[----:B------:R-:W0:Y:S02]  /*3240*/  SHFL.UP P0, R59, R66, 0x2, RZ ;  /* 0x04400000423b7989 */ /* 0x000e2400000000ff */
[----:B0-----:R-:W-:-:S05]  /*3250*/  @P0 IMAD.IADD R59, R66, 0x1, R59 ;  /* 0x00000001423b0824 */ /* 0x001fca00078e023b */
[----:B------:R-:W0:Y:S02]  /*3260*/  SHFL.UP P0, R68, R59, 0x4, RZ ;  /* 0x048000003b447989 */ /* 0x000e2400000000ff */
[----:B0-----:R-:W-:-:S05]  /*3270*/  @P0 IMAD.IADD R68, R59, 0x1, R68 ;  /* 0x000000013b440824 */ /* 0x001fca00078e0244 */
[----:B------:R-:W0:Y:S02]  /*3280*/  SHFL.UP P0, R61, R68, 0x8, RZ ;  /* 0x05000000443d7989 */ /* 0x000e2400000000ff */
[----:B0-----:R-:W-:-:S05]  /*3290*/  @P0 IMAD.IADD R61, R68, 0x1, R61 ;  /* 0x00000001443d0824 */ /* 0x001fca00078e023d */
[----:B------:R0:W1:Y:S02]  /*32a0*/  SHFL.UP P0, R70, R61, 0x10, RZ ;  /* 0x060000003d467989 */ /* 0x00006400000000ff */
.L_x_120:
[----:B-1----:R-:W-:-:S04]  /*32b0*/  @P0 IMAD.IADD R70, R61, 0x1, R70 ;  /* 0x000000013d460824 */ /* 0x002fc800078e0246 */
[----:B------:R-:W-:-:S04]  /*32c0*/  IMAD.IADD R57, R70, 0x1, -R57 ;  /* 0x0000000146397824 */ /* 0x000fc800078e0a39 */
[----:B------:R-:W-:Y:S01]  /*32d0*/  IMAD.IADD R55, R55, 0x1, R57 ;  /* 0x0000000137377824 */ /* 0x000fe200078e0239 */
[----:B------:R1:W-:Y:S03]  /*32e0*/  STS [R6+0x3410], R57 ;  /* 0x0034103906007388 */ /* 0x0003e60000000800 */
        /* <DEDUP_REMOVED lines=19> */
[----:B------:R1:W-:Y:S04]  /*3420*/  STS [R6+0x3438], R50 ;  /* 0x0034383206007388 */ /* 0x0003e80000000800 */
[----:B------:R1:W-:Y:S02]  /*3430*/  STS [R6+0x343c], R7 ;  /* 0x00343c0706007388 */ /* 0x0003e40000000800 */
.L_x_29:
[----:B------:R-:W-:Y:S05]  /*3440*/  WARPSYNC.ALL ;  /* 0x0000000000007948 */ /* 0x000fea0003800000 */
[----:B------:R-:W-:Y:S01]  /*3450*/  BAR.SYNC.DEFER_BLOCKING 0x0 ;  /* 0x0000000000007b1d */ /* 0x000fe20000010000 */
[----:B------:R-:W-:-:S05]  /*3460*/  ISETP.NE.AND P0, PT, R58, RZ, PT ;  /* 0x000000ff3a00720c */ /* 0x000fca0003f05270 */
[----:B------:R-:W-:Y:S01]  /*3470*/  BSSY.RECONVERGENT B0, `(.L_x_31) ;  /* 0x0000027000007945 */ /* 0x000fe20003800200 */
[----:B0-----:R-:W0:Y:S07]  /*3480*/  LDS R35, [R35+0x3410] ;  /* 0x0034100023237984 */ /* 0x001e2e0000000800 */
[----:B------:R-:W-:Y:S05]  /*3490*/  @P0 BRA `(.L_x_32) ;  /* 0x0000000000900947 */ /* 0x000fea0003800000 */
[----:B-1----:R-:W0:Y:S04]  /*34a0*/  LDS R6, [R22] ;  /* 0x0000000016067984 */ /* 0x002e280000000800 */
        /* <DEDUP_REMOVED lines=8> */
[----:B------:R-:W5:Y:S04]  /*3530*/  LDS R72, [R22+0x2400] ;  /* 0x0024000016487984 */ /* 0x000f680000000800 */
[----:B------:R-:W5:Y:S01]  /*3540*/  LDS R74, [R22+0x2800] ;  /* 0x00280000164a7984 */ /* 0x000f620000000800 */
[----:B0-----:R-:W-:-:S03]  /*3550*/  IMAD.IADD R7, R35, 0x1, R6 ;  /* 0x0000000123077824 */ /* 0x001fc600078e0206 */
[----:B------:R-:W0:Y:S01]  /*3560*/  LDS R76, [R22+0x2c00] ;  /* 0x002c0000164c7984 */ /* 0x000e220000000800 */
[C---:B-1----:R-:W-:Y:S02]  /*3570*/  IMAD.IADD R47, R35.reuse, 0x1, R50 ;  /* 0x00000001232f7824 */ /* 0x042fe400078e0232 */
[C---:B--2---:R-:W-:Y:S01]  /*3580*/  IMAD.IADD R49, R35.reuse, 0x1, R56 ;  /* 0x0000000123317824 */ /* 0x044fe200078e0238 */
[----:B------:R1:W-:Y:S01]  /*3590*/  STS [R22], R7 ;  /* 0x0000000716007388 */ /* 0x0003e20000000800 */
        /* <DEDUP_REMOVED lines=8> */
[----:B-1----:R-:W-:-:S03]  /*3620*/  IMAD.IADD R7, R35, 0x1, R68 ;  /* 0x0000000123077824 */ /* 0x002fc600078e0244 */
[----:B------:R4:W-:Y:S01]  /*3630*/  STS [R22+0x1400], R55 ;  /* 0x0014003716007388 */ /* 0x0009e20000000800 */
[----:B--2---:R-:W-:-:S03]  /*3640*/  IMAD.IADD R47, R35, 0x1, R70 ;  /* 0x00000001232f7824 */ /* 0x004fc600078e0246 */
[----:B------:R4:W-:Y:S01]  /*3650*/  STS [R22+0x1800], R57 ;  /* 0x0018003916007388 */ /* 0x0009e20000000800 */
[----:B---3--:R-:W-:-:S03]  /*3660*/  IMAD.IADD R49, R35, 0x1, R72 ;  /* 0x0000000123317824 */ /* 0x008fc600078e0248 */
[----:B------:R4:W-:Y:S01]  /*3670*/  STS [R22+0x1c00], R7 ;  /* 0x001c000716007388 */ /* 0x0009e20000000800 */
[----:B------:R-:W-:-:S03]  /*3680*/  IMAD.IADD R59, R35, 0x1, R74 ;  /* 0x00000001233b7824 */ /* 0x000fc600078e024a */
[----:B------:R4:W-:Y:S01]  /*3690*/  STS [R22+0x2000], R47 ;  /* 0x0020002f16007388 */ /* 0x0009e20000000800 */
[----:B0-----:R-:W-:-:S03]  /*36a0*/  IMAD.IADD R61, R35, 0x1, R76 ;  /* 0x00000001233d7824 */ /* 0x001fc600078e024c */
[----:B------:R4:W-:Y:S04]  /*36b0*/  STS [R22+0x2400], R49 ;  /* 0x0024003116007388 */ /* 0x0009e80000000800 */
[----:B------:R4:W-:Y:S04]  /*36c0*/  STS [R22+0x2800], R59 ;  /* 0x0028003b16007388 */ /* 0x0009e80000000800 */
[----:B------:R4:W-:Y:S02]  /*36d0*/  STS [R22+0x2c00], R61 ;  /* 0x002c003d16007388 */ /* 0x0009e40000000800 */
.L_x_32:
[----:B------:R-:W-:Y:S05]  /*36e0*/  BSYNC.RECONVERGENT B0 ;  /* 0x0000000000007941 */ /* 0x000fea0003800200 */
.L_x_31:
[----:B------:R-:W-:Y:S01]  /*36f0*/  BAR.SYNC.DEFER_BLOCKING 0x0 ;  /* 0x0000000000007b1d */ /* 0x000fe20000010000 */
[----:B------:R-:W-:Y:S01]  /*3700*/  R2P PR, R45, 0x7f ;  /* 0x0000007f2d007804 */ /* 0x000fe20000000000 */
[----:B-1----:R-:W-:-:S04]  /*3710*/  IMAD.MOV.U32 R60, RZ, RZ, RZ ;  /* 0x000000ffff3c7224 */ /* 0x002fc800078e00ff */
[----:B------:R-:W-:Y:S08]  /*3720*/  BSSY.RECONVERGENT B0, `(.L_x_33) ;  /* 0x0000024000007945 */ /* 0x000ff00003800200 */
[----:B------:R-:W-:Y:S02]  /*3730*/  VOTE.ANY R6, PT, P0 ;  /* 0x0000000000067806 */ /* 0x000fe400000e0100 */
[----:B----4-:R-:W-:-:S02]  /*3740*/  VOTE.ANY R7, PT, P1 ;  /* 0x0000000000077806 */ /* 0x010fc400008e0100 */
[----:B------:R-:W-:Y:S02]  /*3750*/  @!P0 LOP3.LUT R6, RZ, R6, RZ, 0x33, !PT ;  /* 0x00000006ff068212 */ /* 0x000fe400078e33ff */
[----:B------:R-:W-:Y:S02]  /*3760*/  VOTE.ANY R47, PT, P2 ;  /* 0x00000000002f7806 */ /* 0x000fe400010e0100 */
[----:B------:R-:W-:Y:S02]  /*3770*/  @!P1 LOP3.LUT R7, RZ, R7, RZ, 0x33, !PT ;  /* 0x00000007ff079212 */ /* 0x000fe400078e33ff */
[----:B------:R-:W-:Y:S02]  /*3780*/  VOTE.ANY R49, PT, P3 ;  /* 0x0000000000317806 */ /* 0x000fe400018e0100 */
[----:B------:R-:W-:Y:S02]  /*3790*/  @!P2 LOP3.LUT R47, RZ, R47, RZ, 0x33, !PT ;  /* 0x0000002fff2fa212 */ /* 0x000fe400078e33ff */
[----:B------:R-:W-:-:S02]  /*37a0*/  LOP3.LUT R6, R7, R6, RZ, 0xc0, !PT ;  /* 0x0000000607067212 */ /* 0x000fc400078ec0ff */
[----:B------:R-:W-:Y:S02]  /*37b0*/  @!P3 LOP3.LUT R49, RZ, R49, RZ, 0x33, !PT ;  /* 0x00000031ff31b212 */ /* 0x000fe400078e33ff */
[----:B------:R-:W-:Y:S02]  /*37c0*/  LOP3.LUT R6, R47, R6, RZ, 0xc0, !PT ;  /* 0x000000062f067212 */ /* 0x000fe400078ec0ff */
[----:B------:R-:W-:Y:S02]  /*37d0*/  VOTE.ANY R7, PT, P4 ;  /* 0x0000000000077806 */ /* 0x000fe400020e0100 */
[----:B------:R-:W-:Y:S02]  /*37e0*/  LOP3.LUT R6, R49, R6, RZ, 0xc0, !PT ;  /* 0x0000000631067212 */ /* 0x000fe400078ec0ff */
[----:B------:R-:W-:Y:S02]  /*37f0*/  @!P4 LOP3.LUT R7, RZ, R7, RZ, 0x33, !PT ;  /* 0x00000007ff07c212 */ /* 0x000fe400078e33ff */
[----:B------:R-:W-:-:S02]  /*3800*/  VOTE.ANY R47, PT, P5 ;  /* 0x00000000002f7806 */ /* 0x000fc400028e0100 */
[----:B------:R-:W-:Y:S01]  /*3810*/  LOP3.LUT R6, R7, R6, RZ, 0xc0, !PT ;  /* 0x0000000607067212 */ /* 0x000fe200078ec0ff */
[----:B------:R-:W-:Y:S01]  /*3820*/  IMAD.SHL.U32 R7, R3, 0x20, RZ ;  /* 0x0000002003077824 */ /* 0x000fe200078e00ff */
[----:B------:R-:W-:Y:S02]  /*3830*/  LOP3.LUT P0, RZ, R45, 0x80, RZ, 0xc0, !PT ;  /* 0x000000802dff7812 */ /* 0x000fe4000780c0ff */
[----:B------:R-:W-:Y:S02]  /*3840*/  @!P5 LOP3.LUT R47, RZ, R47, RZ, 0x33, !PT ;  /* 0x0000002fff2fd212 */ /* 0x000fe400078e33ff */
[----:B------:R-:W-:Y:S02]  /*3850*/  VOTE.ANY R50, PT, P6 ;  /* 0x0000000000327806 */ /* 0x000fe400030e0100 */
[----:B------:R-:W-:Y:S02]  /*3860*/  LOP3.LUT R47, R47, R6, RZ, 0xc0, !PT ;  /* 0x000000062f2f7212 */ /* 0x000fe400078ec0ff */
[----:B------:R-:W1:Y:S01]  /*3870*/  S2R R6, SR_LEMASK ;  /* 0x0000000000067919 */ /* 0x000e620000003a00 */
[----:B------:R-:W-:-:S04]  /*3880*/  @!P6 LOP3.LUT R50, RZ, R50, RZ, 0x33, !PT ;  /* 0x00000032ff32e212 */ /* 0x000fc800078e33ff */
[----:B------:R-:W-:Y:S02]  /*3890*/  VOTE.ANY R56, PT, P0 ;  /* 0x0000000000387806 */ /* 0x000fe400000e0100 */
[----:B------:R-:W-:Y:S02]  /*38a0*/  LOP3.LUT R47, R50, R47, RZ, 0xc0, !PT ;  /* 0x0000002f322f7212 */ /* 0x000fe400078ec0ff */
[----:B------:R-:W-:Y:S02]  /*38b0*/  @!P0 LOP3.LUT R56, RZ, R56, RZ, 0x33, !PT ;  /* 0x00000038ff388212 */ /* 0x000fe400078e33ff */
[----:B------:R-:W-:Y:S02]  /*38c0*/  LOP3.LUT R50, R7, 0x7c00, RZ, 0xc0, !PT ;  /* 0x00007c0007327812 */ /* 0x000fe400078ec0ff */
[----:B------:R-:W-:-:S03]  /*38d0*/  LOP3.LUT R47, R56, R47, RZ, 0xc0, !PT ;  /* 0x0000002f382f7212 */ /* 0x000fc600078ec0ff */
[----:B------:R-:W-:Y:S01]  /*38e0*/  IMAD.IADD R7, R23, 0x1, R50 ;  /* 0x0000000117077824 */ /* 0x000fe200078e0232 */
[----:B------:R-:W2:Y:S01]  /*38f0*/  FLO.U32 R49, R47 ;  /* 0x0000002f00317300 */ /* 0x000ea200000e0000 */
[----:B-1----:R-:W-:Y:S02]  /*3900*/  LOP3.LUT R55, R6, R47, RZ, 0xc0, !PT ;  /* 0x0000002f06377212 */ /* 0x002fe400078ec0ff */
[----:B--2---:R-:W-:-:S05]  /*3910*/  ISETP.NE.AND P0, PT, R0, R49, PT ;  /* 0x000000310000720c */ /* 0x004fca0003f05270 */
[----:B------:R-:W1:Y:S08]  /*3920*/  POPC R55, R55 ;  /* 0x0000003700377309 */ /* 0x000e700000000000 */
[----:B------:R-:W-:Y:S05]  /*3930*/  @P0 BRA `(.L_x_34) ;  /* 0x0000000000080947 */ /* 0x000fea0003800000 */
[----:B------:R-:W-:-:S06]  /*3940*/  IMAD R60, R45, 0x4, R7 ;  /* 0x000000042d3c7824 */ /* 0x000fcc00078e0207 */
[----:B-1----:R2:W3:Y:S02]  /*3950*/  ATOMS.ADD R60, [R60], R55 ;  /* 0x000000373c3c738c */ /* 0x0024e40000000000 */
.L_x_34:
[----:B------:R-:W-:Y:S05]  /*3960*/  BSYNC.RECONVERGENT B0 ;  /* 0x0000000000007941 */ /* 0x000fea0003800200 */
.L_x_33:
[----:B------:R-:W-:Y:S01]  /*3970*/  R2P PR, R52, 0x7f ;  /* 0x0000007f34007804 */ /* 0x000fe20000000000 */
[----:B---3--:R3:W4:Y:S01]  /*3980*/  SHFL.IDX PT, R60, R60, R49, 0x1f ;  /* 0x00001f313c3c7589 */ /* 0x00872200000e0000 */
[----:B------:R-:W-:Y:S11]  /*3990*/  BSSY.RECONVERGENT B0, `(.L_x_35) ;  /* 0x0000021000007945 */ /* 0x000ff60003800200 */
[----:B------:R-:W-:-:S02]  /*39a0*/  VOTE.ANY R45, PT, P0 ;  /* 0x00000000002d7806 */ /* 0x000fc400000e0100 */
[----:B------:R-:W-:Y:S02]  /*39b0*/  VOTE.ANY R50, PT, P1 ;  /* 0x0000000000327806 */ /* 0x000fe400008e0100 */
[----:B------:R-:W-:Y:S02]  /*39c0*/  @!P0 LOP3.LUT R45, RZ, R45, RZ, 0x33, !PT ;  /* 0x0000002dff2d8212 */ /* 0x000fe400078e33ff */
[----:B------:R-:W-:Y:S02]  /*39d0*/  VOTE.ANY R56, PT, P2 ;  /* 0x0000000000387806 */ /* 0x000fe400010e0100 */
[----:B------:R-:W-:Y:S02]  /*39e0*/  @!P1 LOP3.LUT R50, RZ, R50, RZ, 0x33, !PT ;  /* 0x00000032ff329212 */ /* 0x000fe400078e33ff */
[----:B------:R-:W-:Y:S02]  /*39f0*/  @!P2 LOP3.LUT R56, RZ, R56, RZ, 0x33, !PT ;  /* 0x00000038ff38a212 */ /* 0x000fe400078e33ff */
[----:B------:R-:W-:-:S02]  /*3a00*/  LOP3.LUT R45, R50, R45, RZ, 0xc0, !PT ;  /* 0x0000002d322d7212 */ /* 0x000fc400078ec0ff */
[----:B------:R-:W-:Y:S02]  /*3a10*/  VOTE.ANY R50, PT, P3 ;  /* 0x0000000000327806 */ /* 0x000fe400018e0100 */
[----:B------:R-:W-:Y:S02]  /*3a20*/  LOP3.LUT R45, R56, R45, RZ, 0xc0, !PT ;  /* 0x0000002d382d7212 */ /* 0x000fe400078ec0ff */
[----:B------:R-:W-:Y:S02]  /*3a30*/  LOP3.LUT P0, RZ, R52, 0x80, RZ, 0xc0, !PT ;  /* 0x0000008034ff7812 */ /* 0x000fe4000780c0ff */
[----:B------:R-:W-:Y:S02]  /*3a40*/  VOTE.ANY R56, PT, P4 ;  /* 0x0000000000387806 */ /* 0x000fe400020e0100 */
[----:B------:R-:W-:Y:S02]  /*3a50*/  @!P3 LOP3.LUT R50, RZ, R50, RZ, 0x33, !PT ;  /* 0x00000032ff32b212 */ /* 0x000fe400078e33ff */
[----:B------:R-:W-:-:S02]  /*3a60*/  @!P4 LOP3.LUT R56, RZ, R56, RZ, 0x33, !PT ;  /* 0x00000038ff38c212 */ /* 0x000fc400078e33ff */
[----:B------:R-:W-:Y:S02]  /*3a70*/  LOP3.LUT R45, R50, R45, RZ, 0xc0, !PT ;  /* 0x0000002d322d7212 */ /* 0x000fe400078ec0ff */
[----:B------:R-:W-:Y:S02]  /*3a80*/  VOTE.ANY R50, PT, P5 ;  /* 0x0000000000327806 */ /* 0x000fe400028e0100 */
[----:B------:R-:W-:Y:S02]  /*3a90*/  LOP3.LUT R45, R56, R45, RZ, 0xc0, !PT ;  /* 0x0000002d382d7212 */ /* 0x000fe400078ec0ff */
[----:B------:R-:W-:Y:S02]  /*3aa0*/  VOTE.ANY R56, PT, P6 ;  /* 0x0000000000387806 */ /* 0x000fe400030e0100 */
[----:B------:R-:W-:Y:S02]  /*3ab0*/  @!P5 LOP3.LUT R50, RZ, R50, RZ, 0x33, !PT ;  /* 0x00000032ff32d212 */ /* 0x000fe400078e33ff */
[----:B------:R-:W-:-:S02]  /*3ac0*/  VOTE.ANY R62, PT, P0 ;  /* 0x00000000003e7806 */ /* 0x000fc400000e0100 */
[----:B------:R-:W-:Y:S02]  /*3ad0*/  @!P6 LOP3.LUT R56, RZ, R56, RZ, 0x33, !PT ;  /* 0x00000038ff38e212 */ /* 0x000fe400078e33ff */
[----:B------:R-:W-:Y:S02]  /*3ae0*/  LOP3.LUT R45, R50, R45, RZ, 0xc0, !PT ;  /* 0x0000002d322d7212 */ /* 0x000fe400078ec0ff */
[----:B------:R-:W-:Y:S02]  /*3af0*/  @!P0 LOP3.LUT R62, RZ, R62, RZ, 0x33, !PT ;  /* 0x0000003eff3e8212 */ /* 0x000fe400078e33ff */
[----:B------:R-:W-:-:S04]  /*3b00*/  LOP3.LUT R45, R56, R45, RZ, 0xc0, !PT ;  /* 0x0000002d382d7212 */ /* 0x000fc800078ec0ff */
[----:B------:R-:W-:Y:S01]  /*3b10*/  LOP3.LUT R45, R62, R45, RZ, 0xc0, !PT ;  /* 0x0000002d3e2d7212 */ /* 0x000fe200078ec0ff */
[----:B------:R-:W-:-:S03]  /*3b20*/  IMAD.MOV.U32 R62, RZ, RZ, RZ ;  /* 0x000000ffff3e7224 */ /* 0x000fc600078e00ff */
[----:B------:R-:W5:Y:S01]  /*3b30*/  FLO.U32 R47, R45 ;  /* 0x0000002d002f7300 */ /* 0x000f6200000e0000 */
[----:B------:R-:W-:-:S07]  /*3b40*/  LOP3.LUT R57, R6, R45, RZ, 0xc0, !PT ;  /* 0x0000002d06397212 */ /* 0x000fce00078ec0ff */
[----:B------:R-:W0:Y:S01]  /*3b50*/  POPC R57, R57 ;  /* 0x0000003900397309 */ /* 0x000e220000000000 */
[----:B-----5:R-:W-:-:S13]  /*3b60*/  ISETP.NE.AND P0, PT, R0, R47, PT ;  /* 0x0000002f0000720c */ /* 0x020fda0003f05270 */
[----:B0--34-:R-:W-:Y:S05]  /*3b70*/  @P0 BRA `(.L_x_36) ;  /* 0x0000000000080947 */ /* 0x019fea0003800000 */
[----:B------:R-:W-:-:S05]  /*3b80*/  IMAD R52, R52, 0x4, R7 ;  /* 0x0000000434347824 */ /* 0x000fca00078e0207 */
[----:B------:R0:W3:Y:S02]  /*3b90*/  ATOMS.ADD R62, [R52], R57 ;  /* 0x00000039343e738c */ /* 0x0000e40000000000 */
.L_x_36:
[----:B------:R-:W-:Y:S05]  /*3ba0*/  BSYNC.RECONVERGENT B0 ;  /* 0x0000000000007941 */ /* 0x000fea0003800200 */
.L_x_35:
[----:B------:R-:W-:Y:S01]  /*3bb0*/  R2P PR, R54, 0x7f ;  /* 0x0000007f36007804 */ /* 0x000fe20000000000 */
[----:B---3--:R3:W4:Y:S01]  /*3bc0*/  SHFL.IDX PT, R62, R62, R47, 0x1f ;  /* 0x00001f2f3e3e7589 */ /* 0x00872200000e0000 */
[----:B------:R-:W-:Y:S01]  /*3bd0*/  BSSY.RECONVERGENT B0, `(.L_x_37) ;  /* 0x0000021000007945 */ /* 0x000fe20003800200 */
[----:B------:R-:W-:-:S10]  /*3be0*/  IMAD.MOV.U32 R56, RZ, RZ, RZ ;  /* 0x000000ffff387224 */ /* 0x000fd400078e00ff */
[----:B------:R-:W-:Y:S02]  /*3bf0*/  VOTE.ANY R45, PT, P0 ;  /* 0x00000000002d7806 */ /* 0x000fe400000e0100 */
[----:B------:R-:W-:Y:S02]  /*3c00*/  VOTE.ANY R50, PT, P1 ;  /* 0x0000000000327806 */ /* 0x000fe400008e0100 */
[----:B------:R-:W-:Y:S02]  /*3c10*/  @!P0 LOP3.LUT R45, RZ, R45, RZ, 0x33, !PT ;  /* 0x0000002dff2d8212 */ /* 0x000fe400078e33ff */
[----:B------:R-:W-:Y:S02]  /*3c20*/  @!P1 LOP3.LUT R50, RZ, R50, RZ, 0x33, !PT ;  /* 0x00000032ff329212 */ /* 0x000fe400078e33ff */
[----:B0-----:R-:W-:Y:S02]  /*3c30*/  VOTE.ANY R52, PT, P2 ;  /* 0x0000000000347806 */ /* 0x001fe400010e0100 */
[----:B------:R-:W-:-:S02]  /*3c40*/  LOP3.LUT R45, R50, R45, RZ, 0xc0, !PT ;  /* 0x0000002d322d7212 */ /* 0x000fc400078ec0ff */
[----:B------:R-:W-:Y:S02]  /*3c50*/  VOTE.ANY R50, PT, P3 ;  /* 0x0000000000327806 */ /* 0x000fe400018e0100 */
[----:B------:R-:W-:Y:S02]  /*3c60*/  @!P2 LOP3.LUT R52, RZ, R52, RZ, 0x33, !PT ;  /* 0x00000034ff34a212 */ /* 0x000fe400078e33ff */
[----:B------:R-:W-:Y:S02]  /*3c70*/  @!P3 LOP3.LUT R50, RZ, R50, RZ, 0x33, !PT ;  /* 0x00000032ff32b212 */ /* 0x000fe400078e33ff */
[----:B------:R-:W-:Y:S02]  /*3c80*/  LOP3.LUT R45, R52, R45, RZ, 0xc0, !PT ;  /* 0x0000002d342d7212 */ /* 0x000fe400078ec0ff */
[----:B------:R-:W-:Y:S02]  /*3c90*/  LOP3.LUT P0, RZ, R54, 0x80, RZ, 0xc0, !PT ;  /* 0x0000008036ff7812 */ /* 0x000fe4000780c0ff */
[----:B------:R-:W-:-:S02]  /*3ca0*/  VOTE.ANY R52, PT, P4 ;  /* 0x0000000000347806 */ /* 0x000fc400020e0100 */
[----:B------:R-:W-:Y:S02]  /*3cb0*/  LOP3.LUT R45, R50, R45, RZ, 0xc0, !PT ;  /* 0x0000002d322d7212 */ /* 0x000fe400078ec0ff */
[----:B------:R-:W-:Y:S02]  /*3cc0*/  VOTE.ANY R50, PT, P5 ;  /* 0x0000000000327806 */ /* 0x000fe400028e0100 */
[----:B------:R-:W-:Y:S02]  /*3cd0*/  @!P4 LOP3.LUT R52, RZ, R52, RZ, 0x33, !PT ;  /* 0x00000034ff34c212 */ /* 0x000fe400078e33ff */
[----:B------:R-:W-:Y:S02]  /*3ce0*/  @!P5 LOP3.LUT R50, RZ, R50, RZ, 0x33, !PT ;  /* 0x00000032ff32d212 */ /* 0x000fe400078e33ff */
[----:B------:R-:W-:Y:S02]  /*3cf0*/  LOP3.LUT R45, R52, R45, RZ, 0xc0, !PT ;  /* 0x0000002d342d7212 */ /* 0x000fe400078ec0ff */
[----:B------:R-:W-:-:S02]  /*3d00*/  VOTE.ANY R52, PT, P6 ;  /* 0x0000000000347806 */ /* 0x000fc400030e0100 */
[----:B------:R-:W-:Y:S02]  /*3d10*/  LOP3.LUT R45, R50, R45, RZ, 0xc0, !PT ;  /* 0x0000002d322d7212 */ /* 0x000fe400078ec0ff */
[----:B------:R-:W-:Y:S02]  /*3d20*/  VOTE.ANY R50, PT, P0 ;  /* 0x0000000000327806 */ /* 0x000fe400000e0100 */
[----:B------:R-:W-:Y:S02]  /*3d30*/  @!P6 LOP3.LUT R52, RZ, R52, RZ, 0x33, !PT ;  /* 0x00000034ff34e212 */ /* 0x000fe400078e33ff */
[----:B------:R-:W-:Y:S02]  /*3d40*/  @!P0 LOP3.LUT R50, RZ, R50, RZ, 0x33, !PT ;  /* 0x00000032ff328212 */ /* 0x000fe400078e33ff */
[----:B------:R-:W-:-:S04]  /*3d50*/  LOP3.LUT R45, R52, R45, RZ, 0xc0, !PT ;  /* 0x0000002d342d7212 */ /* 0x000fc800078ec0ff */
[----:B------:R-:W-:-:S04]  /*3d60*/  LOP3.LUT R45, R50, R45, RZ, 0xc0, !PT ;  /* 0x0000002d322d7212 */ /* 0x000fc800078ec0ff */
[----:B------:R-:W0:Y:S01]  /*3d70*/  FLO.U32 R49, R45 ;  /* 0x0000002d00317300 */ /* 0x000e2200000e0000 */
[----:B------:R-:W-:-:S07]  /*3d80*/  LOP3.LUT R51, R6, R45, RZ, 0xc0, !PT ;  /* 0x0000002d06337212 */ /* 0x000fce00078ec0ff */
[----:B------:R-:W1:Y:S01]  /*3d90*/  POPC R51, R51 ;  /* 0x0000003300337309 */ /* 0x000e620000000000 */
[----:B0-----:R-:W-:-:S13]  /*3da0*/  ISETP.NE.AND P0, PT, R0, R49, PT ;  /* 0x000000310000720c */ /* 0x001fda0003f05270 */
[----:B-1-34-:R-:W-:Y:S05]  /*3db0*/  @P0 BRA `(.L_x_38) ;  /* 0x0000000000080947 */ /* 0x01afea0003800000 */
[----:B------:R-:W-:-:S05]  /*3dc0*/  IMAD R54, R54, 0x4, R7 ;  /* 0x0000000436367824 */ /* 0x000fca00078e0207 */
[----:B------:R0:W1:Y:S02]  /*3dd0*/  ATOMS.ADD R56, [R54], R51 ;  /* 0x000000333638738c */ /* 0x0000640000000000 */
.L_x_38:
[----:B------:R-:W-:Y:S05]  /*3de0*/  BSYNC.RECONVERGENT B0 ;  /* 0x0000000000007941 */ /* 0x000fea0003800200 */
.L_x_37:
[----:B------:R-:W-:Y:S01]  /*3df0*/  R2P PR, R48, 0x7f ;  /* 0x0000007f30007804 */ /* 0x000fe20000000000 */
[----:B-1----:R1:W3:Y:S01]  /*3e00*/  SHFL.IDX PT, R56, R56, R49, 0x1f ;  /* 0x00001f3138387589 */ /* 0x0022e200000e0000 */
[----:B------:R-:W-:Y:S11]  /*3e10*/  BSSY.RECONVERGENT B0, `(.L_x_39) ;  /* 0x0000021000007945 */ /* 0x000ff60003800200 */
[----:B------:R-:W-:-:S02]  /*3e20*/  VOTE.ANY R45, PT, P0 ;  /* 0x00000000002d7806 */ /* 0x000fc400000e0100 */
[----:B------:R-:W-:Y:S02]  /*3e30*/  VOTE.ANY R50, PT, P1 ;  /* 0x0000000000327806 */ /* 0x000fe400008e0100 */
[----:B------:R-:W-:Y:S02]  /*3e40*/  @!P0 LOP3.LUT R45, RZ, R45, RZ, 0x33, !PT ;  /* 0x0000002dff2d8212 */ /* 0x000fe400078e33ff */
[----:B------:R-:W-:Y:S02]  /*3e50*/  @!P1 LOP3.LUT R50, RZ, R50, RZ, 0x33, !PT ;  /* 0x00000032ff329212 */ /* 0x000fe400078e33ff */
[----:B------:R-:W-:Y:S02]  /*3e60*/  VOTE.ANY R52, PT, P2 ;  /* 0x0000000000347806 */ /* 0x000fe400010e0100 */
[----:B------:R-:W-:Y:S02]  /*3e70*/  LOP3.LUT R45, R50, R45, RZ, 0xc0, !PT ;  /* 0x0000002d322d7212 */ /* 0x000fe400078ec0ff */
[----:B------:R-:W-:-:S02]  /*3e80*/  @!P2 LOP3.LUT R52, RZ, R52, RZ, 0x33, !PT ;  /* 0x00000034ff34a212 */ /* 0x000fc400078e33ff */
[----:B------:R-:W-:Y:S02]  /*3e90*/  VOTE.ANY R50, PT, P3 ;  /* 0x0000000000327806 */ /* 0x000fe400018e0100 */
[----:B------:R-:W-:Y:S02]  /*3ea0*/  LOP3.LUT R45, R52, R45, RZ, 0xc0, !PT ;  /* 0x0000002d342d7212 */ /* 0x000fe400078ec0ff */
[----:B------:R-:W-:Y:S02]  /*3eb0*/  @!P3 LOP3.LUT R50, RZ, R50, RZ, 0x33, !PT ;  /* 0x00000032ff32b212 */ /* 0x000fe400078e33ff */
[----:B------:R-:W-:Y:S02]  /*3ec0*/  LOP3.LUT P0, RZ, R48, 0x80, RZ, 0xc0, !PT ;  /* 0x0000008030ff7812 */ /* 0x000fe4000780c0ff */
[----:B------:R-:W-:Y:S02]  /*3ed0*/  LOP3.LUT R45, R50, R45, RZ, 0xc0, !PT ;  /* 0x0000002d322d7212 */ /* 0x000fe400078ec0ff */
[----:B------:R-:W-:-:S02]  /*3ee0*/  VOTE.ANY R50, PT, P4 ;  /* 0x0000000000327806 */ /* 0x000fc400020e0100 */
[----:B------:R-:W-:Y:S02]  /*3ef0*/  VOTE.ANY R52, PT, P5 ;  /* 0x0000000000347806 */ /* 0x000fe400028e0100 */
[----:B------:R-:W-:Y:S02]  /*3f00*/  @!P4 LOP3.LUT R50, RZ, R50, RZ, 0x33, !PT ;  /* 0x00000032ff32c212 */ /* 0x000fe400078e33ff */
[----:B------:R-:W-:Y:S02]  /*3f10*/  @!P5 LOP3.LUT R52, RZ, R52, RZ, 0x33, !PT ;  /* 0x00000034ff34d212 */ /* 0x000fe400078e33ff */
[----:B------:R-:W-:Y:S02]  /*3f20*/  LOP3.LUT R45, R50, R45, RZ, 0xc0, !PT ;  /* 0x0000002d322d7212 */ /* 0x000fe400078ec0ff */
[----:B------:R-:W-:Y:S02]  /*3f30*/  VOTE.ANY R50, PT, P6 ;  /* 0x0000000000327806 */ /* 0x000fe400030e0100 */
[----:B------:R-:W-:-:S02]  /*3f40*/  LOP3.LUT R45, R52, R45, RZ, 0xc0, !PT ;  /* 0x0000002d342d7212 */ /* 0x000fc400078ec0ff */
[----:B------:R-:W-:Y:S02]  /*3f50*/  @!P6 LOP3.LUT R50, RZ, R50, RZ, 0x33, !PT ;  /* 0x00000032ff32e212 */ /* 0x000fe400078e33ff */
[----:B------:R-:W-:Y:S02]  /*3f60*/  VOTE.ANY R52, PT, P0 ;  /* 0x0000000000347806 */ /* 0x000fe400000e0100 */
[----:B------:R-:W-:Y:S01]  /*3f70*/  LOP3.LUT R45, R50, R45, RZ, 0xc0, !PT ;  /* 0x0000002d322d7212 */ /* 0x000fe200078ec0ff */
[----:B------:R-:W-:Y:S01]  /*3f80*/  IMAD.MOV.U32 R50, RZ, RZ, RZ ;  /* 0x000000ffff327224 */ /* 0x000fe200078e00ff */
[----:B------:R-:W-:-:S04]  /*3f90*/  @!P0 LOP3.LUT R52, RZ, R52, RZ, 0x33, !PT ;  /* 0x00000034ff348212 */ /* 0x000fc800078e33ff */
[----:B------:R-:W-:-:S04]  /*3fa0*/  LOP3.LUT R45, R52, R45, RZ, 0xc0, !PT ;  /* 0x0000002d342d7212 */ /* 0x000fc800078ec0ff */
[----:B------:R-:W4:Y:S01]  /*3fb0*/  FLO.U32 R53, R45 ;  /* 0x0000002d00357300 */ /* 0x000f2200000e0000 */
[----:B------:R-:W-:-:S07]  /*3fc0*/  LOP3.LUT R47, R6, R45, RZ, 0xc0, !PT ;  /* 0x0000002d062f7212 */ /* 0x000fce00078ec0ff */
[----:B------:R-:W0:Y:S01]  /*3fd0*/  POPC R47, R47 ;  /* 0x0000002f002f7309 */ /* 0x000e220000000000 */
[----:B----4-:R-:W-:-:S13]  /*3fe0*/  ISETP.NE.AND P0, PT, R0, R53, PT ;  /* 0x000000350000720c */ /* 0x010fda0003f05270 */
[----:B01-3--:R-:W-:Y:S05]  /*3ff0*/  @P0 BRA `(.L_x_40) ;  /* 0x0000000000080947 */ /* 0x00bfea0003800000 */
[----:B------:R-:W-:-:S05]  /*4000*/  IMAD R48, R48, 0x4, R7 ;  /* 0x0000000430307824 */ /* 0x000fca00078e0207 */
[----:B------:R0:W1:Y:S02]  /*4010*/  ATOMS.ADD R50, [R48], R47 ;  /* 0x0000002f3032738c */ /* 0x0000640000000000 */
.L_x_40:
[----:B------:R-:W-:Y:S05]  /*4020*/  BSYNC.RECONVERGENT B0 ;  /* 0x0000000000007941 */ /* 0x000fea0003800200 */
.L_x_39:
[----:B------:R-:W-:Y:S01]  /*4030*/  R2P PR, R46, 0x7f ;  /* 0x0000007f2e007804 */ /* 0x000fe20000000000 */
[----:B-1----:R1:W3:Y:S01]  /*4040*/  SHFL.IDX PT, R50, R50, R53, 0x1f ;  /* 0x00001f3532327589 */ /* 0x0022e200000e0000 */
[----:B------:R-:W-:Y:S11]  /*4050*/  BSSY.RECONVERGENT B0, `(.L_x_41) ;  /* 0x0000021000007945 */ /* 0x000ff60003800200 */
[----:B------:R-:W-:-:S02]  /*4060*/  VOTE.ANY R45, PT, P0 ;  /* 0x00000000002d7806 */ /* 0x000fc400000e0100 */
[----:B0-----:R-:W-:Y:S02]  /*4070*/  VOTE.ANY R48, PT, P1 ;  /* 0x0000000000307806 */ /* 0x001fe400008e0100 */
[----:B------:R-:W-:Y:S02]  /*4080*/  @!P0 LOP3.LUT R45, RZ, R45, RZ, 0x33, !PT ;  /* 0x0000002dff2d8212 */ /* 0x000fe400078e33ff */
[----:B------:R-:W-:Y:S02]  /*4090*/  @!P1 LOP3.LUT R48, RZ, R48, RZ, 0x33, !PT ;  /* 0x00000030ff309212 */ /* 0x000fe400078e33ff */
[----:B------:R-:W-:Y:S02]  /*40a0*/  LOP3.LUT P0, RZ, R46, 0x80, RZ, 0xc0, !PT ;  /* 0x000000802eff7812 */ /* 0x000fe4000780c0ff */
[----:B------:R-:W-:Y:S02]  /*40b0*/  LOP3.LUT R45, R48, R45, RZ, 0xc0, !PT ;  /* 0x0000002d302d7212 */ /* 0x000fe400078ec0ff */
[----:B------:R-:W-:-:S04]  /*40c0*/  VOTE.ANY R48, PT, P2 ;  /* 0x0000000000307806 */ /* 0x000fc800010e0100 */
[----:B------:R-:W-:-:S04]  /*40d0*/  @!P2 LOP3.LUT R48, RZ, R48, RZ, 0x33, !PT ;  /* 0x00000030ff30a212 */ /* 0x000fc800078e33ff */
        /* <DEDUP_REMOVED lines=15> */
[----:B------:R-:W-:Y:S01]  /*41d0*/  LOP3.LUT R59, R48, R45, RZ, 0xc0, !PT ;  /* 0x0000002d303b7212 */ /* 0x000fe200078ec0ff */
[----:B------:R-:W-:-:S03]  /*41e0*/  IMAD.MOV.U32 R48, RZ, RZ, RZ ;  /* 0x000000ffff307224 */ /* 0x000fc600078e00ff */
[----:B------:R-:W0:Y:S01]  /*41f0*/  FLO.U32 R49, R59 ;  /* 0x0000003b00317300 */ /* 0x000e2200000e0000 */
[----:B------:R-:W-:-:S07]  /*4200*/  LOP3.LUT R45, R6, R59, RZ, 0xc0, !PT ;  /* 0x0000003b062d7212 */ /* 0x000fce00078ec0ff */
[----:B------:R-:W4:Y:S01]  /*4210*/  POPC R45, R45 ;  /* 0x0000002d002d7309 */ /* 0x000f220000000000 */
[----:B0-----:R-:W-:-:S13]  /*4220*/  ISETP.NE.AND P0, PT, R0, R49, PT ;  /* 0x000000310000720c */ /* 0x001fda0003f05270 */
[----:B-1-34-:R-:W-:Y:S05]  /*4230*/  @P0 BRA `(.L_x_42) ;  /* 0x0000000000080947 */ /* 0x01afea0003800000 */
[----:B------:R-:W-:-:S05]  /*4240*/  IMAD R46, R46, 0x4, R7 ;  /* 0x000000042e2e7824 */ /* 0x000fca00078e0207 */
[----:B------:R0:W1:Y:S02]  /*4250*/  ATOMS.ADD R48, [R46], R45 ;  /* 0x0000002d2e30738c */ /* 0x0000640000000000 */
.L_x_42:
[----:B------:R-:W-:Y:S05]  /*4260*/  BSYNC.RECONVERGENT B0 ;  /* 0x0000000000007941 */ /* 0x000fea0003800200 */
.L_x_41:
[----:B------:R-:W-:Y:S01]  /*4270*/  R2P PR, R44, 0x7f ;  /* 0x0000007f2c007804 */ /* 0x000fe20000000000 */
[----:B-1----:R1:W3:Y:S01]  /*4280*/  SHFL.IDX PT, R48, R48, R49, 0x1f ;  /* 0x00001f3130307589 */ /* 0x0022e200000e0000 */
[----:B------:R-:W-:Y:S01]  /*4290*/  BSSY.RECONVERGENT B0, `(.L_x_43) ;  /* 0x0000021000007945 */ /* 0x000fe20003800200 */
[----:B------:R-:W-:-:S10]  /*42a0*/  IMAD.MOV.U32 R52, RZ, RZ, RZ ;  /* 0x000000ffff347224 */ /* 0x000fd400078e00ff */
[----:B0-----:R-:W-:Y:S02]  /*42b0*/  VOTE.ANY R46, PT, P0 ;  /* 0x00000000002e7806 */ /* 0x001fe400000e0100 */
[----:B------:R-:W-:Y:S02]  /*42c0*/  VOTE.ANY R53, PT, P1 ;  /* 0x0000000000357806 */ /* 0x000fe400008e0100 */
[----:B------:R-:W-:Y:S02]  /*42d0*/  @!P0 LOP3.LUT R46, RZ, R46, RZ, 0x33, !PT ;  /* 0x0000002eff2e8212 */ /* 0x000fe400078e33ff */
[----:B------:R-:W-:Y:S02]  /*42e0*/  @!P1 LOP3.LUT R53, RZ, R53, RZ, 0x33, !PT ;  /* 0x00000035ff359212 */ /* 0x000fe400078e33ff */
[----:B------:R-:W-:Y:S02]  /*42f0*/  LOP3.LUT P0, RZ, R44, 0x80, RZ, 0xc0, !PT ;  /* 0x000000802cff7812 */ /* 0x000fe4000780c0ff */
[----:B------:R-:W-:-:S02]  /*4300*/  LOP3.LUT R46, R53, R46, RZ, 0xc0, !PT ;  /* 0x0000002e352e7212 */ /* 0x000fc400078ec0ff */
        /* <DEDUP_REMOVED lines=17> */
[----:B------:R-:W-:-:S04]  /*4420*/  LOP3.LUT R59, R53, R46, RZ, 0xc0, !PT ;  /* 0x0000002e353b7212 */ /* 0x000fc800078ec0ff */
[----:B------:R-:W0:Y:S01]  /*4430*/  FLO.U32 R53, R59 ;  /* 0x0000003b00357300 */ /* 0x000e2200000e0000 */
[----:B------:R-:W-:-:S07]  /*4440*/  LOP3.LUT R46, R6, R59, RZ, 0xc0, !PT ;  /* 0x0000003b062e7212 */ /* 0x000fce00078ec0ff */
[----:B------:R-:W4:Y:S01]  /*4450*/  POPC R46, R46 ;  /* 0x0000002e002e7309 */ /* 0x000f220000000000 */
[----:B0-----:R-:W-:-:S13]  /*4460*/  ISETP.NE.AND P0, PT, R0, R53, PT ;  /* 0x000000350000720c */ /* 0x001fda0003f05270 */
[----:B-1-34-:R-:W-:Y:S05]  /*4470*/  @P0 BRA `(.L_x_44) ;  /* 0x0000000000080947 */ /* 0x01afea0003800000 */
[----:B------:R-:W-:-:S05]  /*4480*/  IMAD R49, R44, 0x4, R7 ;  /* 0x000000042c317824 */ /* 0x000fca00078e0207 */
[----:B------:R0:W1:Y:S02]  /*4490*/  ATOMS.ADD R52, [R49], R46 ;  /* 0x0000002e3134738c */ /* 0x0000640000000000 */
.L_x_44:
[----:B------:R-:W-:Y:S05]  /*44a0*/  BSYNC.RECONVERGENT B0 ;  /* 0x0000000000007941 */ /* 0x000fea0003800200 */
.L_x_43:
[----:B------:R-:W-:Y:S01]  /*44b0*/  R2P PR, R42, 0x7f ;  /* 0x0000007f2a007804 */ /* 0x000fe20000000000 */
[----:B------:R-:W-:Y:S01]  /*44c0*/  BSSY.RECONVERGENT B0, `(.L_x_45) ;  /* 0x0000022000007945 */ /* 0x000fe20003800200 */
[----:B------:R-:W-:-:S11]  /*44d0*/  IMAD.MOV.U32 R64, RZ, RZ, RZ ;  /* 0x000000ffff407224 */ /* 0x000fd600078e00ff */
[----:B------:R-:W-:Y:S02]  /*44e0*/  VOTE.ANY R44, PT, P0 ;  /* 0x00000000002c7806 */ /* 0x000fe400000e0100 */
[----:B0-----:R-:W-:Y:S02]  /*44f0*/  VOTE.ANY R49, PT, P1 ;  /* 0x0000000000317806 */ /* 0x001fe400008e0100 */
        /* <DEDUP_REMOVED lines=22> */
[----:B-1----:R0:W1:Y:S02]  /*4660*/  SHFL.IDX PT, R49, R52, R53, 0x1f ;  /* 0x00001f3534317589 */ /* 0x00206400000e0000 */
[----:B------:R-:W3:Y:S01]  /*4670*/  FLO.U32 R59, R61 ;  /* 0x0000003d003b7300 */ /* 0x000ee200000e0000 */
[----:B------:R-:W-:-:S07]  /*4680*/  LOP3.LUT R44, R6, R61, RZ, 0xc0, !PT ;  /* 0x0000003d062c7212 */ /* 0x000fce00078ec0ff */
[----:B------:R-:W4:Y:S01]  /*4690*/  POPC R44, R44 ;  /* 0x0000002c002c7309 */ /* 0x000f220000000000 */
[----:B---3--:R-:W-:-:S13]  /*46a0*/  ISETP.NE.AND P0, PT, R0, R59, PT ;  /* 0x0000003b0000720c */ /* 0x008fda0003f05270 */
[----:B01--4-:R-:W-:Y:S05]  /*46b0*/  @P0 BRA `(.L_x_46) ;  /* 0x0000000000080947 */ /* 0x013fea0003800000 */
[----:B------:R-:W-:-:S05]  /*46c0*/  IMAD R53, R42, 0x4, R7 ;  /* 0x000000042a357824 */ /* 0x000fca00078e0207 */
[----:B------:R0:W1:Y:S02]  /*46d0*/  ATOMS.ADD R64, [R53], R44 ;  /* 0x0000002c3540738c */ /* 0x0000640000000000 */
.L_x_46:
[----:B------:R-:W-:Y:S05]  /*46e0*/  BSYNC.RECONVERGENT B0 ;  /* 0x0000000000007941 */ /* 0x000fea0003800200 */
.L_x_45:
        /* <DEDUP_REMOVED lines=35> */
.L_x_48:
[----:B------:R-:W-:Y:S05]  /*4920*/  BSYNC.RECONVERGENT B0 ;  /* 0x0000000000007941 */ /* 0x000fea0003800200 */
.L_x_47:
[----:B------:R-:W-:Y:S01]  /*4930*/  R2P PR, R38, 0x7f ;  /* 0x0000007f26007804 */ /* 0x000fe20000000000 */
[----:B------:R-:W-:Y:S01]  /*4940*/  IMAD.IADD R40, R55, 0x1, R60 ;  /* 0x0000000137287824 */ /* 0x000fe200078e023c */
[----:B------:R-:W-:Y:S01]  /*4950*/  BSSY.RECONVERGENT B0, `(.L_x_49) ;  /* 0x0000022000007945 */ /* 0x000fe20003800200 */
[----:B------:R-:W-:-:S10]  /*4960*/  IMAD.MOV.U32 R60, RZ, RZ, RZ ;  /* 0x000000ffff3c7224 */ /* 0x000fd400078e00ff */
[----:B------:R-:W-:Y:S02]  /*4970*/  VOTE.ANY R52, PT, P0 ;  /* 0x0000000000347806 */ /* 0x000fe400000e0100 */
[----:B--2---:R-:W-:Y:S02]  /*4980*/  VOTE.ANY R55, PT, P1 ;  /* 0x0000000000377806 */ /* 0x004fe400008e0100 */
        /* <DEDUP_REMOVED lines=22> */
[----:B-1----:R1:W2:Y:S02]  /*4af0*/  SHFL.IDX PT, R55, R54, R61, 0x1f ;  /* 0x00001f3d36377589 */ /* 0x0022a400000e0000 */
[----:B0-----:R-:W0:Y:S01]  /*4b00*/  FLO.U32 R59, R63 ;  /* 0x0000003f003b7300 */ /* 0x001e2200000e0000 */
[----:B------:R-:W-:-:S07]  /*4b10*/  LOP3.LUT R52, R6, R63, RZ, 0xc0, !PT ;  /* 0x0000003f06347212 */ /* 0x000fce00078ec0ff */
[----:B------:R-:W3:Y:S01]  /*4b20*/  POPC R52, R52 ;  /* 0x0000003400347309 */ /* 0x000ee20000000000 */
[----:B0-----:R-:W-:-:S13]  /*4b30*/  ISETP.NE.AND P0, PT, R0, R59, PT ;  /* 0x0000003b0000720c */ /* 0x001fda0003f05270 */
[----:B-123--:R-:W-:Y:S05]  /*4b40*/  @P0 BRA `(.L_x_50) ;  /* 0x0000000000080947 */ /* 0x00efea0003800000 */
[----:B------:R-:W-:-:S05]  /*4b50*/  IMAD R61, R38, 0x4, R7 ;  /* 0x00000004263d7824 */ /* 0x000fca00078e0207 */
[----:B------:R0:W1:Y:S02]  /*4b60*/  ATOMS.ADD R60, [R61], R52 ;  /* 0x000000343d3c738c */ /* 0x0000640000000000 */
.L_x_50:
[----:B------:R-:W-:Y:S05]  /*4b70*/  BSYNC.RECONVERGENT B0 ;  /* 0x0000000000007941 */ /* 0x000fea0003800200 */
.L_x_49:
[----:B------:R-:W-:Y:S01]  /*4b80*/  R2P PR, R26, 0x7f ;  /* 0x0000007f1a007804 */ /* 0x000fe20000000000 */
[----:B------:R-:W-:Y:S01]  /*4b90*/  IMAD.IADD R38, R57, 0x1, R62 ;  /* 0x0000000139267824 */ /* 0x000fe200078e023e */
[----:B------:R-:W-:Y:S01]  /*4ba0*/  BSSY.RECONVERGENT B0, `(.L_x_51) ;  /* 0x0000022000007945 */ /* 0x000fe20003800200 */
[----:B------:R-:W-:-:S10]  /*4bb0*/  IMAD.MOV.U32 R62, RZ, RZ, RZ ;  /* 0x000000ffff3e7224 */ /* 0x000fd400078e00ff */
[----:B------:R-:W-:Y:S02]  /*4bc0*/  VOTE.ANY R54, PT, P0 ;  /* 0x0000000000367806 */ /* 0x000fe400000e0100 */
        /* <DEDUP_REMOVED lines=31> */
.L_x_52:
[----:B------:R-:W-:Y:S05]  /*4dc0*/  BSYNC.RECONVERGENT B0 ;  /* 0x0000000000007941 */ /* 0x000fea0003800200 */
.L_x_51:
[----:B------:R-:W-:Y:S01]  /*4dd0*/  R2P PR, R16, 0x7f ;  /* 0x0000007f10007804 */ /* 0x000fe20000000000 */
[----:B------:R-:W-:Y:S01]  /*4de0*/  IMAD.IADD R26, R51, 0x1, R56 ;  /* 0x00000001331a7824 */ /* 0x000fe200078e0238 */
[----:B------:R-:W-:Y:S11]  /*4df0*/  BSSY.RECONVERGENT B0, `(.L_x_53) ;  /* 0x0000022000007945 */ /* 0x000ff60003800200 */
[----:B0-----:R-:W-:-:S02]  /*4e00*/  VOTE.ANY R59, PT, P0 ;  /* 0x00000000003b7806 */ /* 0x001fc400000e0100 */
[----:B------:R-:W-:Y:S02]  /*4e10*/  VOTE.ANY R56, PT, P1 ;  /* 0x0000000000387806 */ /* 0x000fe400008e0100 */
[----:B------:R-:W-:Y:S02]  /*4e20*/  @!P0 LOP3.LUT R59, RZ, R59, RZ, 0x33, !PT ;  /* 0x0000003bff3b8212 */ /* 0x000fe400078e33ff */
[----:B------:R-:W-:Y:S02]  /*4e30*/  @!P1 LOP3.LUT R56, RZ, R56, RZ, 0x33, !PT ;  /* 0x00000038ff389212 */ /* 0x000fe400078e33ff */
[----:B------:R-:W-:Y:S02]  /*4e40*/  VOTE.ANY R51, PT, P2 ;  /* 0x0000000000337806 */ /* 0x000fe400010e0100 */
[----:B------:R-:W-:Y:S02]  /*4e50*/  LOP3.LUT R56, R56, R59, RZ, 0xc0, !PT ;  /* 0x0000003b38387212 */ /* 0x000fe400078ec0ff */
[----:B------:R-:W-:Y:S01]  /*4e60*/  @!P2 LOP3.LUT R51, RZ, R51, RZ, 0x33, !PT ;  /* 0x00000033ff33a212 */ /* 0x000fe200078e33ff */
[----:B-1----:R0:W1:Y:S01]  /*4e70*/  SHFL.IDX PT, R59, R62, R61, 0x1f ;  /* 0x00001f3d3e3b7589 */ /* 0x00206200000e0000 */
[----:B------:R-:W-:-:S02]  /*4e80*/  LOP3.LUT P0, RZ, R16, 0x80, RZ, 0xc0, !PT ;  /* 0x0000008010ff7812 */ /* 0x000fc4000780c0ff */
        /* <DEDUP_REMOVED lines=17> */
[----:B------:R-:W2:Y:S01]  /*4fa0*/  FLO.U32 R63, R65 ;  /* 0x00000041003f7300 */ /* 0x000ea200000e0000 */
[----:B------:R-:W-:-:S07]  /*4fb0*/  LOP3.LUT R51, R6, R65, RZ, 0xc0, !PT ;  /* 0x0000004106337212 */ /* 0x000fce00078ec0ff */
[----:B------:R-:W3:Y:S01]  /*4fc0*/  POPC R51, R51 ;  /* 0x0000003300337309 */ /* 0x000ee20000000000 */
[----:B--2---:R-:W-:-:S13]  /*4fd0*/  ISETP.NE.AND P0, PT, R0, R63, PT ;  /* 0x0000003f0000720c */ /* 0x004fda0003f05270 */
[----:B01-3--:R-:W-:Y:S05]  /*4fe0*/  @P0 BRA `(.L_x_54) ;  /* 0x0000000000080947 */ /* 0x00bfea0003800000 */
[----:B------:R-:W-:-:S05]  /*4ff0*/  IMAD R16, R16, 0x4, R7 ;  /* 0x0000000410107824 */ /* 0x000fca00078e0207 */
[----:B------:R0:W1:Y:S02]  /*5000*/  ATOMS.ADD R56, [R16], R51 ;  /* 0x000000331038738c */ /* 0x0000640000000000 */
.L_x_54:
[----:B------:R-:W-:Y:S05]  /*5010*/  BSYNC.RECONVERGENT B0 ;  /* 0x0000000000007941 */ /* 0x000fea0003800200 */
.L_x_53:
[----:B------:R-:W-:Y:S01]  /*5020*/  R2P PR, R15, 0x7f ;  /* 0x0000007f0f007804 */ /* 0x000fe20000000000 */
[----:B------:R-:W-:Y:S01]  /*5030*/  IMAD.IADD R50, R47, 0x1, R50 ;  /* 0x000000012f327824 */ /* 0x000fe200078e0232 */
[----:B-1----:R1:W2:Y:S01]  /*5040*/  SHFL.IDX PT, R56, R56, R63, 0x1f ;  /* 0x00001f3f38387589 */ /* 0x0022a200000e0000 */
[----:B------:R-:W-:Y:S01]  /*5050*/  BSSY.RECONVERGENT B0, `(.L_x_55) ;  /* 0x0000021000007945 */ /* 0x000fe20003800200 */
[----:B------:R-:W-:-:S09]  /*5060*/  IMAD.MOV.U32 R60, RZ, RZ, RZ ;  /* 0x000000ffff3c7224 */ /* 0x000fd200078e00ff */
        /* <DEDUP_REMOVED lines=26> */
[----:B------:R-:W3:Y:S01]  /*5210*/  POPC R16, R16 ;  /* 0x0000001000107309 */ /* 0x000ee20000000000 */
[----:B0-----:R-:W-:-:S13]  /*5220*/  ISETP.NE.AND P0, PT, R0, R47, PT ;  /* 0x0000002f0000720c */ /* 0x001fda0003f05270 */
[----:B-123--:R-:W-:Y:S05]  /*5230*/  @P0 BRA `(.L_x_56) ;  /* 0x0000000000080947 */ /* 0x00efea0003800000 */
[----:B------:R-:W-:-:S05]  /*5240*/  IMAD R15, R15, 0x4, R7 ;  /* 0x000000040f0f7824 */ /* 0x000fca00078e0207 */
[----:B------:R0:W1:Y:S02]  /*5250*/  ATOMS.ADD R60, [R15], R16 ;  /* 0x000000100f3c738c */ /* 0x0000640000000000 */
.L_x_56:
[----:B------:R-:W-:Y:S05]  /*5260*/  BSYNC.RECONVERGENT B0 ;  /* 0x0000000000007941 */ /* 0x000fea0003800200 */
.L_x_55:
[----:B------:R-:W-:Y:S01]  /*5270*/  R2P PR, R4, 0x7f ;  /* 0x0000007f04007804 */ /* 0x000fe20000000000 */
[----:B------:R-:W-:Y:S01]  /*5280*/  IMAD.IADD R48, R45, 0x1, R48 ;  /* 0x000000012d307824 */ /* 0x000fe200078e0230 */
[----:B-1----:R1:W2:Y:S01]  /*5290*/  SHFL.IDX PT, R47, R60, R47, 0x1f ;  /* 0x00001f2f3c2f7589 */ /* 0x0022a200000e0000 */
[----:B------:R-:W-:Y:S10]  /*52a0*/  BSSY.RECONVERGENT B0, `(.L_x_57) ;  /* 0x0000021000007945 */ /* 0x000ff40003800200 */
[----:B0-----:R-:W-:-:S02]  /*52b0*/  VOTE.ANY R15, PT, P0 ;  /* 0x00000000000f7806 */ /* 0x001fc400000e0100 */
[----:B------:R-:W-:Y:S02]  /*52c0*/  VOTE.ANY R62, PT, P1 ;  /* 0x00000000003e7806 */ /* 0x000fe400008e0100 */
        /* <DEDUP_REMOVED lines=25> */
[----:B------:R-:W3:Y:S01]  /*5460*/  POPC R15, R15 ;  /* 0x0000000f000f7309 */ /* 0x000ee20000000000 */
[----:B0-----:R-:W-:-:S13]  /*5470*/  ISETP.NE.AND P0, PT, R0, R45, PT ;  /* 0x0000002d0000720c */ /* 0x001fda0003f05270 */
[----:B-123--:R-:W-:Y:S05]  /*5480*/  @P0 BRA `(.L_x_58) ;  /* 0x0000000000080947 */ /* 0x00efea0003800000 */
[----:B------:R-:W-:-:S05]  /*5490*/  IMAD R4, R4, 0x4, R7 ;  /* 0x0000000404047824 */ /* 0x000fca00078e0207 */
[----:B------:R0:W1:Y:S02]  /*54a0*/  ATOMS.ADD R62, [R4], R15 ;  /* 0x0000000f043e738c */ /* 0x0000640000000000 */
.L_x_58:
[----:B------:R-:W-:Y:S05]  /*54b0*/  BSYNC.RECONVERGENT B0 ;  /* 0x0000000000007941 */ /* 0x000fea0003800200 */
.L_x_57:
[----:B------:R-:W-:Y:S01]  /*54c0*/  R2P PR, R8, 0x7f ;  /* 0x0000007f08007804 */ /* 0x000fe20000000000 */
[----:B0-----:R-:W-:Y:S01]  /*54d0*/  IMAD.IADD R4, R46, 0x1, R49 ;  /* 0x000000012e047824 */ /* 0x001fe200078e0231 */
[----:B-1----:R0:W1:Y:S01]  /*54e0*/  SHFL.IDX PT, R62, R62, R45, 0x1f ;  /* 0x00001f2d3e3e7589 */ /* 0x00206200000e0000 */
[----:B------:R-:W-:Y:S10]  /*54f0*/  BSSY.RECONVERGENT B0, `(.L_x_59) ;  /* 0x0000021000007945 */ /* 0x000ff40003800200 */
[----:B------:R-:W-:-:S02]  /*5500*/  VOTE.ANY R60, PT, P0 ;  /* 0x00000000003c7806 */ /* 0x000fc400000e0100 */
[----:B------:R-:W-:Y:S02]  /*5510*/  VOTE.ANY R49, PT, P1 ;  /* 0x0000000000317806 */ /* 0x000fe400008e0100 */
[----:B------:R-:W-:Y:S02]  /*5520*/  @!P0 LOP3.LUT R60, RZ, R60, RZ, 0x33, !PT ;  /* 0x0000003cff3c8212 */ /* 0x000fe400078e33ff */
[----:B------:R-:W-:Y:S02]  /*5530*/  @!P1 LOP3.LUT R49, RZ, R49, RZ, 0x33, !PT ;  /* 0x00000031ff319212 */ /* 0x000fe400078e33ff */
[----:B------:R-:W-:Y:S02]  /*5540*/  VOTE.ANY R46, PT, P2 ;  /* 0x00000000002e7806 */ /* 0x000fe400010e0100 */
[----:B------:R-:W-:Y:S01]  /*5550*/  LOP3.LUT R49, R49, R60, RZ, 0xc0, !PT ;  /* 0x0000003c31317212 */ /* 0x000fe200078ec0ff */
[----:B------:R-:W-:Y:S01]  /*5560*/  IMAD.MOV.U32 R60, RZ, RZ, RZ ;  /* 0x000000ffff3c7224 */ /* 0x000fe200078e00ff */
[----:B------:R-:W-:-:S02]  /*5570*/  @!P2 LOP3.LUT R46, RZ, R46, RZ, 0x33, !PT ;  /* 0x0000002eff2ea212 */ /* 0x000fc400078e33ff */
        /* <DEDUP_REMOVED lines=17> */
[----:B------:R-:W2:Y:S01]  /*5690*/  FLO.U32 R49, R61 ;  /* 0x0000003d00317300 */ /* 0x000ea200000e0000 */
[----:B------:R-:W-:-:S07]  /*56a0*/  LOP3.LUT R46, R6, R61, RZ, 0xc0, !PT ;  /* 0x0000003d062e7212 */ /* 0x000fce00078ec0ff */
[----:B------:R-:W3:Y:S01]  /*56b0*/  POPC R46, R46 ;  /* 0x0000002e002e7309 */ /* 0x000ee20000000000 */
[----:B--2---:R-:W-:-:S13]  /*56c0*/  ISETP.NE.AND P0, PT, R0, R49, PT ;  /* 0x000000310000720c */ /* 0x004fda0003f05270 */
[----:B01-3--:R-:W-:Y:S05]  /*56d0*/  @P0 BRA `(.L_x_60) ;  /* 0x0000000000080947 */ /* 0x00bfea0003800000 */
[----:B------:R-:W-:-:S05]  /*56e0*/  IMAD R45, R8, 0x4, R7 ;  /* 0x00000004082d7824 */ /* 0x000fca00078e0207 */
[----:B------:R0:W1:Y:S02]  /*56f0*/  ATOMS.ADD R60, [R45], R46 ;  /* 0x0000002e2d3c738c */ /* 0x0000640000000000 */
.L_x_60:
[----:B------:R-:W-:Y:S05]  /*5700*/  BSYNC.RECONVERGENT B0 ;  /* 0x0000000000007941 */ /* 0x000fea0003800200 */
.L_x_59:
[----:B------:R-:W-:Y:S01]  /*5710*/  R2P PR, R9, 0x7f ;  /* 0x0000007f09007804 */ /* 0x000fe20000000000 */
[----:B------:R-:W-:Y:S01]  /*5720*/  IMAD.IADD R44, R44, 0x1, R53 ;  /* 0x000000012c2c7824 */ /* 0x000fe200078e0235 */
[----:B-1----:R1:W2:Y:S01]  /*5730*/  SHFL.IDX PT, R49, R60, R49, 0x1f ;  /* 0x00001f313c317589 */ /* 0x0022a200000e0000 */
[----:B------:R-:W-:Y:S01]  /*5740*/  BSSY.RECONVERGENT B0, `(.L_x_61) ;  /* 0x0000021000007945 */ /* 0x000fe20003800200 */
[----:B------:R-:W-:-:S09]  /*5750*/  IMAD.MOV.U32 R64, RZ, RZ, RZ ;  /* 0x000000ffff407224 */ /* 0x000fd200078e00ff */
        /* <DEDUP_REMOVED lines=31> */
.L_x_62:
[----:B------:R-:W-:Y:S05]  /*5950*/  BSYNC.RECONVERGENT B0 ;  /* 0x0000000000007941 */ /* 0x000fea0003800200 */
.L_x_61:
        /* <DEDUP_REMOVED lines=36> */
.L_x_64:
[----:B------:R-:W-:Y:S05]  /*5ba0*/  BSYNC.RECONVERGENT B0 ;  /* 0x0000000000007941 */ /* 0x000fea0003800200 */
.L_x_63:
[----:B------:R-:W-:Y:S01]  /*5bb0*/  R2P PR, R14, 0x7f ;  /* 0x0000007f0e007804 */ /* 0x000fe20000000000 */
[----:B-1----:R1:W2:Y:S01]  /*5bc0*/  SHFL.IDX PT, R60, R60, R55, 0x1f ;  /* 0x00001f373c3c7589 */ /* 0x0022a200000e0000 */
        /* <DEDUP_REMOVED lines=25> */
[----:B-1----:R-:W0:Y:S01]  /*5d60*/  FLO.U32 R55, R9 ;  /* 0x0000000900377300 */ /* 0x002e2200000e0000 */
[----:B------:R-:W-:-:S07]  /*5d70*/  LOP3.LUT R6, R6, R9, RZ, 0xc0, !PT ;  /* 0x0000000906067212 */ /* 0x000fce00078ec0ff */
[----:B------:R1:W3:Y:S01]  /*5d80*/  POPC R61, R6 ;  /* 0x00000006003d7309 */ /* 0x0002e20000000000 */
[----:B0-----:R-:W-:Y:S01]  /*5d90*/  ISETP.NE.AND P0, PT, R0, R55, PT ;  /* 0x000000370000720c */ /* 0x001fe20003f05270 */
[----:B------:R-:W-:-:S12]  /*5da0*/  IMAD.MOV.U32 R0, RZ, RZ, RZ ;  /* 0x000000ffff007224 */ /* 0x000fd800078e00ff */
[----:B-123--:R-:W-:Y:S05]  /*5db0*/  @P0 BRA `(.L_x_66) ;  /* 0x0000000000080947 */ /* 0x00efea0003800000 */
[----:B------:R-:W-:-:S06]  /*5dc0*/  IMAD R0, R14, 0x4, R7 ;  /* 0x000000040e007824 */ /* 0x000fcc00078e0207 */
[----:B------:R0:W1:Y:S02]  /*5dd0*/  ATOMS.ADD R0, [R0], R61 ;  /* 0x0000003d0000738c */ /* 0x0000640000000000 */
.L_x_66:
[----:B------:R-:W-:Y:S05]  /*5de0*/  BSYNC.RECONVERGENT B0 ;  /* 0x0000000000007941 */ /* 0x000fea0003800200 */
.L_x_65:
[----:B-1----:R-:W1:Y:S01]  /*5df0*/  SHFL.IDX PT, R0, R0, R55, 0x1f ;  /* 0x00001f3700007589 */ /* 0x002e6200000e0000 */
[----:B------:R-:W-:Y:S01]  /*5e00*/  IMAD.IADD R14, R54, 0x1, R59 ;  /* 0x00000001360e7824 */ /* 0x000fe200078e023b */
[----:B------:R-:W-:Y:S01]  /*5e10*/  ISETP.NE.AND P0, PT, R58, RZ, PT ;  /* 0x000000ff3a00720c */ /* 0x000fe20003f05270 */
[----:B------:R-:W-:Y:S01]  /*5e20*/  IMAD R10, R40, 0x4, R23 ;  /* 0x00000004280a7824 */ /* 0x000fe200078e0217 */
[----:B------:R-:W-:Y:S01]  /*5e30*/  BAR.SYNC.DEFER_BLOCKING 0x0 ;  /* 0x0000000000007b1d */ /* 0x000fe20000010000 */
[----:B------:R-:W-:Y:S02]  /*5e40*/  IMAD.IADD R54, R8, 0x1, R45 ;  /* 0x0000000108367824 */ /* 0x000fe400078e022d */
[--C-:B------:R-:W-:Y:S02]  /*5e50*/  IMAD R9, R38, 0x4, R23.reuse ;  /* 0x0000000426097824 */ /* 0x100fe400078e0217 */
[--C-:B------:R-:W-:Y:S01]  /*5e60*/  IMAD R8, R26, 0x4, R23.reuse ;  /* 0x000000041a087824 */ /* 0x100fe200078e0217 */
[----:B------:R-:W-:Y:S01]  /*5e70*/  BSSY B1, `(.L_x_67) ;  /* 0x0000057000017945 */ /* 0x000fe20003800000 */
[----:B------:R-:W-:-:S02]  /*5e80*/  IMAD R7, R50, 0x4, R23 ;  /* 0x0000000432077824 */ /* 0x000fc400078e0217 */
[----:B------:R-:W-:Y:S02]  /*5e90*/  IMAD.IADD R52, R52, 0x1, R57 ;  /* 0x0000000134347824 */ /* 0x000fe400078e0239 */
[--C-:B------:R-:W-:Y:S02]  /*5ea0*/  IMAD R6, R48, 0x4, R23.reuse ;  /* 0x0000000430067824 */ /* 0x100fe400078e0217 */
[----:B------:R-:W-:Y:S02]  /*5eb0*/  IMAD R4, R4, 0x4, R23 ;  /* 0x0000000404047824 */ /* 0x000fe400078e0217 */
[----:B------:R-:W-:Y:S02]  /*5ec0*/  IMAD.IADD R56, R51, 0x1, R56 ;  /* 0x0000000133387824 */ /* 0x000fe400078e0238 */
[----:B------:R-:W-:Y:S02]  /*5ed0*/  IMAD.IADD R16, R16, 0x1, R47 ;  /* 0x0000000110107824 */ /* 0x000fe400078e022f */
[----:B------:R-:W-:-:S02]  /*5ee0*/  IMAD.IADD R62, R15, 0x1, R62 ;  /* 0x000000010f3e7824 */ /* 0x000fc400078e023e */
[----:B-1----:R-:W-:Y:S02]  /*5ef0*/  IMAD.IADD R38, R61, 0x1, R0 ;  /* 0x000000013d267824 */ /* 0x002fe400078e0200 */
[----:B------:R-:W-:Y:S01]  /*5f00*/  IMAD R0, R44, 0x4, R23 ;  /* 0x000000042c007824 */ /* 0x000fe200078e0217 */
[----:B------:R1:W-:Y:S01]  /*5f10*/  STS [R10+-0x4], R13 ;  /* 0xfffffc0d0a007388 */ /* 0x0003e20000000800 */
[----:B------:R-:W-:Y:S02]  /*5f20*/  IMAD.IADD R46, R46, 0x1, R49 ;  /* 0x000000012e2e7824 */ /* 0x000fe400078e0231 */
[--C-:B------:R-:W-:Y:S01]  /*5f30*/  IMAD R14, R14, 0x4, R23.reuse ;  /* 0x000000040e0e7824 */ /* 0x100fe200078e0217 */
[----:B------:R2:W-:Y:S01]  /*5f40*/  STS [R9+-0x4], R12 ;  /* 0xfffffc0c09007388 */ /* 0x0005e20000000800 */
[--C-:B------:R-:W-:Y:S02]  /*5f50*/  IMAD R15, R56, 0x4, R23.reuse ;  /* 0x00000004380f7824 */ /* 0x100fe400078e0217 */
[----:B------:R-:W-:Y:S01]  /*5f60*/  IMAD.IADD R60, R53, 0x1, R60 ;  /* 0x00000001353c7824 */ /* 0x000fe200078e023c */
[----:B------:R-:W-:Y:S01]  /*5f70*/  STS [R8+-0x4], R43 ;  /* 0xfffffc2b08007388 */ /* 0x000fe20000000800 */
[----:B------:R-:W-:-:S02]  /*5f80*/  IMAD R16, R16, 0x4, R23 ;  /* 0x0000000410107824 */ /* 0x000fc400078e0217 */
[--C-:B-1----:R-:W-:Y:S01]  /*5f90*/  IMAD R13, R52, 0x4, R23.reuse ;  /* 0x00000004340d7824 */ /* 0x102fe200078e0217 */
[----:B------:R1:W-:Y:S01]  /*5fa0*/  STS [R7+-0x4], R24 ;  /* 0xfffffc1807007388 */ /* 0x0003e20000000800 */
[--C-:B------:R-:W-:Y:S02]  /*5fb0*/  IMAD R26, R46, 0x4, R23.reuse ;  /* 0x000000042e1a7824 */ /* 0x100fe400078e0217 */
[--C-:B--2---:R-:W-:Y:S01]  /*5fc0*/  IMAD R12, R42, 0x4, R23.reuse ;  /* 0x000000042a0c7824 */ /* 0x104fe200078e0217 */
[----:B------:R2:W-:Y:S04]  /*5fd0*/  STS [R6+-0x4], R27 ;  /* 0xfffffc1b06007388 */ /* 0x0005e80000000800 */
[----:B------:R3:W-:Y:S01]  /*5fe0*/  STS [R4+-0x4], R25 ;  /* 0xfffffc1904007388 */ /* 0x0007e20000000800 */
[----:B-1----:R-:W-:-:S03]  /*5ff0*/  IMAD R24, R60, 0x4, R23 ;  /* 0x000000043c187824 */ /* 0x002fc600078e0217 */
[----:B------:R1:W-:Y:S01]  /*6000*/  STS [R0+-0x4], R17 ;  /* 0xfffffc1100007388 */ /* 0x0003e20000000800 */
[----:B--2---:R-:W-:-:S03]  /*6010*/  IMAD R27, R62, 0x4, R23 ;  /* 0x000000043e1b7824 */ /* 0x004fc600078e0217 */
[----:B------:R2:W-:Y:S01]  /*6020*/  STS [R12+-0x4], R41 ;  /* 0xfffffc290c007388 */ /* 0x0005e20000000800 */
[----:B---3--:R-:W-:-:S03]  /*6030*/  IMAD R25, R54, 0x4, R23 ;  /* 0x0000000436197824 */ /* 0x008fc600078e0217 */
[----:B------:R3:W-:Y:S01]  /*6040*/  STS [R13+-0x4], R36 ;  /* 0xfffffc240d007388 */ /* 0x0007e20000000800 */
[----:B-1----:R-:W-:-:S03]  /*6050*/  IMAD R17, R38, 0x4, R23 ;  /* 0x0000000426117824 */ /* 0x002fc600078e0217 */
[----:B------:R3:W-:Y:S01]  /*6060*/  STS [R14+-0x4], R39 ;  /* 0xfffffc270e007388 */ /* 0x0007e20000000800 */
[----:B--2---:R-:W-:-:S03]  /*6070*/  IMAD R41, R3, 0x8, R23 ;  /* 0x0000000803297824 */ /* 0x004fc600078e0217 */
[----:B------:R3:W-:Y:S04]  /*6080*/  STS [R15+-0x4], R34 ;  /* 0xfffffc220f007388 */ /* 0x0007e80000000800 */
[----:B------:R3:W-:Y:S04]  /*6090*/  STS [R16+-0x4], R37 ;  /* 0xfffffc2510007388 */ /* 0x0007e80000000800 */
[----:B------:R3:W-:Y:S04]  /*60a0*/  STS [R27+-0x4], R32 ;  /* 0xfffffc201b007388 */ /* 0x0007e80000000800 */
[----:B------:R3:W-:Y:S04]  /*60b0*/  STS [R26+-0x4], R33 ;  /* 0xfffffc211a007388 */ /* 0x0007e80000000800 */
[----:B------:R3:W-:Y:S04]  /*60c0*/  STS [R25+-0x4], R30 ;  /* 0xfffffc1e19007388 */ /* 0x0007e80000000800 */
[----:B------:R3:W-:Y:S04]  /*60d0*/  STS [R24+-0x4], R31 ;  /* 0xfffffc1f18007388 */ /* 0x0007e80000000800 */
[----:B------:R3:W-:Y:S01]  /*60e0*/  STS [R17+-0x4], R28 ;  /* 0xfffffc1c11007388 */ /* 0x0007e20000000800 */
[----:B------:R-:W-:Y:S05]  /*60f0*/  @P0 BRA `(.L_x_68) ;  /* 0x0000000000b80947 */ /* 0x000fea0003800000 */
[----:B------:R-:W3:Y:S02]  /*6100*/  LDCU.64 UR4, c[0x0][0x398] ;  /* 0x00007300ff0477ac */ /* 0x000ee40008000a00 */
[----:B---3--:R-:W-:-:S04]  /*6110*/  LEA R32, P0, R3, UR4, 0x3 ;  /* 0x0000000403207c11 */ /* 0x008fc8000f8018ff */
[----:B------:R-:W-:-:S05]  /*6120*/  LEA.HI.X R33, R3, UR5, RZ, 0x3, P0 ;  /* 0x0000000503217c11 */ /* 0x000fca00080f1cff */
[----:B------:R-:W2:Y:S01]  /*6130*/  LDG.E.64 R30, desc[UR6][R32.64] ;  /* 0x00000006201e7981 */ /* 0x000ea2000c1e1b00 */
[----:B------:R-:W-:Y:S02]  /*6140*/  SHF.R.S32.HI R37, RZ, 0x1f, R35 ;  /* 0x0000001fff257819 */ /* 0x000fe40000011423 */
[----:B--2---:R-:W-:-:S05]  /*6150*/  IADD3 R30, P0, PT, -R35, R30, RZ ;  /* 0x0000001e231e7210 */ /* 0x004fca0007f1e1ff */
[----:B------:R-:W-:Y:S01]  /*6160*/  IMAD.X R31, R31, 0x1, ~R37, P0 ;  /* 0x000000011f1f7824 */ /* 0x000fe200000e0e25 */
[----:B------:R-:W-:Y:S01]  /*6170*/  ISETP.GE.AND P0, PT, R5, 0x1, PT ;  /* 0x000000010500780c */ /* 0x000fe20003f06270 */
[----:B------:R-:W-:-:S03]  /*6180*/  IMAD.MOV.U32 R37, RZ, RZ, R20 ;  /* 0x000000ffff257224 */ /* 0x000fc600078e0014 */
[----:B------:R1:W-:Y:S09]  /*6190*/  STS.64 [R41+0x6600], R30 ;  /* 0x0066001e29007388 */ /* 0x0003f20000000a00 */
[----:B------:R-:W-:Y:S05]  /*61a0*/  @!P0 BRA `(.L_x_69) ;  /* 0x00000000006c8947 */ /* 0x000fea0003800000 */
[----:B------:R-:W-:Y:S01]  /*61b0*/  BSSY B0, `(.L_x_70) ;  /* 0x0000019000007945 */ /* 0x000fe20003800000 */
[----:B------:R-:W-:Y:S02]  /*61c0*/  IMAD.MOV.U32 R28, RZ, RZ, -0x1 ;  /* 0xffffffffff1c7424 */ /* 0x000fe400078e00ff */
[----:B------:R-:W-:Y:S02]  /*61d0*/  IMAD.MOV.U32 R32, RZ, RZ, R5 ;  /* 0x000000ffff207224 */ /* 0x000fe400078e0005 */
[----:B------:R-:W-:-:S07]  /*61e0*/  IMAD.MOV.U32 R37, RZ, RZ, R20 ;  /* 0x000000ffff257224 */ /* 0x000fce00078e0014 */
.L_x_74:
[----:B-1----:R-:W1:Y:S01]  /*61f0*/  LDC.64 R30, c[0x0][0x380] ;  /* 0x0000e000ff1e7b82 */ /* 0x002e620000000a00 */
[----:B------:R-:W-:Y:S01]  /*6200*/  VIADD R39, R32, 0xffffffff ;  /* 0xffffffff20277836 */ /* 0x000fe20000000000 */
[----:B------:R-:W-:Y:S03]  /*6210*/  BSSY B2, `(.L_x_71) ;  /* 0x0000008000027945 */ /* 0x000fe60003800000 */
[----:B------:R-:W-:-:S04]  /*6220*/  IMAD R33, R39, 0x100, R3 ;  /* 0x0000010027217824 */ /* 0x000fc800078e0203 */
[----:B-1----:R-:W-:-:S07]  /*6230*/  IMAD.WIDE R30, R33, 0x4, R30 ;  /* 0x00000004211e7825 */ /* 0x002fce00078e021e */
.L_x_72:
[----:B------:R-:W-:Y:S05]  /*6240*/  YIELD ;  /* 0x0000000000007946 */ /* 0x000fea0003800000 */
[----:B------:R1:W-:Y:S06]  /*6250*/  MEMBAR.SC.CTA ;  /* 0x0000000000007992 */ /* 0x0003ec0000000000 */
[----:B-1----:R-:W2:Y:S02]  /*6260*/  LDG.E.STRONG.SYS R33, desc[UR6][R30.64] ;  /* 0x000000061e217981 */ /* 0x002ea4000c1f5900 */
[----:B--2---:R-:W-:-:S13]  /*6270*/  ISETP.NE.AND P0, PT, R33, RZ, PT ;  /* 0x000000ff2100720c */ /* 0x004fda0003f05270 */
[----:B------:R-:W-:Y:S05]  /*6280*/  @!P0 BRA `(.L_x_72) ;  /* 0xfffffffc00ec8947 */ /* 0x000fea000383ffff */
[----:B------:R-:W-:Y:S05]  /*6290*/  BSYNC B2 ;  /* 0x0000000000027941 */ /* 0x000fea0003800000 */
.L_x_71:
[----:B------:R-:W-:Y:S01]  /*62a0*/  BSSY.RECONVERGENT B2, `(.L_x_73) ;  /* 0x0000006000027945 */ /* 0x000fe20003800200 */
[C---:B------:R-:W-:Y:S02]  /*62b0*/  ISETP.GT.AND P0, PT, R33.reuse, -0x1, PT ;  /* 0xffffffff2100780c */ /* 0x040fe40003f04270 */
[----:B------:R-:W-:Y:S01]  /*62c0*/  LOP3.LUT R30, R33, 0x3fffffff, RZ, 0xc0, !PT ;  /* 0x3fffffff211e7812 */ /* 0x000fe200078ec0ff */
[----:B------:R-:W-:Y:S05]  /*62d0*/  WARPSYNC.EXCLUSIVE R28 ;  /* 0x000000001c007348 */ /* 0x000fea0003a00000 */
[----:B------:R-:W-:-:S05]  /*62e0*/  IMAD.IADD R37, R30, 0x1, R37 ;  /* 0x000000011e257824 */ /* 0x000fca00078e0225 */
[----:B------:R-:W-:-:S07]  /*62f0*/  VOTE.ANY R28, PT, P0 ;  /* 0x00000000001c7806 */ /* 0x000fce00000e0100 */
[----:B------:R-:W-:Y:S05]  /*6300*/  BSYNC.RECONVERGENT B2 ;  /* 0x0000000000027941 */ /* 0x000fea0003800200 */
.L_x_73:
[----:B------:R-:W-:Y:S01]  /*6310*/  ISETP.GT.U32.AND P1, PT, R32, 0x1, PT ;  /* 0x000000012000780c */ /* 0x000fe20003f24070 */
[----:B------:R-:W-:-:S12]  /*6320*/  IMAD.MOV.U32 R32, RZ, RZ, R39 ;  /* 0x000000ffff207224 */ /* 0x000fd800078e0027 */
[----:B------:R-:W-:Y:S05]  /*6330*/  @P0 BRA P1, `(.L_x_74) ;  /* 0xfffffffc00ac0947 */ /* 0x000fea000083ffff */
[----:B------:R-:W-:Y:S05]  /*6340*/  BSYNC B0 ;  /* 0x0000000000007941 */ /* 0x000fea0003800000 */
.L_x_70:
[----:B------:R2:W3:Y:S02]  /*6350*/  LDS.64 R30, [R41+0x6600] ;  /* 0x00660000291e7984 */ /* 0x0004e40000000a00 */
.L_x_69:
[----:B------:R-:W4:Y:S01]  /*6360*/  LDC.64 R32, c[0x0][0x380] ;  /* 0x0000e000ff207b82 */ /* 0x000f220000000a00 */
[C---:B------:R-:W-:Y:S01]  /*6370*/  IMAD.IADD R39, R37.reuse, 0x1, -R20 ;  /* 0x0000000125277824 */ /* 0x040fe200078e0a14 */
[----:B------:R-:W-:-:S04]  /*6380*/  LOP3.LUT R37, R37, 0x80000000, RZ, 0xfc, !PT ;  /* 0x8000000025257812 */ /* 0x000fc800078efcff */
[----:B---3--:R-:W-:Y:S01]  /*6390*/  IADD3 R28, P0, PT, R39, R30, RZ ;  /* 0x0000001e271c7210 */ /* 0x008fe20007f1e0ff */
[----:B----4-:R-:W-:-:S03]  /*63a0*/  IMAD.WIDE R32, R29, 0x4, R32 ;  /* 0x000000041d207825 */ /* 0x010fc600078e0220 */
[----:B------:R-:W-:Y:S02]  /*63b0*/  LEA.HI.X.SX32 R29, R39, R31, 0x1, P0 ;  /* 0x0000001f271d7211 */ /* 0x000fe400000f0eff */
[----:B------:R4:W-:Y:S04]  /*63c0*/  STG.E.STRONG.SYS desc[UR6][R32.64], R37 ;  /* 0x0000002520007986 */ /* 0x0009e8000c115906 */
[----:B------:R4:W-:Y:S03]  /*63d0*/  STS.64 [R41+0x6600], R28 ;  /* 0x0066001c29007388 */ /* 0x0009e60000000a00 */
.L_x_68:
[----:B------:R-:W-:Y:S05]  /*63e0*/  BSYNC B1 ;  /* 0x0000000000017941 */ /* 0x000fea0003800000 */
.L_x_67:
[----:B---34-:R-:W3:Y:S01]  /*63f0*/  LDC R28, c[0x0][0x3c0] ;  /* 0x0000f000ff1c7b82 */ /* 0x018ee20000000800 */
[----:B------:R-:W-:-:S07]  /*6400*/  VIADD R29, R18, 0x1980 ;  /* 0x00001980121d7836 */ /* 0x000fce0000000000 */
[----:B------:R-:W4:Y:S01]  /*6410*/  LDC.64 R32, c[0x0][0x390] ;  /* 0x0000e400ff207b82 */ /* 0x000f220000000a00 */
[----:B---3--:R-:W-:Y:S02]  /*6420*/  ISETP.GE.AND P0, PT, R29, R28, PT ;  /* 0x0000001c1d00720c */ /* 0x008fe40003f06270 */
[----:B----4-:R-:W-:-:S04]  /*6430*/  ISETP.EQ.U32.AND P1, PT, R32, RZ, PT ;  /* 0x000000ff2000720c */ /* 0x010fc80003f22070 */
[----:B------:R-:W-:-:S04]  /*6440*/  ISETP.EQ.OR.EX P0, PT, R33, RZ, !P0, P1 ;  /* 0x000000ff2100720c */ /* 0x000fc80004702710 */
[----:B------:R-:W-:-:S13]  /*6450*/  ISETP.GT.U32.OR P0, PT, R3, 0xff, P0 ;  /* 0x000000ff0300780c */ /* 0x000fda0000704470 */
[----:B------:R-:W-:Y:S05]  /*6460*/  @P0 BRA `(.L_x_75) ;  /* 0x0000000000200947 */ /* 0x000fea0003800000 */
[----:B-1----:R-:W1:Y:S01]  /*6470*/  LDS.64 R30, [R41+0x6600] ;  /* 0x00660000291e7984 */ /* 0x002e620000000a00 */
[C---:B------:R-:W-:Y:S02]  /*6480*/  LEA R32, P2, R3.reuse, R32, 0x3 ;  /* 0x0000002003207211 */ /* 0x040fe400078418ff */
[--C-:B------:R-:W-:Y:S02]  /*6490*/  SHF.R.S32.HI R37, RZ, 0x1f, R20.reuse ;  /* 0x0000001fff257819 */ /* 0x100fe40000011414 */
[----:B------:R-:W-:Y:S02]  /*64a0*/  LEA.HI.X R33, R3, R33, RZ, 0x3, P2 ;  /* 0x0000002103217211 */ /* 0x000fe400010f1cff */
[----:B-1----:R-:W-:Y:S02]  /*64b0*/  IADD3 R30, P0, P1, R30, R35, R20 ;  /* 0x000000231e1e7210 */ /* 0x002fe4000791e014 */
[----:B------:R-:W-:-:S04]  /*64c0*/  SHF.R.S32.HI R35, RZ, 0x1f, R35 ;  /* 0x0000001fff237819 */ /* 0x000fc80000011423 */
[----:B------:R-:W-:-:S05]  /*64d0*/  IADD3.X R31, PT, PT, R31, R35, R37, P0, P1 ;  /* 0x000000231f1f7210 */ /* 0x000fca00007e2425 */
[----:B------:R3:W-:Y:S02]  /*64e0*/  STG.E.64 desc[UR6][R32.64], R30 ;  /* 0x0000001e20007986 */ /* 0x0007e4000c101b06 */
.L_x_75:
[----:B------:R-:W-:Y:S01]  /*64f0*/  ISETP.GT.AND P0, PT, R29, R28, PT ;  /* 0x0000001c1d00720c */ /* 0x000fe20003f04270 */
[----:B------:R-:W-:Y:S05]  /*6500*/  WARPSYNC.ALL ;  /* 0x0000000000007948 */ /* 0x000fea0003800000 */
[----:B------:R-:W-:Y:S07]  /*6510*/  BAR.SYNC.DEFER_BLOCKING 0x0 ;  /* 0x0000000000007b1d */ /* 0x000fee0000010000 */
[----:B------:R-:W-:Y:S05]  /*6520*/  @P0 BRA `(.L_x_76) ;  /* 0x0000001000500947 */ /* 0x000fea0003800000 */
[----:B------:R-:W4:Y:S01]  /*6530*/  LDS R29, [R22] ;  /* 0x00000000161d7984 */ /* 0x000f220000000800 */
[----:B------:R-:W5:Y:S01]  /*6540*/  LDCU UR4, c[0x0][0x3c4] ;  /* 0x00007880ff0477ac */ /* 0x000f620008000800 */
[----:B------:R-:W0:Y:S01]  /*6550*/  LDCU.64 UR8, c[0x0][0x3a0] ;  /* 0x00007400ff0877ac */ /* 0x000e220008000a00 */
[----:B----4-:R-:W-:-:S04]  /*6560*/  ISETP.NE.AND P1, PT, R29, 0x7fffffff, PT ;  /* 0x7fffffff1d00780c */ /* 0x010fc80003f25270 */
[C---:B------:R-:W-:Y:S02]  /*6570*/  SEL R20, R29.reuse, 0x80000000, P1 ;  /* 0x800000001d147807 */ /* 0x040fe40000800000 */
[----:B------:R-:W-:Y:S02]  /*6580*/  ISETP.GT.AND P1, PT, R29, -0x1, PT ;  /* 0xffffffff1d00780c */ /* 0x000fe40003f24270 */
[----:B-----5:R-:W-:-:S04]  /*6590*/  SHF.R.U32.HI R20, RZ, UR4, R20 ;  /* 0x00000004ff147c19 */ /* 0x020fc80008011614 */
[----:B------:R-:W-:-:S05]  /*65a0*/  LOP3.LUT R20, R20, R19, RZ, 0x30, !PT ;  /* 0x0000001314147212 */ /* 0x000fca00078e30ff */
[----:B-1-3--:R-:W-:Y:S02]  /*65b0*/  IMAD R31, R20, 0x8, R23 ;  /* 0x00000008141f7824 */ /* 0x00afe400078e0217 */
[----:B------:R-:W-:-:S04]  /*65c0*/  IMAD.MOV.U32 R20, RZ, RZ, -0x1 ;  /* 0xffffffffff147424 */ /* 0x000fc800078e00ff */
[----:B------:R-:W1:Y:S02]  /*65d0*/  LDS.64 R30, [R31+0x6600] ;  /* 0x006600001f1e7984 */ /* 0x000e640000000a00 */
[----:B-1----:R-:W-:Y:S02]  /*65e0*/  IADD3 R33, P2, PT, R30, R3, RZ ;  /* 0x000000031e217210 */ /* 0x002fe40007f5e0ff */
[----:B------:R-:W-:-:S03]  /*65f0*/  SEL R30, R20, 0x80000000, P1 ;  /* 0x80000000141e7807 */ /* 0x000fc60000800000 */
[----:B------:R-:W-:Y:S01]  /*6600*/  IMAD.X R34, RZ, RZ, R31, P2 ;  /* 0x000000ffff227224 */ /* 0x000fe200010e061f */
[C---:B0-----:R-:W-:Y:S02]  /*6610*/  LEA R32, P2, R33.reuse, UR8, 0x2 ;  /* 0x0000000821207c11 */ /* 0x041fe4000f8410ff */
[----:B------:R-:W-:Y:S02]  /*6620*/  LOP3.LUT R29, R30, R29, RZ, 0x3c, !PT ;  /* 0x0000001d1e1d7212 */ /* 0x000fe400078e3cff */
[----:B------:R-:W-:-:S05]  /*6630*/  LEA.HI.X R33, R33, UR9, R34, 0x2, P2 ;  /* 0x0000000921217c11 */ /* 0x000fca00090f1422 */
[----:B------:R-:W-:Y:S01]  /*6640*/  STG.E desc[UR6][R32.64], R29 ;  /* 0x0000001d20007986 */ /* 0x000fe2000c101906 */
[----:B------:R-:W-:-:S03]  /*6650*/  NOP ;  /* 0x0000000000007918 */ /* 0x000fc60000000000 */
[----:B------:R-:W0:Y:S02]  /*6660*/  LDS R34, [R22+0x600] ;  /* 0x0006000016227984 */ /* 0x000e240000000800 */
[----:B0-----:R-:W-:-:S04]  /*6670*/  ISETP.NE.AND P1, PT, R34, 0x7fffffff, PT ;  /* 0x7fffffff2200780c */ /* 0x001fc80003f25270 */
[C---:B------:R-:W-:Y:S02]  /*6680*/  SEL R30, R34.reuse, 0x80000000, P1 ;  /* 0x80000000221e7807 */ /* 0x040fe40000800000 */
[----:B------:R-:W-:Y:S02]  /*6690*/  ISETP.GT.AND P1, PT, R34, -0x1, PT ;  /* 0xffffffff2200780c */ /* 0x000fe40003f24270 */
[----:B------:R-:W-:Y:S02]  /*66a0*/  SHF.R.U32.HI R30, RZ, UR4, R30 ;  /* 0x00000004ff1e7c19 */ /* 0x000fe4000801161e */
[----:B------:R-:W-:Y:S02]  /*66b0*/  SEL R29, R20, 0x80000000, P1 ;  /* 0x80000000141d7807 */ /* 0x000fe40000800000 */
[----:B------:R-:W-:Y:S02]  /*66c0*/  LOP3.LUT R30, R30, R19, RZ, 0x30, !PT ;  /* 0x000000131e1e7212 */ /* 0x000fe400078e30ff */
[----:B------:R-:W-:-:S03]  /*66d0*/  LOP3.LUT R29, R29, R34, RZ, 0x3c, !PT ;  /* 0x000000221d1d7212 */ /* 0x000fc600078e3cff */
[----:B------:R-:W-:-:S06]  /*66e0*/  IMAD R30, R30, 0x8, R23 ;  /* 0x000000081e1e7824 */ /* 0x000fcc00078e0217 */
[----:B------:R-:W0:Y:S02]  /*66f0*/  LDS.64 R30, [R30+0x6600] ;  /* 0x006600001e1e7984 */ /* 0x000e240000000a00 */
[----:B0-----:R-:W-:-:S05]  /*6700*/  IADD3 R35, P2, PT, R30, R3, RZ ;  /* 0x000000031e237210 */ /* 0x001fca0007f5e0ff */
[----:B------:R-:W-:Y:S01]  /*6710*/  IMAD.X R36, RZ, RZ, R31, P2 ;  /* 0x000000ffff247224 */ /* 0x000fe200010e061f */
[----:B------:R-:W-:-:S04]  /*6720*/  LEA R32, P2, R35, UR8, 0x2 ;  /* 0x0000000823207c11 */ /* 0x000fc8000f8410ff */
        /* <DEDUP_REMOVED lines=231> */
[----:B------:R-:W-:-:S04]  /*75a0*/  SHF.R.U32.HI R30, RZ, UR4, R30 ;  /* 0x00000004ff1e7c19 */ /* 0x000fc8000801161e */
[----:B------:R-:W-:-:S05]  /*75b0*/  LOP3.LUT R30, R30, R19, RZ, 0x30, !PT ;  /* 0x000000131e1e7212 */ /* 0x000fca00078e30ff */
[----:B------:R-:W-:Y:S01]  /*75c0*/  IMAD R35, R30, 0x8, R23 ;  /* 0x000000081e237824 */ /* 0x000fe200078e0217 */
[----:B------:R-:W-:-:S04]  /*75d0*/  SEL R23, R20, 0x80000000, P1 ;  /* 0x8000000014177807 */ /* 0x000fc80000800000 */
[----:B------:R-:W0:Y:S01]  /*75e0*/  LDS.64 R30, [R35+0x6600] ;  /* 0x00660000231e7984 */ /* 0x000e220000000a00 */
[----:B------:R-:W-:Y:S02]  /*75f0*/  LOP3.LUT R23, R23, R34, RZ, 0x3c, !PT ;  /* 0x0000002217177212 */ /* 0x000fe400078e3cff */
[----:B0-----:R-:W-:-:S05]  /*7600*/  IADD3 R36, P2, PT, R30, R3, RZ ;  /* 0x000000031e247210 */ /* 0x001fca0007f5e0ff */
[----:B------:R-:W-:Y:S01]  /*7610*/  IMAD.X R31, RZ, RZ, R31, P2 ;  /* 0x000000ffff1f7224 */ /* 0x000fe200010e061f */
[----:B------:R-:W-:-:S04]  /*7620*/  LEA R30, P2, R36, UR8, 0x2 ;  /* 0x00000008241e7c11 */ /* 0x000fc8000f8410ff */
[----:B------:R-:W-:-:S05]  /*7630*/  LEA.HI.X R31, R36, UR9, R31, 0x2, P2 ;  /* 0x00000009241f7c11 */ /* 0x000fca00090f141f */
[----:B------:R0:W-:Y:S01]  /*7640*/  STG.E desc[UR6][R30.64+0x6000], R23 ;  /* 0x006000171e007986 */ /* 0x0001e2000c101906 */
[----:B------:R-:W-:Y:S01]  /*7650*/  NOP ;  /* 0x0000000000007918 */ /* 0x000fe20000000000 */
[----:B------:R-:W-:Y:S05]  /*7660*/  BRA `(.L_x_77) ;  /* 0x0000001800607947 */ /* 0x000fea0003800000 */
.L_x_76:
[----:B------:R-:W-:Y:S01]  /*7670*/  IMAD R29, R5, -0x1980, R28 ;  /* 0xffffe680051d7824 */ /* 0x000fe200078e021c */
[----:B------:R-:W-:Y:S01]  /*7680*/  BSSY.RECONVERGENT B0, `(.L_x_78) ;  /* 0x000001e000007945 */ /* 0x000fe20003800200 */
[C---:B------:R-:W-:Y:S02]  /*7690*/  VIADD R20, R3.reuse, 0x180 ;  /* 0x0000018003147836 */ /* 0x040fe40000000000 */
[C---:B-1-3--:R-:W-:Y:S01]  /*76a0*/  VIADD R30, R3.reuse, 0x300 ;  /* 0x00000300031e7836 */ /* 0x04afe20000000000 */
[CC--:B------:R-:W-:Y:S01]  /*76b0*/  ISETP.GE.AND P1, PT, R3.reuse, R29.reuse, PT ;  /* 0x0000001d0300720c */ /* 0x0c0fe20003f26270 */
[C---:B------:R-:W-:Y:S01]  /*76c0*/  VIADD R32, R3.reuse, 0x480 ;  /* 0x0000048003207836 */ /* 0x040fe20000000000 */
[-C--:B------:R-:W-:Y:S01]  /*76d0*/  ISETP.GE.AND P5, PT, R20, R29.reuse, PT ;  /* 0x0000001d1400720c */ /* 0x080fe20003fa6270 */
[C---:B------:R-:W-:Y:S01]  /*76e0*/  VIADD R20, R3.reuse, 0x600 ;  /* 0x0000060003147836 */ /* 0x040fe20000000000 */
[-C--:B------:R-:W-:Y:S01]  /*76f0*/  ISETP.GE.AND P4, PT, R30, R29.reuse, PT ;  /* 0x0000001d1e00720c */ /* 0x080fe20003f86270 */
[----:B------:R-:W-:Y:S01]  /*7700*/  VIADD R34, R3, 0x780 ;  /* 0x0000078003227836 */ /* 0x000fe20000000000 */
[----:B------:R-:W-:-:S02]  /*7710*/  ISETP.GE.AND P3, PT, R32, R29, PT ;  /* 0x0000001d2000720c */ /* 0x000fc40003f66270 */
[----:B------:R-:W-:-:S05]  /*7720*/  ISETP.GE.AND P2, PT, R20, R29, PT ;  /* 0x0000001d1400720c */ /* 0x000fca0003f46270 */
[----:B------:R-:W-:Y:S08]  /*7730*/  @P1 BRA `(.L_x_79) ;  /* 0x0000000000481947 */ /* 0x000ff00003800000 */
[----:B------:R-:W1:Y:S01]  /*7740*/  LDS R20, [R22] ;  /* 0x0000000016147984 */ /* 0x000e620000000800 */
[----:B------:R-:W3:Y:S01]  /*7750*/  LDCU UR4, c[0x0][0x3c4] ;  /* 0x00007880ff0477ac */ /* 0x000ee20008000800 */
[----:B------:R-:W-:Y:S01]  /*7760*/  IMAD.MOV.U32 R33, RZ, RZ, -0x1 ;  /* 0xffffffffff217424 */ /* 0x000fe200078e00ff */
[----:B-1----:R-:W-:-:S04]  /*7770*/  ISETP.NE.AND P1, PT, R20, 0x7fffffff, PT ;  /* 0x7fffffff1400780c */ /* 0x002fc80003f25270 */
[C---:B------:R-:W-:Y:S02]  /*7780*/  SEL R30, R20.reuse, 0x80000000, P1 ;  /* 0x80000000141e7807 */ /* 0x040fe40000800000 */
[----:B------:R-:W-:Y:S02]  /*7790*/  ISETP.GT.AND P1, PT, R20, -0x1, PT ;  /* 0xffffffff1400780c */ /* 0x000fe40003f24270 */
[----:B---3--:R-:W-:Y:S01]  /*77a0*/  SHF.R.U32.HI R30, RZ, UR4, R30 ;  /* 0x00000004ff1e7c19 */ /* 0x008fe2000801161e */
[----:B------:R-:W1:Y:S01]  /*77b0*/  LDCU.64 UR4, c[0x0][0x3a0] ;  /* 0x00007400ff0477ac */ /* 0x000e620008000a00 */
[----:B------:R-:W-:Y:S02]  /*77c0*/  SEL R33, R33, 0x80000000, P1 ;  /* 0x8000000021217807 */ /* 0x000fe40000800000 */
[----:B------:R-:W-:Y:S02]  /*77d0*/  LOP3.LUT R30, R30, R19, RZ, 0x30, !PT ;  /* 0x000000131e1e7212 */ /* 0x000fe400078e30ff */
[----:B------:R-:W-:-:S03]  /*77e0*/  LOP3.LUT R33, R33, R20, RZ, 0x3c, !PT ;  /* 0x0000001421217212 */ /* 0x000fc600078e3cff */
[----:B------:R-:W-:-:S05]  /*77f0*/  IMAD R32, R30, 0x8, R23 ;  /* 0x000000081e207824 */ /* 0x000fca00078e0217 */
[----:B------:R-:W3:Y:S02]  /*7800*/  LDS.64 R30, [R32+0x6600] ;  /* 0x00660000201e7984 */ /* 0x000ee40000000a00 */
[----:B---3--:R-:W-:-:S04]  /*7810*/  IADD3 R35, P6, PT, R30, R3, RZ ;  /* 0x000000031e237210 */ /* 0x008fc80007fde0ff */
[----:B-1----:R-:W-:Y:S01]  /*7820*/  LEA R30, P1, R35, UR4, 0x2 ;  /* 0x00000004231e7c11 */ /* 0x002fe2000f8210ff */
[----:B------:R-:W-:-:S05]  /*7830*/  IMAD.X R36, RZ, RZ, R31, P6 ;  /* 0x000000ffff247224 */ /* 0x000fca00030e061f */
[----:B------:R-:W-:-:S05]  /*7840*/  LEA.HI.X R31, R35, UR5, R36, 0x2, P1 ;  /* 0x00000005231f7c11 */ /* 0x000fca00088f1424 */
[----:B------:R1:W-:Y:S02]  /*7850*/  STG.E desc[UR6][R30.64], R33 ;  /* 0x000000211e007986 */ /* 0x0003e4000c101906 */
.L_x_79:
[----:B------:R-:W-:Y:S05]  /*7860*/  BSYNC.RECONVERGENT B0 ;  /* 0x0000000000007941 */ /* 0x000fea0003800200 */
.L_x_78:
[----:B------:R-:W-:Y:S01]  /*7870*/  NOP ;  /* 0x0000000000007918 */ /* 0x000fe20000000000 */
[----:B------:R-:W-:Y:S01]  /*7880*/  BSSY.RECONVERGENT B0, `(.L_x_80) ;  /* 0x0000016000007945 */ /* 0x000fe20003800200 */
[----:B------:R-:W-:Y:S01]  /*7890*/  ISETP.GE.AND P1, PT, R34, R29, PT ;  /* 0x0000001d2200720c */ /* 0x000fe20003f26270 */
[----:B------:R-:W-:Y:S02]  /*78a0*/  VIADD R34, R3, 0x900 ;  /* 0x0000090003227836 */ /* 0x000fe40000000000 */
[----:B------:R-:W-:Y:S10]  /*78b0*/  @P5 BRA `(.L_x_81) ;  /* 0x0000000000485947 */ /* 0x000ff40003800000 */
[----:B------:R-:W3:Y:S01]  /*78c0*/  LDS R20, [R22+0x600] ;  /* 0x0006000016147984 */ /* 0x000ee20000000800 */
[----:B------:R-:W4:Y:S01]  /*78d0*/  LDCU UR4, c[0x0][0x3c4] ;  /* 0x00007880ff0477ac */ /* 0x000f220008000800 */
[----:B-1----:R-:W-:Y:S01]  /*78e0*/  IMAD.MOV.U32 R33, RZ, RZ, -0x1 ;  /* 0xffffffffff217424 */ /* 0x002fe200078e00ff */
[----:B---3--:R-:W-:-:S04]  /*78f0*/  ISETP.NE.AND P5, PT, R20, 0x7fffffff, PT ;  /* 0x7fffffff1400780c */ /* 0x008fc80003fa5270 */
[C---:B------:R-:W-:Y:S02]  /*7900*/  SEL R30, R20.reuse, 0x80000000, P5 ;  /* 0x80000000141e7807 */ /* 0x040fe40002800000 */
[----:B------:R-:W-:Y:S02]  /*7910*/  ISETP.GT.AND P5, PT, R20, -0x1, PT ;  /* 0xffffffff1400780c */ /* 0x000fe40003fa4270 */
[----:B----4-:R-:W-:Y:S01]  /*7920*/  SHF.R.U32.HI R30, RZ, UR4, R30 ;  /* 0x00000004ff1e7c19 */ /* 0x010fe2000801161e */
        /* <DEDUP_REMOVED lines=11> */
.L_x_81:
[----:B------:R-:W-:Y:S05]  /*79e0*/  BSYNC.RECONVERGENT B0 ;  /* 0x0000000000007941 */ /* 0x000fea0003800200 */
.L_x_80:
[----:B------:R-:W-:Y:S01]  /*79f0*/  NOP ;  /* 0x0000000000007918 */ /* 0x000fe20000000000 */
[----:B------:R-:W-:Y:S01]  /*7a00*/  BSSY.RECONVERGENT B0, `(.L_x_82) ;  /* 0x0000016000007945 */ /* 0x000fe20003800200 */
[----:B------:R-:W-:Y:S01]  /*7a10*/  ISETP.GE.AND P5, PT, R34, R29, PT ;  /* 0x0000001d2200720c */ /* 0x000fe20003fa6270 */
[----:B------:R-:W-:Y:S02]  /*7a20*/  VIADD R34, R3, 0xa80 ;  /* 0x00000a8003227836 */ /* 0x000fe40000000000 */
[----:B------:R-:W-:Y:S10]  /*7a30*/  @P4 BRA `(.L_x_83) ;  /* 0x0000000000484947 */ /* 0x000ff40003800000 */
[----:B------:R-:W4:Y:S01]  /*7a40*/  LDS R20, [R22+0xc00] ;  /* 0x000c000016147984 */ /* 0x000f220000000800 */
[----:B------:R-:W5:Y:S01]  /*7a50*/  LDCU UR4, c[0x0][0x3c4] ;  /* 0x00007880ff0477ac */ /* 0x000f620008000800 */
[----:B-1-3--:R-:W-:Y:S01]  /*7a60*/  IMAD.MOV.U32 R33, RZ, RZ, -0x1 ;  /* 0xffffffffff217424 */ /* 0x00afe200078e00ff */
[----:B----4-:R-:W-:-:S04]  /*7a70*/  ISETP.NE.AND P4, PT, R20, 0x7fffffff, PT ;  /* 0x7fffffff1400780c */ /* 0x010fc80003f85270 */
[C---:B------:R-:W-:Y:S02]  /*7a80*/  SEL R30, R20.reuse, 0x80000000, P4 ;  /* 0x80000000141e7807 */ /* 0x040fe40002000000 */
[----:B------:R-:W-:Y:S02]  /*7a90*/  ISETP.GT.AND P4, PT, R20, -0x1, PT ;  /* 0xffffffff1400780c */ /* 0x000fe40003f84270 */
[----:B-----5:R-:W-:Y:S01]  /*7aa0*/  SHF.R.U32.HI R30, RZ, UR4, R30 ;  /* 0x00000004ff1e7c19 */ /* 0x020fe2000801161e */
        /* <DEDUP_REMOVED lines=11> */
.L_x_83:
[----:B------:R-:W-:Y:S05]  /*7b60*/  BSYNC.RECONVERGENT B0 ;  /* 0x0000000000007941 */ /* 0x000fea0003800200 */
.L_x_82:
[----:B------:R-:W-:Y:S01]  /*7b70*/  NOP ;  /* 0x0000000000007918 */ /* 0x000fe20000000000 */
[----:B------:R-:W-:Y:S01]  /*7b80*/  BSSY.RECONVERGENT B0, `(.L_x_84) ;  /* 0x0000016000007945 */ /* 0x000fe20003800200 */
[----:B------:R-:W-:Y:S02]  /*7b90*/  ISETP.GE.AND P4, PT, R34, R29, PT ;  /* 0x0000001d2200720c */ /* 0x000fe40003f86270 */
[----:B------:R-:W-:Y:S01]  /*7ba0*/  LOP3.LUT R34, R3, 0xc00, RZ, 0xfc, !PT ;  /* 0x00000c0003227812 */ /* 0x000fe200078efcff */
[----:B------:R-:W-:Y:S10]  /*7bb0*/  @P3 BRA `(.L_x_85) ;  /* 0x0000000000483947 */ /* 0x000ff40003800000 */
[----:B------:R-:W5:Y:S01]  /*7bc0*/  LDS R20, [R22+0x1200] ;  /* 0x0012000016147984 */ /* 0x000f620000000800 */
[----:B------:R-:W0:Y:S01]  /*7bd0*/  LDCU UR4, c[0x0][0x3c4] ;  /* 0x00007880ff0477ac */ /* 0x000e220008000800 */
[----:B-1-34-:R-:W-:Y:S01]  /*7be0*/  IMAD.MOV.U32 R33, RZ, RZ, -0x1 ;  /* 0xffffffffff217424 */ /* 0x01afe200078e00ff */
[----:B-----5:R-:W-:-:S04]  /*7bf0*/  ISETP.NE.AND P3, PT, R20, 0x7fffffff, PT ;  /* 0x7fffffff1400780c */ /* 0x020fc80003f65270 */
[C---:B------:R-:W-:Y:S02]  /*7c00*/  SEL R30, R20.reuse, 0x80000000, P3 ;  /* 0x80000000141e7807 */ /* 0x040fe40001800000 */
[----:B------:R-:W-:Y:S02]  /*7c10*/  ISETP.GT.AND P3, PT, R20, -0x1, PT ;  /* 0xffffffff1400780c */ /* 0x000fe40003f64270 */
[----:B0-----:R-:W-:Y:S01]  /*7c20*/  SHF.R.U32.HI R30, RZ, UR4, R30 ;  /* 0x00000004ff1e7c19 */ /* 0x001fe2000801161e */
[----:B------:R-:W0:Y:S01]  /*7c30*/  LDCU.64 UR4, c[0x0][0x3a0] ;  /* 0x00007400ff0477ac */ /* 0x000e220008000a00 */
[----:B------:R-:W-:Y:S02]  /*7c40*/  SEL R33, R33, 0x80000000, P3 ;  /* 0x8000000021217807 */ /* 0x000fe40001800000 */
[----:B------:R-:W-:Y:S02]  /*7c50*/  LOP3.LUT R30, R30, R19, RZ, 0x30, !PT ;  /* 0x000000131e1e7212 */ /* 0x000fe400078e30ff */
[----:B------:R-:W-:-:S03]  /*7c60*/  LOP3.LUT R33, R33, R20, RZ, 0x3c, !PT ;  /* 0x0000001421217212 */ /* 0x000fc600078e3cff */
[----:B------:R-:W-:-:S05]  /*7c70*/  IMAD R32, R30, 0x8, R23 ;  /* 0x000000081e207824 */ /* 0x000fca00078e0217 */
[----:B------:R-:W1:Y:S02]  /*7c80*/  LDS.64 R30, [R32+0x6600] ;  /* 0x00660000201e7984 */ /* 0x000e640000000a00 */
[----:B-1----:R-:W-:-:S04]  /*7c90*/  IADD3 R35, P6, PT, R30, R3, RZ ;  /* 0x000000031e237210 */ /* 0x002fc80007fde0ff */
[----:B0-----:R-:W-:Y:S01]  /*7ca0*/  LEA R30, P3, R35, UR4, 0x2 ;  /* 0x00000004231e7c11 */ /* 0x001fe2000f8610ff */
[----:B------:R-:W-:-:S05]  /*7cb0*/  IMAD.X R36, RZ, RZ, R31, P6 ;  /* 0x000000ffff247224 */ /* 0x000fca00030e061f */
[----:B------:R-:W-:-:S05]  /*7cc0*/  LEA.HI.X R31, R35, UR5, R36, 0x2, P3 ;  /* 0x00000005231f7c11 */ /* 0x000fca00098f1424 */
[----:B------:R0:W-:Y:S02]  /*7cd0*/  STG.E desc[UR6][R30.64+0x1200], R33 ;  /* 0x001200211e007986 */ /* 0x0001e4000c101906 */
.L_x_85:
[----:B------:R-:W-:Y:S05]  /*7ce0*/  BSYNC.RECONVERGENT B0 ;  /* 0x0000000000007941 */ /* 0x000fea0003800200 */
.L_x_84:
[----:B------:R-:W-:Y:S01]  /*7cf0*/  NOP ;  /* 0x0000000000007918 */ /* 0x000fe20000000000 */
[----:B------:R-:W-:Y:S01]  /*7d00*/  BSSY.RECONVERGENT B0, `(.L_x_86) ;  /* 0x0000016000007945 */ /* 0x000fe20003800200 */
[----:B------:R-:W-:Y:S01]  /*7d10*/  ISETP.GE.AND P3, PT, R34, R29, PT ;  /* 0x0000001d2200720c */ /* 0x000fe20003f66270 */
[----:B------:R-:W-:Y:S02]  /*7d20*/  VIADD R34, R3, 0xd80 ;  /* 0x00000d8003227836 */ /* 0x000fe40000000000 */
[----:B------:R-:W-:Y:S10]  /*7d30*/  @P2 BRA `(.L_x_87) ;  /* 0x0000000000482947 */ /* 0x000ff40003800000 */
[----:B------:R-:W5:Y:S01]  /*7d40*/  LDS R20, [R22+0x1800] ;  /* 0x0018000016147984 */ /* 0x000f620000000800 */
[----:B------:R-:W2:Y:S01]  /*7d50*/  LDCU UR4, c[0x0][0x3c4] ;  /* 0x00007880ff0477ac */ /* 0x000ea20008000800 */
[----:B01-34-:R-:W-:Y:S01]  /*7d60*/  IMAD.MOV.U32 R33, RZ, RZ, -0x1 ;  /* 0xffffffffff217424 */ /* 0x01bfe200078e00ff */
[----:B-----5:R-:W-:-:S04]  /*7d70*/  ISETP.NE.AND P2, PT, R20, 0x7fffffff, PT ;  /* 0x7fffffff1400780c */ /* 0x020fc80003f45270 */
[C---:B------:R-:W-:Y:S02]  /*7d80*/  SEL R30, R20.reuse, 0x80000000, P2 ;  /* 0x80000000141e7807 */ /* 0x040fe40001000000 */
[----:B------:R-:W-:Y:S02]  /*7d90*/  ISETP.GT.AND P2, PT, R20, -0x1, PT ;  /* 0xffffffff1400780c */ /* 0x000fe40003f44270 */
[----:B--2---:R-:W-:Y:S01]  /*7da0*/  SHF.R.U32.HI R30, RZ, UR4, R30 ;  /* 0x00000004ff1e7c19 */ /* 0x004fe2000801161e */
        /* <DEDUP_REMOVED lines=11> */
.L_x_87:
[----:B------:R-:W-:Y:S05]  /*7e60*/  BSYNC.RECONVERGENT B0 ;  /* 0x0000000000007941 */ /* 0x000fea0003800200 */
.L_x_86:
        /* <DEDUP_REMOVED lines=23> */
.L_x_89:
[----:B------:R-:W-:Y:S05]  /*7fe0*/  BSYNC.RECONVERGENT B0 ;  /* 0x0000000000007941 */ /* 0x000fea0003800200 */
.L_x_88:
        /* <DEDUP_REMOVED lines=23> */
.L_x_91:
[----:B------:R-:W-:Y:S05]  /*8160*/  BSYNC.RECONVERGENT B0 ;  /* 0x0000000000007941 */ /* 0x000fea0003800200 */
.L_x_90:
        /* <DEDUP_REMOVED lines=23> */
.L_x_93:
[----:B------:R-:W-:Y:S05]  /*82e0*/  BSYNC.RECONVERGENT B0 ;  /* 0x0000000000007941 */ /* 0x000fea0003800200 */
.L_x_92:
        /* <DEDUP_REMOVED lines=23> */
.L_x_95:
[----:B------:R-:W-:Y:S05]  /*8460*/  BSYNC.RECONVERGENT B0 ;  /* 0x0000000000007941 */ /* 0x000fea0003800200 */
.L_x_94:
        /* <DEDUP_REMOVED lines=23> */
.L_x_97:
[----:B------:R-:W-:Y:S05]  /*85e0*/  BSYNC.RECONVERGENT B0 ;  /* 0x0000000000007941 */ /* 0x000fea0003800200 */
.L_x_96:
        /* <DEDUP_REMOVED lines=23> */
.L_x_99:
[----:B------:R-:W-:Y:S05]  /*8760*/  BSYNC.RECONVERGENT B0 ;  /* 0x0000000000007941 */ /* 0x000fea0003800200 */
.L_x_98:
[----:B------:R-:W-:Y:S01]  /*8770*/  NOP ;  /* 0x0000000000007918 */ /* 0x000fe20000000000 */
[----:B------:R-:W-:Y:S01]  /*8780*/  BSSY.RECONVERGENT B0, `(.L_x_100) ;  /* 0x0000016000007945 */ /* 0x000fe20003800200 */
[----:B------:R-:W-:Y:S02]  /*8790*/  ISETP.GE.AND P1, PT, R34, R29, PT ;  /* 0x0000001d2200720c */ /* 0x000fe40003f26270 */
[----:B------:R-:W-:Y:S01]  /*87a0*/  LOP3.LUT R34, R3, 0x1800, RZ, 0xfc, !PT ;  /* 0x0000180003227812 */ /* 0x000fe200078efcff */
        /* <DEDUP_REMOVED lines=19> */
.L_x_101:
[----:B------:R-:W-:Y:S05]  /*88e0*/  BSYNC.RECONVERGENT B0 ;  /* 0x0000000000007941 */ /* 0x000fea0003800200 */
.L_x_100:
[----:B------:R-:W-:Y:S01]  /*88f0*/  NOP ;  /* 0x0000000000007918 */ /* 0x000fe20000000000 */
[----:B------:R-:W-:Y:S01]  /*8900*/  BSSY.RECONVERGENT B0, `(.L_x_102) ;  /* 0x0000015000007945 */ /* 0x000fe20003800200 */
[----:B------:R-:W-:-:S03]  /*8910*/  ISETP.GE.AND P5, PT, R34, R29, PT ;  /* 0x0000001d2200720c */ /* 0x000fc60003fa6270 */
        /* <DEDUP_REMOVED lines=19> */
.L_x_103:
[----:B------:R-:W-:Y:S05]  /*8a50*/  BSYNC.RECONVERGENT B0 ;  /* 0x0000000000007941 */ /* 0x000fea0003800200 */
.L_x_102:
[----:B------:R-:W-:Y:S01]  /*8a60*/  NOP ;  /* 0x0000000000007918 */ /* 0x000fe20000000000 */
[----:B------:R-:W-:Y:S04]  /*8a70*/  BSSY.RECONVERGENT B0, `(.L_x_104) ;  /* 0x0000014000007945 */ /* 0x000fe80003800200 */
[----:B------:R-:W-:Y:S05]  /*8a80*/  @P3 BRA `(.L_x_105) ;  /* 0x0000000000483947 */ /* 0x000fea0003800000 */
        /* <DEDUP_REMOVED lines=13> */
[----:B-1----:R-:W-:-:S05]  /*8b60*/  IADD3 R32, P4, PT, R30, R3, RZ ;  /* 0x000000031e207210 */ /* 0x002fca0007f9e0ff */
[----:B------:R-:W-:Y:S01]  /*8b70*/  IMAD.X R31, RZ, RZ, R31, P4 ;  /* 0x000000ffff1f7224 */ /* 0x000fe200020e061f */
[----:B0-----:R-:W-:-:S04]  /*8b80*/  LEA R30, P4, R32, UR4, 0x2 ;  /* 0x00000004201e7c11 */ /* 0x001fc8000f8810ff */
[----:B------:R-:W-:-:S05]  /*8b90*/  LEA.HI.X R31, R32, UR5, R31, 0x2, P4 ;  /* 0x00000005201f7c11 */ /* 0x000fca000a0f141f */
[----:B------:R0:W-:Y:S04]  /*8ba0*/  STG.E desc[UR6][R30.64+0x4e00], R33 ;  /* 0x004e00211e007986 */ /* 0x0001e8000c101906 */
.L_x_105:
[----:B------:R-:W-:Y:S05]  /*8bb0*/  BSYNC.RECONVERGENT B0 ;  /* 0x0000000000007941 */ /* 0x000fea0003800200 */
.L_x_104:
        /* <DEDUP_REMOVED lines=21> */
.L_x_107:
[----:B------:R-:W-:Y:S05]  /*8d10*/  BSYNC.RECONVERGENT B0 ;  /* 0x0000000000007941 */ /* 0x000fea0003800200 */
.L_x_106:
        /* <DEDUP_REMOVED lines=21> */
.L_x_109:
[----:B------:R-:W-:Y:S05]  /*8e70*/  BSYNC.RECONVERGENT B0 ;  /* 0x0000000000007941 */ /* 0x000fea0003800200 */
.L_x_108:
[----:B------:R-:W-:Y:S01]  /*8e80*/  NOP ;  /* 0x0000000000007918 */ /* 0x000fe20000000000 */
[----:B------:R-:W-:Y:S04]  /*8e90*/  BSSY.RECONVERGENT B0, `(.L_x_110) ;  /* 0x0000014000007945 */ /* 0x000fe80003800200 */
[----:B------:R-:W-:Y:S05]  /*8ea0*/  @P5 BRA `(.L_x_111) ;  /* 0x0000000000485947 */ /* 0x000fea0003800000 */
[----:B------:R-:W5:Y:S01]  /*8eb0*/  LDS R20, [R22+0x6000] ;  /* 0x0060000016147984 */ /* 0x000f620000000800 */
[----:B------:R-:W0:Y:S01]  /*8ec0*/  LDCU UR4, c[0x0][0x3c4] ;  /* 0x00007880ff0477ac */ /* 0x000e220008000800 */
[----:B-----5:R-:W-:-:S04]  /*8ed0*/  ISETP.NE.AND P1, PT, R20, 0x7fffffff, PT ;  /* 0x7fffffff1400780c */ /* 0x020fc80003f25270 */
[C---:B------:R-:W-:Y:S02]  /*8ee0*/  SEL R29, R20.reuse, 0x80000000, P1 ;  /* 0x80000000141d7807 */ /* 0x040fe40000800000 */
[----:B------:R-:W-:Y:S02]  /*8ef0*/  ISETP.GT.AND P1, PT, R20, -0x1, PT ;  /* 0xffffffff1400780c */ /* 0x000fe40003f24270 */
[----:B01-34-:R-:W-:Y:S01]  /*8f00*/  SHF.R.U32.HI R30, RZ, UR4, R29 ;  /* 0x00000004ff1e7c19 */ /* 0x01bfe2000801161d */
[----:B------:R-:W0:Y:S01]  /*8f10*/  LDCU.64 UR4, c[0x0][0x3a0] ;  /* 0x00007400ff0477ac */ /* 0x000e220008000a00 */
[----:B------:R-:W-:Y:S02]  /*8f20*/  IMAD.MOV.U32 R29, RZ, RZ, -0x1 ;  /* 0xffffffffff1d7424 */ /* 0x000fe400078e00ff */
[----:B------:R-:W-:-:S03]  /*8f30*/  LOP3.LUT R30, R30, R19, RZ, 0x30, !PT ;  /* 0x000000131e1e7212 */ /* 0x000fc600078e30ff */
[----:B------:R-:W-:Y:S02]  /*8f40*/  SEL R29, R29, 0x80000000, P1 ;  /* 0x800000001d1d7807 */ /* 0x000fe40000800000 */
[----:B------:R-:W-:Y:S02]  /*8f50*/  IMAD R23, R30, 0x8, R23 ;  /* 0x000000081e177824 */ /* 0x000fe400078e0217 */
[----:B------:R-:W-:-:S03]  /*8f60*/  LOP3.LUT R29, R29, R20, RZ, 0x3c, !PT ;  /* 0x000000141d1d7212 */ /* 0x000fc600078e3cff */
[----:B------:R-:W1:Y:S02]  /*8f70*/  LDS.64 R30, [R23+0x6600] ;  /* 0x00660000171e7984 */ /* 0x000e640000000a00 */
[----:B-1----:R-:W-:-:S05]  /*8f80*/  IADD3 R32, P2, PT, R30, R3, RZ ;  /* 0x000000031e207210 */ /* 0x002fca0007f5e0ff */
[----:B------:R-:W-:Y:S01]  /*8f90*/  IMAD.X R31, RZ, RZ, R31, P2 ;  /* 0x000000ffff1f7224 */ /* 0x000fe200010e061f */
[----:B0-----:R-:W-:-:S04]  /*8fa0*/  LEA R30, P2, R32, UR4, 0x2 ;  /* 0x00000004201e7c11 */ /* 0x001fc8000f8410ff */
[----:B------:R-:W-:-:S05]  /*8fb0*/  LEA.HI.X R31, R32, UR5, R31, 0x2, P2 ;  /* 0x00000005201f7c11 */ /* 0x000fca00090f141f */
[----:B------:R0:W-:Y:S04]  /*8fc0*/  STG.E desc[UR6][R30.64+0x6000], R29 ;  /* 0x0060001d1e007986 */ /* 0x0001e8000c101906 */
.L_x_111:
[----:B------:R-:W-:Y:S05]  /*8fd0*/  BSYNC.RECONVERGENT B0 ;  /* 0x0000000000007941 */ /* 0x000fea0003800200 */
.L_x_110:
[----:B------:R-:W-:Y:S01]  /*8fe0*/  NOP ;  /* 0x0000000000007918 */ /* 0x000fe20000000000 */
.L_x_77:
[----:B01-34-:R-:W0:Y:S01]  /*8ff0*/  LDS R30, [R22+0x1200] ;  /* 0x00120000161e7984 */ /* 0x01be220000000800 */
[----:B------:R-:W1:Y:S03]  /*9000*/  LDCU UR4, c[0x0][0x3c4] ;  /* 0x00007880ff0477ac */ /* 0x000e660008000800 */
[----:B------:R-:W3:Y:S04]  /*9010*/  LDS R20, [R22] ;  /* 0x0000000016147984 */ /* 0x000ee80000000800 */
[----:B------:R-:W4:Y:S04]  /*9020*/  LDS R23, [R22+0x600] ;  /* 0x0006000016177984 */ /* 0x000f280000000800 */
[----:B------:R-:W5:Y:S04]  /*9030*/  LDS R29, [R22+0xc00] ;  /* 0x000c0000161d7984 */ /* 0x000f680000000800 */
[----:B------:R-:W2:Y:S04]  /*9040*/  LDS R31, [R22+0x1800] ;  /* 0x00180000161f7984 */ /* 0x000ea80000000800 */
[----:B------:R-:W1:Y:S04]  /*9050*/  LDS R36, [R22+0x3600] ;  /* 0x0036000016247984 */ /* 0x000e680000000800 */
[----:B------:R-:W1:Y:S04]  /*9060*/  LDS R32, [R22+0x1e00] ;  /* 0x001e000016207984 */ /* 0x000e680000000800 */
[----:B------:R-:W1:Y:S04]  /*9070*/  LDS R33, [R22+0x2400] ;  /* 0x0024000016217984 */ /* 0x000e680000000800 */
[----:B------:R-:W1:Y:S04]  /*9080*/  LDS R34, [R22+0x2a00] ;  /* 0x002a000016227984 */ /* 0x000e680000000800 */
[----:B------:R-:W1:Y:S04]  /*9090*/  LDS R35, [R22+0x3000] ;  /* 0x0030000016237984 */ /* 0x000e680000000800 */
[----:B------:R-:W1:Y:S01]  /*90a0*/  LDS R38, [R22+0x3c00] ;  /* 0x003c000016267984 */ /* 0x000e620000000800 */
[----:B0-----:R-:W-:-:S03]  /*90b0*/  ISETP.NE.AND P2, PT, R30, 0x7fffffff, PT ;  /* 0x7fffffff1e00780c */ /* 0x001fc60003f45270 */
[----:B------:R-:W0:Y:S01]  /*90c0*/  LDS R47, [R22+0x6000] ;  /* 0x00600000162f7984 */ /* 0x000e220000000800 */
[----:B---3--:R-:W-:Y:S02]  /*90d0*/  ISETP.NE.AND P5, PT, R20, 0x7fffffff, PT ;  /* 0x7fffffff1400780c */ /* 0x008fe40003fa5270 */
[----:B------:R-:W-:Y:S01]  /*90e0*/  SEL R30, R30, 0x80000000, P2 ;  /* 0x800000001e1e7807 */ /* 0x000fe20001000000 */
[----:B------:R-:W3:Y:S01]  /*90f0*/  LDS R40, [R22+0x4200] ;  /* 0x0042000016287984 */ /* 0x000ee20000000800 */
[----:B----4-:R-:W-:Y:S02]  /*9100*/  ISETP.NE.AND P4, PT, R23, 0x7fffffff, PT ;  /* 0x7fffffff1700780c */ /* 0x010fe40003f85270 */
[----:B------:R-:W-:Y:S01]  /*9110*/  SEL R20, R20, 0x80000000, P5 ;  /* 0x8000000014147807 */ /* 0x000fe20002800000 */
[----:B------:R-:W4:Y:S01]  /*9120*/  LDS R42, [R22+0x4800] ;  /* 0x00480000162a7984 */ /* 0x000f220000000800 */
[----:B-----5:R-:W-:Y:S02]  /*9130*/  ISETP.NE.AND P3, PT, R29, 0x7fffffff, PT ;  /* 0x7fffffff1d00780c */ /* 0x020fe40003f65270 */
[----:B------:R-:W-:Y:S01]  /*9140*/  SEL R23, R23, 0x80000000, P4 ;  /* 0x8000000017177807 */ /* 0x000fe20002000000 */
[----:B------:R-:W5:Y:S01]  /*9150*/  LDS R44, [R22+0x4e00] ;  /* 0x004e0000162c7984 */ /* 0x000f620000000800 */
[----:B--2---:R-:W-:-:S02]  /*9160*/  ISETP.NE.AND P1, PT, R31, 0x7fffffff, PT ;  /* 0x7fffffff1f00780c */ /* 0x004fc40003f25270 */
[----:B------:R-:W-:Y:S01]  /*9170*/  SEL R29, R29, 0x80000000, P3 ;  /* 0x800000001d1d7807 */ /* 0x000fe20001800000 */
[----:B------:R-:W2:Y:S01]  /*9180*/  LDS R45, [R22+0x5400] ;  /* 0x00540000162d7984 */ /* 0x000ea20000000800 */
[----:B-1----:R-:W-:Y:S02]  /*9190*/  ISETP.NE.AND P2, PT, R36, 0x7fffffff, PT ;  /* 0x7fffffff2400780c */ /* 0x002fe40003f45270 */
[----:B------:R-:W-:Y:S01]  /*91a0*/  SEL R31, R31, 0x80000000, P1 ;  /* 0x800000001f1f7807 */ /* 0x000fe20000800000 */
[----:B------:R-:W1:Y:S01]  /*91b0*/  LDS R46, [R22+0x5a00] ;  /* 0x005a0000162e7984 */ /* 0x000e620000000800 */
[----:B------:R-:W-:Y:S02]  /*91c0*/  ISETP.NE.AND P6, PT, R32, 0x7fffffff, PT ;  /* 0x7fffffff2000780c */ /* 0x000fe40003fc5270 */
[----:B------:R-:W-:Y:S02]  /*91d0*/  SEL R37, R36, 0x80000000, P2 ;  /* 0x8000000024257807 */ /* 0x000fe40001000000 */
[----:B------:R-:W-:-:S02]  /*91e0*/  ISETP.NE.AND P5, PT, R33, 0x7fffffff, PT ;  /* 0x7fffffff2100780c */ /* 0x000fc40003fa5270 */
[----:B------:R-:W-:Y:S02]  /*91f0*/  SEL R32, R32, 0x80000000, P6 ;  /* 0x8000000020207807 */ /* 0x000fe40003000000 */
[C---:B------:R-:W-:Y:S02]  /*9200*/  ISETP.NE.AND P4, PT, R34.reuse, 0x7fffffff, PT ;  /* 0x7fffffff2200780c */ /* 0x040fe40003f85270 */
[----:B------:R-:W-:Y:S02]  /*9210*/  SEL R33, R33, 0x80000000, P5 ;  /* 0x8000000021217807 */ /* 0x000fe40002800000 */
[----:B------:R-:W-:Y:S02]  /*9220*/  ISETP.NE.AND P3, PT, R35, 0x7fffffff, PT ;  /* 0x7fffffff2300780c */ /* 0x000fe40003f65270 */
[----:B------:R-:W-:Y:S02]  /*9230*/  SEL R34, R34, 0x80000000, P4 ;  /* 0x8000000022227807 */ /* 0x000fe40002000000 */
[----:B------:R-:W-:-:S02]  /*9240*/  ISETP.NE.AND P1, PT, R38, 0x7fffffff, PT ;  /* 0x7fffffff2600780c */ /* 0x000fc40003f25270 */
[----:B------:R-:W-:Y:S02]  /*9250*/  SEL R35, R35, 0x80000000, P3 ;  /* 0x8000000023237807 */ /* 0x000fe40001800000 */
[C---:B0-----:R-:W-:Y:S02]  /*9260*/  ISETP.NE.AND P2, PT, R47.reuse, 0x7fffffff, PT ;  /* 0x7fffffff2f00780c */ /* 0x041fe40003f45270 */
[----:B------:R-:W-:Y:S02]  /*9270*/  SEL R39, R38, 0x80000000, P1 ;  /* 0x8000000026277807 */ /* 0x000fe40000800000 */
[----:B---3--:R-:W-:Y:S02]  /*9280*/  ISETP.NE.AND P6, PT, R40, 0x7fffffff, PT ;  /* 0x7fffffff2800780c */ /* 0x008fe40003fc5270 */
[----:B------:R-:W-:Y:S02]  /*9290*/  SEL R49, R47, 0x80000000, P2 ;  /* 0x800000002f317807 */ /* 0x000fe40001000000 */
[----:B----4-:R-:W-:-:S02]  /*92a0*/  ISETP.NE.AND P5, PT, R42, 0x7fffffff, PT ;  /* 0x7fffffff2a00780c */ /* 0x010fc40003fa5270 */
[----:B------:R-:W-:Y:S02]  /*92b0*/  SEL R41, R40, 0x80000000, P6 ;  /* 0x8000000028297807 */ /* 0x000fe40003000000 */
[----:B-----5:R-:W-:Y:S02]  /*92c0*/  ISETP.NE.AND P4, PT, R44, 0x7fffffff, PT ;  /* 0x7fffffff2c00780c */ /* 0x020fe40003f85270 */
[----:B------:R-:W-:Y:S02]  /*92d0*/  SEL R43, R42, 0x80000000, P5 ;  /* 0x800000002a2b7807 */ /* 0x000fe40002800000 */
[----:B--2---:R-:W-:Y:S02]  /*92e0*/  ISETP.NE.AND P3, PT, R45, 0x7fffffff, PT ;  /* 0x7fffffff2d00780c */ /* 0x004fe40003f65270 */
[----:B------:R-:W-:Y:S02]  /*92f0*/  SEL R44, R44, 0x80000000, P4 ;  /* 0x800000002c2c7807 */ /* 0x000fe40002000000 */
[----:B-1----:R-:W-:-:S02]  /*9300*/  ISETP.NE.AND P1, PT, R46, 0x7fffffff, PT ;  /* 0x7fffffff2e00780c */ /* 0x002fc40003f25270 */
[----:B------:R-:W-:Y:S02]  /*9310*/  SEL R45, R45, 0x80000000, P3 ;  /* 0x800000002d2d7807 */ /* 0x000fe40001800000 */
[----:B------:R-:W-:Y:S02]  /*9320*/  SEL R47, R46, 0x80000000, P1 ;  /* 0x800000002e2f7807 */ /* 0x000fe40000800000 */
[----:B------:R-:W-:Y:S02]  /*9330*/  SHF.R.U32.HI R30, RZ, UR4, R30 ;  /* 0x00000004ff1e7c19 */ /* 0x000fe4000801161e */
[----:B------:R-:W-:Y:S02]  /*9340*/  SHF.R.U32.HI R32, RZ, UR4, R32 ;  /* 0x00000004ff207c19 */ /* 0x000fe40008011620 */
[----:B------:R-:W-:Y:S02]  /*9350*/  SHF.R.U32.HI R34, RZ, UR4, R34 ;  /* 0x00000004ff227c19 */ /* 0x000fe40008011622 */
[----:B------:R-:W-:-:S02]  /*9360*/  SHF.R.U32.HI R20, RZ, UR4, R20 ;  /* 0x00000004ff147c19 */ /* 0x000fc40008011614 */
[----:B------:R-:W-:Y:S02]  /*9370*/  SHF.R.U32.HI R22, RZ, UR4, R23 ;  /* 0x00000004ff167c19 */ /* 0x000fe40008011617 */
[----:B------:R-:W-:Y:S02]  /*9380*/  SHF.R.U32.HI R42, RZ, UR4, R29 ;  /* 0x00000004ff2a7c19 */ /* 0x000fe4000801161d */
        /* <DEDUP_REMOVED lines=11> */
[-C--:B------:R-:W-:Y:S02]  /*9440*/  LOP3.LUT R41, R30, R19.reuse, RZ, 0x30, !PT ;  /* 0x000000131e297212 */ /* 0x080fe400078e30ff */
[-C--:B------:R-:W-:Y:S02]  /*9450*/  LOP3.LUT R39, R32, R19.reuse, RZ, 0x30, !PT ;  /* 0x0000001320277212 */ /* 0x080fe400078e30ff */
[-C--:B------:R-:W-:Y:S02]  /*9460*/  LOP3.LUT R37, R34, R19.reuse, RZ, 0x30, !PT ;  /* 0x0000001322257212 */ /* 0x080fe400078e30ff */
[-C--:B------:R-:W-:Y:S02]  /*9470*/  LOP3.LUT R44, R20, R19.reuse, RZ, 0x30, !PT ;  /* 0x00000013142c7212 */ /* 0x080fe400078e30ff */
[----:B------:R-:W-:-:S02]  /*9480*/  LOP3.LUT R43, R22, R19, RZ, 0x30, !PT ;  /* 0x00000013162b7212 */ /* 0x000fc400078e30ff */
[-C--:B------:R-:W-:Y:S02]  /*9490*/  LOP3.LUT R42, R42, R19.reuse, RZ, 0x30, !PT ;  /* 0x000000132a2a7212 */ /* 0x080fe400078e30ff */
        /* <DEDUP_REMOVED lines=10> */
[----:B------:R-:W-:Y:S01]  /*9540*/  LOP3.LUT R45, R58, R19, RZ, 0x30, !PT ;  /* 0x000000133a2d7212 */ /* 0x000fe200078e30ff */
[----:B------:R-:W-:Y:S06]  /*9550*/  @P0 BRA `(.L_x_112) ;  /* 0x0000000000640947 */ /* 0x000fec0003800000 */
[----:B------:R-:W0:Y:S01]  /*9560*/  LDCU.64 UR4, c[0x0][0x3b8] ;  /* 0x00007700ff0477ac */ /* 0x000e220008000a00 */
[----:B------:R-:W-:Y:S01]  /*9570*/  IMAD R11, R5, 0x1980, RZ ;  /* 0x00001980050b7824 */ /* 0x000fe200078e02ff */
[----:B------:R-:W-:-:S04]  /*9580*/  LOP3.LUT R2, R21, 0x1f, R3, 0xf8, !PT ;  /* 0x0000001f15027812 */ /* 0x000fc800078ef803 */
[----:B------:R-:W-:-:S04]  /*9590*/  IADD3 R3, P1, PT, R11, R2, RZ ;  /* 0x000000020b037210 */ /* 0x000fc80007f3e0ff */
[----:B------:R-:W-:Y:S02]  /*95a0*/  LEA.HI.X.SX32 R18, R11, RZ, 0x1, P1 ;  /* 0x000000ff0b127211 */ /* 0x000fe400008f0eff */
        /* <DEDUP_REMOVED lines=20> */
.L_x_112:
[--C-:B------:R-:W-:Y:S01]  /*96f0*/  IMAD.IADD R60, R28, 0x1, -R18.reuse ;  /* 0x000000011c3c7824 */ /* 0x100fe200078e0a12 */
[----:B------:R-:W0:Y:S01]  /*9700*/  LDCU.64 UR4, c[0x0][0x3b8] ;  /* 0x00007700ff0477ac */ /* 0x000e220008000a00 */
[C---:B------:R-:W-:Y:S01]  /*9710*/  VIADD R3, R11.reuse, 0x20 ;  /* 0x000000200b037836 */ /* 0x040fe20000000000 */
[----:B------:R-:W-:Y:S01]  /*9720*/  SHF.R.S32.HI R62, RZ, 0x1f, R18 ;  /* 0x0000001fff3e7819 */ /* 0x000fe20000011412 */
[----:B------:R-:W-:Y:S01]  /*9730*/  VIADD R19, R11, 0xa0 ;  /* 0x000000a00b137836 */ /* 0x000fe20000000000 */
[----:B------:R-:W-:Y:S02]  /*9740*/  IADD3 R64, P2, PT, R18, R11, RZ ;  /* 0x0000000b12407210 */ /* 0x000fe40007f5e0ff */
[-C--:B------:R-:W-:Y:S01]  /*9750*/  ISETP.GE.AND P5, PT, R3, R60.reuse, PT ;  /* 0x0000003c0300720c */ /* 0x080fe20003fa6270 */
[C---:B------:R-:W-:Y:S01]  /*9760*/  VIADD R3, R11.reuse, 0x40 ;  /* 0x000000400b037836 */ /* 0x040fe20000000000 */
[----:B------:R-:W-:Y:S01]  /*9770*/  ISETP.GE.AND P6, PT, R11, R60, PT ;  /* 0x0000003c0b00720c */ /* 0x000fe20003fc6270 */
[----:B------:R-:W-:-:S03]  /*9780*/  IMAD.X R65, RZ, RZ, R62, P2 ;  /* 0x000000ffff417224 */ /* 0x000fc600010e063e */
[----:B------:R-:W-:Y:S01]  /*9790*/  ISETP.GE.AND P1, PT, R3, R60, PT ;  /* 0x0000003c0300720c */ /* 0x000fe20003f26270 */
[----:B------:R-:W-:-:S05]  /*97a0*/  VIADD R3, R11, 0x60 ;  /* 0x000000600b037836 */ /* 0x000fca0000000000 */
[----:B------:R-:W-:Y:S01]  /*97b0*/  ISETP.GE.AND P4, PT, R3, R60, PT ;  /* 0x0000003c0300720c */ /* 0x000fe20003f86270 */
[----:B------:R-:W-:Y:S01]  /*97c0*/  VIADD R3, R11, 0x80 ;  /* 0x000000800b037836 */ /* 0x000fe20000000000 */
[----:B0-----:R-:W-:-:S04]  /*97d0*/  LEA R2, P2, R64, UR4, 0x2 ;  /* 0x0000000440027c11 */ /* 0x001fc8000f8410ff */
[----:B------:R-:W-:Y:S02]  /*97e0*/  ISETP.GE.AND P3, PT, R3, R60, PT ;  /* 0x0000003c0300720c */ /* 0x000fe40003f66270 */
[----:B------:R-:W-:-:S04]  /*97f0*/  SHF.L.U64.HI R3, R64, 0x2, R65 ;  /* 0x0000000240037819 */ /* 0x000fc80000010241 */
[----:B------:R-:W-:Y:S02]  /*9800*/  IADD3.X R3, PT, PT, R3, UR5, RZ, P2, !PT ;  /* 0x0000000503037c10 */ /* 0x000fe400097fe4ff */
[-C--:B------:R-:W-:Y:S01]  /*9810*/  ISETP.GE.AND P2, PT, R19, R60.reuse, PT ;  /* 0x0000003c1300720c */ /* 0x080fe20003f46270 */
[----:B------:R-:W-:Y:S02]  /*9820*/  VIADD R19, R11, 0xc0 ;  /* 0x000000c00b137836 */ /* 0x000fe40000000000 */
[----:B------:R-:W5:Y:S03]  /*9830*/  @!P6 LDG.E R63, desc[UR6][R2.64] ;  /* 0x00000006023fe981 */ /* 0x000f66000c1e1900 */
[-C--:B------:R-:W-:Y:S01]  /*9840*/  ISETP.GE.AND P6, PT, R19, R60.reuse, PT ;  /* 0x0000003c1300720c */ /* 0x080fe20003fc6270 */
[----:B------:R-:W-:Y:S01]  /*9850*/  VIADD R19, R11, 0xe0 ;  /* 0x000000e00b137836 */ /* 0x000fe20000000000 */
[----:B------:R-:W5:Y:S04]  /*9860*/  @!P5 LDG.E R56, desc[UR6][R2.64+0x80] ;  /* 0x000080060238d981 */ /* 0x000f68000c1e1900 */
[-C--:B------:R-:W-:Y:S01]  /*9870*/  ISETP.GE.AND P5, PT, R19, R60.reuse, PT ;  /* 0x0000003c1300720c */ /* 0x080fe20003fa6270 */
[----:B------:R-:W-:Y:S01]  /*9880*/  VIADD R19, R11, 0x100 ;  /* 0x000001000b137836 */ /* 0x000fe20000000000 */
[----:B------:R-:W5:Y:S04]  /*9890*/  @!P1 LDG.E R61, desc[UR6][R2.64+0x100] ;  /* 0x00010006023d9981 */ /* 0x000f68000c1e1900 */
[----:B------:R-:W-:Y:S01]  /*98a0*/  ISETP.GE.AND P1, PT, R19, R60, PT ;  /* 0x0000003c1300720c */ /* 0x000fe20003f26270 */
[----:B------:R-:W5:Y:S01]  /*98b0*/  @!P2 LDG.E R57, desc[UR6][R2.64+0x280] ;  /* 0x000280060239a981 */ /* 0x000f62000c1e1900 */
[----:B------:R-:W-:-:S03]  /*98c0*/  VIADD R21, R11, 0x120 ;  /* 0x000001200b157836 */ /* 0x000fc60000000000 */
[----:B------:R-:W5:Y:S04]  /*98d0*/  @!P4 LDG.E R54, desc[UR6][R2.64+0x180] ;  /* 0x000180060236c981 */ /* 0x000f68000c1e1900 */
[----:B------:R-:W5:Y:S04]  /*98e0*/  @!P3 LDG.E R59, desc[UR6][R2.64+0x200] ;  /* 0x00020006023bb981 */ /* 0x000f68000c1e1900 */
[C---:B------:R-:W-:Y:S01]  /*98f0*/  @!P1 LEA R18, P2, R64.reuse, UR4, 0x2 ;  /* 0x0000000440129c11 */ /* 0x040fe2000f8410ff */
[----:B------:R-:W5:Y:S03]  /*9900*/  @!P6 LDG.E R55, desc[UR6][R2.64+0x300] ;  /* 0x000300060237e981 */ /* 0x000f66000c1e1900 */
[----:B------:R-:W-:Y:S01]  /*9910*/  @!P1 LEA.HI.X R19, R64, UR5, R65, 0x2, P2 ;  /* 0x0000000540139c11 */ /* 0x000fe200090f1441 */
[----:B------:R0:W5:Y:S04]  /*9920*/  @!P5 LDG.E R53, desc[UR6][R2.64+0x380] ;  /* 0x000380060235d981 */ /* 0x000168000c1e1900 */
[----:B------:R1:W5:Y:S01]  /*9930*/  @!P1 LDG.E R52, desc[UR6][R18.64+0x400] ;  /* 0x0004000612349981 */ /* 0x000362000c1e1900 */
[----:B------:R-:W-:Y:S01]  /*9940*/  ISETP.GE.AND P1, PT, R21, R60, PT ;  /* 0x0000003c1500720c */ /* 0x000fe20003f26270 */
[----:B0-----:R-:W-:-:S12]  /*9950*/  VIADD R3, R11, 0x140 ;  /* 0x000001400b037836 */ /* 0x001fd80000000000 */
[----:B------:R-:W-:-:S04]  /*9960*/  @!P1 LEA R20, P2, R64, UR4, 0x2 ;  /* 0x0000000440149c11 */ /* 0x000fc8000f8410ff */
[----:B------:R-:W-:-:S05]  /*9970*/  @!P1 LEA.HI.X R21, R64, UR5, R65, 0x2, P2 ;  /* 0x0000000540159c11 */ /* 0x000fca00090f1441 */
[----:B------:R0:W5:Y:S01]  /*9980*/  @!P1 LDG.E R51, desc[UR6][R20.64+0x480] ;  /* 0x0004800614339981 */ /* 0x000162000c1e1900 */
[----:B------:R-:W-:Y:S01]  /*9990*/  ISETP.GE.AND P1, PT, R3, R60, PT ;  /* 0x0000003c0300720c */ /* 0x000fe20003f26270 */
[----:B-1----:R-:W-:-:S12]  /*99a0*/  VIADD R19, R11, 0x160 ;  /* 0x000001600b137836 */ /* 0x002fd80000000000 */
[----:B------:R-:W-:-:S04]  /*99b0*/  @!P1 LEA R2, P2, R64, UR4, 0x2 ;  /* 0x0000000440029c11 */ /* 0x000fc8000f8410ff */
[----:B------:R-:W-:-:S05]  /*99c0*/  @!P1 LEA.HI.X R3, R64, UR5, R65, 0x2, P2 ;  /* 0x0000000540039c11 */ /* 0x000fca00090f1441 */
[----:B------:R1:W5:Y:S01]  /*99d0*/  @!P1 LDG.E R50, desc[UR6][R2.64+0x500] ;  /* 0x0005000602329981 */ /* 0x000362000c1e1900 */
[----:B------:R-:W-:Y:S01]  /*99e0*/  ISETP.GE.AND P1, PT, R19, R60, PT ;  /* 0x0000003c1300720c */ /* 0x000fe20003f26270 */
[----:B0-----:R-:W-:-:S12]  /*99f0*/  VIADD R21, R11, 0x180 ;  /* 0x000001800b157836 */ /* 0x001fd80000000000 */
[----:B------:R-:W-:-:S04]  /*9a00*/  @!P1 LEA R18, P2, R64, UR4, 0x2 ;  /* 0x0000000440129c11 */ /* 0x000fc8000f8410ff */
[----:B------:R-:W-:-:S05]  /*9a10*/  @!P1 LEA.HI.X R19, R64, UR5, R65, 0x2, P2 ;  /* 0x0000000540139c11 */ /* 0x000fca00090f1441 */
[----:B------:R-:W5:Y:S01]  /*9a20*/  @!P1 LDG.E R49, desc[UR6][R18.64+0x580] ;  /* 0x0005800612319981 */ /* 0x000f62000c1e1900 */
[----:B------:R-:W-:Y:S01]  /*9a30*/  ISETP.GE.AND P1, PT, R21, R60, PT ;  /* 0x0000003c1500720c */ /* 0x000fe20003f26270 */
[----:B-1----:R-:W-:-:S12]  /*9a40*/  VIADD R3, R11, 0x1a0 ;  /* 0x000001a00b037836 */ /* 0x002fd80000000000 */
[----:B------:R-:W-:-:S04]  /*9a50*/  @!P1 LEA R20, P2, R64, UR4, 0x2 ;  /* 0x0000000440149c11 */ /* 0x000fc8000f8410ff */
[----:B------:R-:W-:-:S05]  /*9a60*/  @!P1 LEA.HI.X R21, R64, UR5, R65, 0x2, P2 ;  /* 0x0000000540159c11 */ /* 0x000fca00090f1441 */
[----:B------:R0:W5:Y:S01]  /*9a70*/  @!P1 LDG.E R48, desc[UR6][R20.64+0x600] ;  /* 0x0006000614309981 */ /* 0x000162000c1e1900 */
[----:B------:R-:W-:Y:S01]  /*9a80*/  ISETP.GE.AND P1, PT, R3, R60, PT ;  /* 0x0000003c0300720c */ /* 0x000fe20003f26270 */
[----:B0-----:R-:W-:-:S05]  /*9a90*/  VIADD R21, R11, 0x200 ;  /* 0x000002000b157836 */ /* 0x001fca0000000000 */
[----:B------:R-:W-:-:S07]  /*9aa0*/  ISETP.GE.AND P3, PT, R21, R60, PT ;  /* 0x0000003c1500720c */ /* 0x000fce0003f66270 */
[----:B------:R-:W-:Y:S01]  /*9ab0*/  @!P1 LEA R22, P2, R64, UR4, 0x2 ;  /* 0x0000000440169c11 */ /* 0x000fe2000f8410ff */
[----:B------:R-:W-:-:S03]  /*9ac0*/  VIADD R3, R11, 0x1c0 ;  /* 0x000001c00b037836 */ /* 0x000fc60000000000 */
[----:B------:R-:W-:-:S05]  /*9ad0*/  @!P1 LEA.HI.X R23, R64, UR5, R65, 0x2, P2 ;  /* 0x0000000540179c11 */ /* 0x000fca00090f1441 */
[----:B------:R-:W5:Y:S01]  /*9ae0*/  @!P1 LDG.E R47, desc[UR6][R22.64+0x680] ;  /* 0x00068006162f9981 */ /* 0x000f62000c1e1900 */
[----:B------:R-:W0:Y:S01]  /*9af0*/  @!P3 S2R R20, SR_TID.X ;  /* 0x000000000014b919 */ /* 0x000e220000002100 */
[----:B------:R-:W-:Y:S01]  /*9b00*/  ISETP.GE.AND P1, PT, R3, R60, PT ;  /* 0x0000003c0300720c */ /* 0x000fe20003f26270 */
[----:B------:R-:W-:-:S12]  /*9b10*/  VIADD R3, R11, 0x1e0 ;  /* 0x000001e00b037836 */ /* 0x000fd80000000000 */
[----:B------:R-:W-:-:S04]  /*9b20*/  @!P1 LEA R18, P2, R64, UR4, 0x2 ;  /* 0x0000000440129c11 */ /* 0x000fc8000f8410ff */
[----:B------:R-:W-:Y:S02]  /*9b30*/  @!P1 LEA.HI.X R19, R64, UR5, R65, 0x2, P2 ;  /* 0x0000000540139c11 */ /* 0x000fe400090f1441 */
[----:B------:R-:W-:-:S03]  /*9b40*/  ISETP.GE.AND P2, PT, R3, R60, PT ;  /* 0x0000003c0300720c */ /* 0x000fc60003f46270 */
[----:B------:R1:W5:Y:S01]  /*9b50*/  @!P1 LDG.E R46, desc[UR6][R18.64+0x700] ;  /* 0x00070006122e9981 */ /* 0x000362000c1e1900 */
[C---:B0-----:R-:W-:Y:S02]  /*9b60*/  @!P3 LOP3.LUT R21, R20.reuse, 0x3e0, RZ, 0xc0, !PT ;  /* 0x000003e01415b812 */ /* 0x041fe400078ec0ff */
[----:B------:R-:W-:Y:S01]  /*9b70*/  @!P3 LOP3.LUT R20, R20, 0x1f, RZ, 0xc0, !PT ;  /* 0x0000001f1414b812 */ /* 0x000fe200078ec0ff */
[----:B-1----:R-:W-:-:S06]  /*9b80*/  @!P3 IMAD R19, R5, 0x1980, RZ ;  /* 0x000019800513b824 */ /* 0x002fcc00078e02ff */
[----:B------:R-:W-:Y:S01]  /*9b90*/  @!P2 LEA R2, P1, R64, UR4, 0x2 ;  /* 0x000000044002ac11 */ /* 0x000fe2000f8210ff */
[----:B------:R-:W-:-:S03]  /*9ba0*/  @!P3 IMAD R20, R21, 0x11, R20 ;  /* 0x000000111514b824 */ /* 0x000fc600078e0214 */
[----:B------:R-:W-:Y:S02]  /*9bb0*/  @!P2 LEA.HI.X R3, R64, UR5, R65, 0x2, P1 ;  /* 0x000000054003ac11 */ /* 0x000fe400088f1441 */
[----:B------:R-:W-:-:S03]  /*9bc0*/  @!P3 IADD3 R20, P1, PT, R19, R20, RZ ;  /* 0x000000141314b210 */ /* 0x000fc60007f3e0ff */
[----:B------:R1:W5:Y:S02]  /*9bd0*/  @!P2 LDG.E R11, desc[UR6][R2.64+0x780] ;  /* 0x00078006020ba981 */ /* 0x000364000c1e1900 */
[----:B------:R-:W-:Y:S01]  /*9be0*/  @!P3 IMAD.X R19, RZ, RZ, R62, P1 ;  /* 0x000000ffff13b224 */ /* 0x000fe200008e063e */
[----:B------:R-:W-:-:S04]  /*9bf0*/  @!P3 LEA R18, P1, R20, UR4, 0x2 ;  /* 0x000000041412bc11 */ /* 0x000fc8000f8210ff */
[----:B------:R-:W-:-:S05]  /*9c00*/  @!P3 LEA.HI.X R19, R20, UR5, R19, 0x2, P1 ;  /* 0x000000051413bc11 */ /* 0x000fca00088f1413 */
[----:B------:R1:W5:Y:S04]  /*9c10*/  @!P3 LDG.E R58, desc[UR6][R18.64+0x800] ;  /* 0x00080006123ab981 */ /* 0x000368000c1e1900 */
.L_x_113:
[----:B------:R-:W-:Y:S08]  /*9c20*/  BAR.SYNC.DEFER_BLOCKING 0x0 ;  /* 0x0000000000007b1d */ /* 0x000ff00000010000 */
[----:B------:R-:W2:Y:S01]  /*9c30*/  S2UR UR5, SR_CgaCtaId ;  /* 0x00000000000579c3 */ /* 0x000ea20000008800 */
[----:B------:R-:W-:Y:S01]  /*9c40*/  UMOV UR4, 0x400 ;  /* 0x0000040000047882 */ /* 0x000fe20000000000 */
[----:B01----:R-:W0:Y:S01]  /*9c50*/  S2R R2, SR_TID.X ;  /* 0x0000000000027919 */ /* 0x003e220000002100 */
[----:B-----5:R1:W-:Y:S04]  /*9c60*/  STS [R10+-0x4], R63 ;  /* 0xfffffc3f0a007388 */ /* 0x0203e80000000800 */
[----:B------:R1:W-:Y:S01]  /*9c70*/  STS [R9+-0x4], R56 ;  /* 0xfffffc3809007388 */ /* 0x0003e20000000800 */
[----:B--2---:R-:W-:-:S03]  /*9c80*/  ULEA UR4, UR5, UR4, 0x18 ;  /* 0x0000000405047291 */ /* 0x004fc6000f8ec0ff */
[----:B------:R1:W-:Y:S04]  /*9c90*/  STS [R8+-0x4], R61 ;  /* 0xfffffc3d08007388 */ /* 0x0003e80000000800 */
[----:B------:R1:W-:Y:S04]  /*9ca0*/  STS [R7+-0x4], R54 ;  /* 0xfffffc3607007388 */ /* 0x0003e80000000800 */
[----:B------:R1:W-:Y:S01]  /*9cb0*/  STS [R6+-0x4], R59 ;  /* 0xfffffc3b06007388 */ /* 0x0003e20000000800 */
[----:B0-----:R-:W-:-:S03]  /*9cc0*/  LEA R3, R2, UR4, 0x2 ;  /* 0x0000000402037c11 */ /* 0x001fc6000f8e10ff */
[----:B------:R1:W-:Y:S04]  /*9cd0*/  STS [R4+-0x4], R57 ;  /* 0xfffffc3904007388 */ /* 0x0003e80000000800 */
        /* <DEDUP_REMOVED lines=10> */
[----:B------:R1:W-:Y:S01]  /*9d80*/  STS [R17+-0x4], R58 ;  /* 0xfffffc3a11007388 */ /* 0x0003e20000000800 */
[----:B------:R-:W-:Y:S06]  /*9d90*/  BAR.SYNC.DEFER_BLOCKING 0x0 ;  /* 0x0000000000007b1d */ /* 0x000fec0000010000 */
[----:B------:R-:W-:Y:S05]  /*9da0*/  @P0 BRA `(.L_x_114) ;  /* 0x00000008006c0947 */ /* 0x000fea0003800000 */
[----:B------:R-:W-:Y:S01]  /*9db0*/  LEA R44, R44, UR4, 0x3 ;  /* 0x000000042c2c7c11 */ /* 0x000fe2000f8e18ff */
[----:B-1----:R-:W-:Y:S01]  /*9dc0*/  LDS R11, [R3] ;  /* 0x00000000030b7984 */ /* 0x002fe20000000800 */
[----:B------:R-:W0:Y:S01]  /*9dd0*/  LDCU.64 UR8, c[0x0][0x3b0] ;  /* 0x00007600ff0877ac */ /* 0x000e220008000a00 */
[----:B------:R-:W-:Y:S02]  /*9de0*/  LEA R43, R43, UR4, 0x3 ;  /* 0x000000042b2b7c11 */ /* 0x000fe4000f8e18ff */
[----:B------:R-:W1:Y:S01]  /*9df0*/  LDS.64 R4, [R44+0x6600] ;  /* 0x006600002c047984 */ /* 0x000e620000000a00 */
[----:B------:R-:W-:Y:S02]  /*9e00*/  LEA R42, R42, UR4, 0x3 ;  /* 0x000000042a2a7c11 */ /* 0x000fe4000f8e18ff */
[----:B------:R-:W-:Y:S02]  /*9e10*/  LEA R41, R41, UR4, 0x3 ;  /* 0x0000000429297c11 */ /* 0x000fe4000f8e18ff */
[----:B------:R-:W-:-:S02]  /*9e20*/  LEA R40, R40, UR4, 0x3 ;  /* 0x0000000428287c11 */ /* 0x000fc4000f8e18ff */
[----:B------:R-:W-:Y:S02]  /*9e30*/  LEA R39, R39, UR4, 0x3 ;  /* 0x0000000427277c11 */ /* 0x000fe4000f8e18ff */
[----:B------:R-:W-:Y:S02]  /*9e40*/  LEA R38, R38, UR4, 0x3 ;  /* 0x0000000426267c11 */ /* 0x000fe4000f8e18ff */
[----:B------:R-:W-:Y:S02]  /*9e50*/  LEA R37, R37, UR4, 0x3 ;  /* 0x0000000425257c11 */ /* 0x000fe4000f8e18ff */
        /* <DEDUP_REMOVED lines=9> */
[----:B-1----:R-:W-:-:S05]  /*9ef0*/  IADD3 R0, P0, PT, R4, R2, RZ ;  /* 0x0000000204007210 */ /* 0x002fca0007f1e0ff */
[----:B------:R-:W-:Y:S01]  /*9f00*/  IMAD.X R5, RZ, RZ, R5, P0 ;  /* 0x000000ffff057224 */ /* 0x000fe200000e0605 */
[----:B0-----:R-:W-:-:S04]  /*9f10*/  LEA R6, P0, R0, UR8, 0x2 ;  /* 0x0000000800067c11 */ /* 0x001fc8000f8010ff */
[----:B------:R-:W-:-:S05]  /*9f20*/  LEA.HI.X R7, R0, UR9, R5, 0x2, P0 ;  /* 0x0000000900077c11 */ /* 0x000fca00080f1405 */
[----:B------:R-:W-:Y:S01]  /*9f30*/  STG.E desc[UR6][R6.64], R11 ;  /* 0x0000000b06007986 */ /* 0x000fe2000c101906 */
[----:B------:R-:W-:-:S03]  /*9f40*/  NOP ;  /* 0x0000000000007918 */ /* 0x000fc60000000000 */
[----:B------:R-:W0:Y:S04]  /*9f50*/  LDS.64 R4, [R43+0x6600] ;  /* 0x006600002b047984 */ /* 0x000e280000000a00 */
[----:B------:R-:W1:Y:S01]  /*9f60*/  LDS R13, [R3+0x600] ;  /* 0x00060000030d7984 */ /* 0x000e620000000800 */
[----:B0-----:R-:W-:-:S05]  /*9f70*/  IADD3 R0, P0, PT, R4, R2, RZ ;  /* 0x0000000204007210 */ /* 0x001fca0007f1e0ff */
[----:B------:R-:W-:Y:S01]  /*9f80*/  IMAD.X R5, RZ, RZ, R5, P0 ;  /* 0x000000ffff057224 */ /* 0x000fe200000e0605 */
[----:B------:R-:W-:-:S04]  /*9f90*/  LEA R8, P0, R0, UR8, 0x2 ;  /* 0x0000000800087c11 */ /* 0x000fc8000f8010ff */
[----:B------:R-:W-:-:S05]  /*9fa0*/  LEA.HI.X R9, R0, UR9, R5, 0x2, P0 ;  /* 0x0000000900097c11 */ /* 0x000fca00080f1405 */
[----:B-1----:R-:W-:Y:S01]  /*9fb0*/  STG.E desc[UR6][R8.64+0x600], R13 ;  /* 0x0006000d08007986 */ /* 0x002fe2000c101906 */
        /* <DEDUP_REMOVED lines=120> */
[----:B------:R-:W-:Y:S01]  /*a740*/  NOP ;  /* 0x0000000000007918 */ /* 0x000fe20000000000 */
[----:B------:R-:W-:Y:S05]  /*a750*/  EXIT ;  /* 0x000000000000794d */ /* 0x000fea0003800000 */
.L_x_114:
[----:B-1----:R-:W-:Y:S01]  /*a760*/  LEA R7, R44, UR4, 0x3 ;  /* 0x000000042c077c11 */ /* 0x002fe2000f8e18ff */
[----:B------:R-:W-:Y:S01]  /*a770*/  IMAD R5, R5, -0x1980, R28 ;  /* 0xffffe68005057824 */ /* 0x000fe200078e021c */
[----:B------:R-:W-:Y:S02]  /*a780*/  LEA R43, R43, UR4, 0x3 ;  /* 0x000000042b2b7c11 */ /* 0x000fe4000f8e18ff */
[----:B------:R-:W-:Y:S02]  /*a790*/  LEA R41, R41, UR4, 0x3 ;  /* 0x0000000429297c11 */ /* 0x000fe4000f8e18ff */
[----:B------:R-:W0:Y:S01]  /*a7a0*/  LDS.64 R6, [R7+0x6600] ;  /* 0x0066000007067984 */ /* 0x000e220000000a00 */
[----:B------:R-:W-:Y:S02]  /*a7b0*/  ISETP.GE.AND P1, PT, R2, R5, PT ;  /* 0x000000050200720c */ /* 0x000fe40003f26270 */
[----:B------:R-:W-:Y:S02]  /*a7c0*/  LEA R39, R39, UR4, 0x3 ;  /* 0x0000000427277c11 */ /* 0x000fe4000f8e18ff */
[----:B------:R-:W-:-:S02]  /*a7d0*/  LEA R37, R37, UR4, 0x3 ;  /* 0x0000000425257c11 */ /* 0x000fc4000f8e18ff */
[----:B------:R-:W-:Y:S02]  /*a7e0*/  LEA R35, R35, UR4, 0x3 ;  /* 0x0000000423237c11 */ /* 0x000fe4000f8e18ff */
[----:B------:R-:W-:Y:S02]  /*a7f0*/  LEA R33, R33, UR4, 0x3 ;  /* 0x0000000421217c11 */ /* 0x000fe4000f8e18ff */
[----:B------:R-:W-:Y:S02]  /*a800*/  LEA R31, R31, UR4, 0x3 ;  /* 0x000000041f1f7c11 */ /* 0x000fe4000f8e18ff */
[----:B------:R-:W-:Y:S01]  /*a810*/  LEA R45, R45, UR4, 0x3 ;  /* 0x000000042d2d7c11 */ /* 0x000fe2000f8e18ff */
[----:B------:R-:W1:Y:S01]  /*a820*/  @!P1 LDS R13, [R3] ;  /* 0x00000000030d9984 */ /* 0x000e620000000800 */
[----:B------:R-:W2:Y:S01]  /*a830*/  @!P1 LDC.64 R8, c[0x0][0x3b0] ;  /* 0x0000ec00ff089b82 */ /* 0x000ea20000000a00 */
[----:B0-----:R-:W-:-:S05]  /*a840*/  @!P1 IADD3 R0, P0, PT, R6, R2, RZ ;  /* 0x0000000206009210 */ /* 0x001fca0007f1e0ff */
[----:B------:R-:W-:Y:S01]  /*a850*/  @!P1 IMAD.X R6, RZ, RZ, R7, P0 ;  /* 0x000000ffff069224 */ /* 0x000fe200000e0607 */
[----:B--2---:R-:W-:-:S04]  /*a860*/  @!P1 LEA R8, P0, R0, R8, 0x2 ;  /* 0x0000000800089211 */ /* 0x004fc800078010ff */
[----:B------:R-:W-:Y:S01]  /*a870*/  @!P1 LEA.HI.X R9, R0, R9, R6, 0x2, P0 ;  /* 0x0000000900099211 */ /* 0x000fe200000f1406 */
[----:B------:R-:W-:-:S04]  /*a880*/  VIADD R0, R2, 0x180 ;  /* 0x0000018002007836 */ /* 0x000fc80000000000 */
[----:B-1----:R-:W-:Y:S01]  /*a890*/  @!P1 STG.E desc[UR6][R8.64], R13 ;  /* 0x0000000d08009986 */ /* 0x002fe2000c101906 */
[----:B------:R-:W-:-:S03]  /*a8a0*/  NOP ;  /* 0x0000000000007918 */ /* 0x000fc60000000000 */
[----:B------:R-:W0:Y:S01]  /*a8b0*/  LDS.64 R6, [R43+0x6600] ;  /* 0x006600002b067984 */ /* 0x000e220000000a00 */
[----:B------:R-:W-:-:S13]  /*a8c0*/  ISETP.GE.AND P1, PT, R0, R5, PT ;  /* 0x000000050000720c */ /* 0x000fda0003f26270 */
[----:B------:R-:W1:Y:S01]  /*a8d0*/  @!P1 LDS R15, [R3+0x600] ;  /* 0x00060000030f9984 */ /* 0x000e620000000800 */
[----:B------:R-:W2:Y:S01]  /*a8e0*/  @!P1 LDC.64 R10, c[0x0][0x3b0] ;  /* 0x0000ec00ff0a9b82 */ /* 0x000ea20000000a00 */
[----:B0-----:R-:W-:-:S05]  /*a8f0*/  @!P1 IADD3 R0, P0, PT, R6, R2, RZ ;  /* 0x0000000206009210 */ /* 0x001fca0007f1e0ff */
[----:B------:R-:W-:Y:S01]  /*a900*/  @!P1 IMAD.X R6, RZ, RZ, R7, P0 ;  /* 0x000000ffff069224 */ /* 0x000fe200000e0607 */
[----:B--2---:R-:W-:Y:S02]  /*a910*/  @!P1 LEA R10, P0, R0, R10, 0x2 ;  /* 0x0000000a000a9211 */ /* 0x004fe400078010ff */
[----:B------:R-:W-:Y:S02]  /*a920*/  LEA R7, R42, UR4, 0x3 ;  /* 0x000000042a077c11 */ /* 0x000fe4000f8e18ff */
        /* <DEDUP_REMOVED lines=69> */
[----:B------:R-:W-:Y:S02]  /*ad80*/  @!P1 LEA.HI.X R11, R0, R11, R6, 0x2, P0 ;  /* 0x0000000b000b9211 */ /* 0x000fe400000f1406 */
[----:B------:R-:W-:-:S03]  /*ad90*/  LOP3.LUT R0, R2, 0xc00, RZ, 0xfc, !PT ;  /* 0x00000c0002007812 */ /* 0x000fc600078efcff */
        /* <DEDUP_REMOVED lines=88> */
[C---:B--2---:R-:W-:Y:S02]  /*b320*/  @!P1 LEA R10, P0, R0.reuse, R10, 0x2 ;  /* 0x0000000a000a9211 */ /* 0x044fe400078010ff */
        /* <DEDUP_REMOVED lines=9> */
[----:B0-----:R-:W-:-:S05]  /*b3c0*/  IADD3 R2, P0, PT, R6, R2, RZ ;  /* 0x0000000206027210 */ /* 0x001fca0007f1e0ff */
[----:B------:R-:W-:Y:S01]  /*b3d0*/  IMAD.X R6, RZ, RZ, R7, P0 ;  /* 0x000000ffff067224 */ /* 0x000fe200000e0607 */
[----:B--2---:R-:W-:-:S04]  /*b3e0*/  @!P1 LEA R4, P0, R2, R4, 0x2 ;  /* 0x0000000402049211 */ /* 0x004fc800078010ff */
[----:B------:R-:W-:-:S05]  /*b3f0*/  @!P1 LEA.HI.X R5, R2, R5, R6, 0x2, P0 ;  /* 0x0000000502059211 */ /* 0x000fca00000f1406 */
[----:B-1----:R-:W-:Y:S01]  /*b400*/  @!P1 STG.E desc[UR6][R4.64+0x6000], R3 ;  /* 0x0060000304009986 */ /* 0x002fe2000c101906 */
[----:B------:R-:W-:Y:S01]  /*b410*/  NOP ;  /* 0x0000000000007918 */ /* 0x000fe20000000000 */
[----:B------:R-:W-:Y:S05]  /*b420*/  EXIT ;  /* 0x000000000000794d */ /* 0x000fea0003800000 */
.L_x_30:
[----:B------:R-:W-:Y:S02]  /*b430*/  IMAD.MOV.U32 R72, RZ, RZ, R57 ;  /* 0x000000ffff487224 */ /* 0x000fe400078e0039 */
[----:B------:R-:W-:Y:S02]  /*b440*/  IMAD.MOV.U32 R65, RZ, RZ, 0x1 ;  /* 0x00000001ff417424 */ /* 0x000fe400078e00ff */
[----:B------:R-:W-:Y:S02]  /*b450*/  IMAD.MOV.U32 R74, RZ, RZ, RZ ;  /* 0x000000ffff4a7224 */ /* 0x000fe400078e00ff */
[----:B------:R-:W-:-:S07]  /*b460*/  IMAD.MOV.U32 R63, RZ, RZ, -0x1 ;  /* 0xffffffffff3f7424 */ /* 0x000fce00078e00ff */
[----:B------:R-:W-:Y:S05]  /*b470*/  WARPSYNC.COLLECTIVE R63, `(.L_x_115) ;  /* 0x000000003f087348 */ /* 0x000fea0003c00000 */
[----:B------:R0:W1:Y:S02]  /*b480*/  SHFL.UP P0, R70, R72, R65, R74 ;  /* 0x0400004148467389 */ /* 0x000064000000004a */
[----:B01----:R-:W-:Y:S05]  /*b490*/  ENDCOLLECTIVE ;  /* 0x000000000000791b */ /* 0x003fea0003800000 */
.L_x_115:
[----:B------:R-:W-:Y:S02]  /*b4a0*/  IMAD.MOV.U32 R65, RZ, RZ, 0x2 ;  /* 0x00000002ff417424 */ /* 0x000fe400078e00ff */
[----:B------:R-:W-:-:S04]  /*b4b0*/  IMAD.MOV.U32 R66, RZ, RZ, R70 ;  /* 0x000000ffff427224 */ /* 0x000fc800078e0046 */
[----:B------:R-:W-:-:S04]  /*b4c0*/  @P0 IMAD.IADD R66, R57, 0x1, R66 ;  /* 0x0000000139420824 */ /* 0x000fc800078e0242 */
[----:B------:R-:W-:-:S07]  /*b4d0*/  IMAD.MOV.U32 R72, RZ, RZ, R66 ;  /* 0x000000ffff487224 */ /* 0x000fce00078e0042 */
[----:B------:R-:W-:Y:S05]  /*b4e0*/  WARPSYNC.COLLECTIVE R63, `(.L_x_116) ;  /* 0x000000003f087348 */ /* 0x000fea0003c00000 */
[----:B------:R0:W1:Y:S02]  /*b4f0*/  SHFL.UP P0, R70, R72, R65, R74 ;  /* 0x0400004148467389 */ /* 0x000064000000004a */
[----:B01----:R-:W-:Y:S05]  /*b500*/  ENDCOLLECTIVE ;  /* 0x000000000000791b */ /* 0x003fea0003800000 */
.L_x_116:
[----:B------:R-:W-:Y:S02]  /*b510*/  IMAD.MOV.U32 R65, RZ, RZ, 0x4 ;  /* 0x00000004ff417424 */ /* 0x000fe400078e00ff */
[----:B------:R-:W-:-:S04]  /*b520*/  IMAD.MOV.U32 R59, RZ, RZ, R70 ;  /* 0x000000ffff3b7224 */ /* 0x000fc800078e0046 */
[----:B------:R-:W-:-:S04]  /*b530*/  @P0 IMAD.IADD R59, R66, 0x1, R59 ;  /* 0x00000001423b0824 */ /* 0x000fc800078e023b */
[----:B------:R-:W-:-:S07]  /*b540*/  IMAD.MOV.U32 R72, RZ, RZ, R59 ;  /* 0x000000ffff487224 */ /* 0x000fce00078e003b */
[----:B------:R-:W-:Y:S05]  /*b550*/  WARPSYNC.COLLECTIVE R63, `(.L_x_117) ;  /* 0x000000003f087348 */ /* 0x000fea0003c00000 */
[----:B------:R0:W1:Y:S02]  /*b560*/  SHFL.UP P0, R70, R72, R65, R74 ;  /* 0x0400004148467389 */ /* 0x000064000000004a */
[----:B01----:R-:W-:Y:S05]  /*b570*/  ENDCOLLECTIVE ;  /* 0x000000000000791b */ /* 0x003fea0003800000 */
.L_x_117:
[----:B------:R-:W-:Y:S02]  /*b580*/  IMAD.MOV.U32 R65, RZ, RZ, 0x8 ;  /* 0x00000008ff417424 */ /* 0x000fe400078e00ff */
[----:B------:R-:W-:-:S04]  /*b590*/  IMAD.MOV.U32 R68, RZ, RZ, R70 ;  /* 0x000000ffff447224 */ /* 0x000fc800078e0046 */
[----:B------:R-:W-:-:S04]  /*b5a0*/  @P0 IMAD.IADD R68, R59, 0x1, R68 ;  /* 0x000000013b440824 */ /* 0x000fc800078e0244 */
[----:B------:R-:W-:-:S07]  /*b5b0*/  IMAD.MOV.U32 R72, RZ, RZ, R68 ;  /* 0x000000ffff487224 */ /* 0x000fce00078e0044 */
[----:B------:R-:W-:Y:S05]  /*b5c0*/  WARPSYNC.COLLECTIVE R63, `(.L_x_118) ;  /* 0x000000003f087348 */ /* 0x000fea0003c00000 */
[----:B------:R0:W1:Y:S02]  /*b5d0*/  SHFL.UP P0, R70, R72, R65, R74 ;  /* 0x0400004148467389 */ /* 0x000064000000004a */
[----:B01----:R-:W-:Y:S05]  /*b5e0*/  ENDCOLLECTIVE ;  /* 0x000000000000791b */ /* 0x003fea0003800000 */
.L_x_118:
[----:B------:R-:W-:Y:S02]  /*b5f0*/  IMAD.MOV.U32 R65, RZ, RZ, 0x10 ;  /* 0x00000010ff417424 */ /* 0x000fe400078e00ff */
[----:B------:R-:W-:-:S04]  /*b600*/  IMAD.MOV.U32 R61, RZ, RZ, R70 ;  /* 0x000000ffff3d7224 */ /* 0x000fc800078e0046 */
[----:B------:R-:W-:-:S04]  /*b610*/  @P0 IMAD.IADD R61, R68, 0x1, R61 ;  /* 0x00000001443d0824 */ /* 0x000fc800078e023d */
[----:B------:R-:W-:-:S07]  /*b620*/  IMAD.MOV.U32 R72, RZ, RZ, R61 ;  /* 0x000000ffff487224 */ /* 0x000fce00078e003d */
[----:B------:R-:W-:Y:S05]  /*b630*/  WARPSYNC.COLLECTIVE R63, `(.L_x_119) ;  /* 0x000000003f087348 */ /* 0x000fea0003c00000 */
[----:B------:R0:W1:Y:S02]  /*b640*/  SHFL.UP P0, R70, R72, R65, R74 ;  /* 0x0400004148467389 */ /* 0x000064000000004a */
[----:B01----:R-:W-:Y:S05]  /*b650*/  ENDCOLLECTIVE ;  /* 0x000000000000791b */ /* 0x003fea0003800000 */
.L_x_119:
[----:B------:R-:W-:Y:S05]  /*b660*/  BRA `(.L_x_120) ;  /* 0xffffff7c00107947 */ /* 0x000fea000383ffff */
.L_x_121:
[----:B------:R-:W-:-:S00]  /*b670*/  BRA `(.L_x_121) ;  /* 0xfffffffc00fc7947 */ /* 0x000fc0000383ffff */
[----:B------:R-:W-:-:S00]  /*b680*/  NOP ;  /* 0x0000000000007918 */ /* 0x000fc00000000000 */
[----:B------:R-:W-:-:S00]  /*b690*/  NOP ;  /* 0x0000000000007918 */ /* 0x000fc00000000000 */
[----:B------:R-:W-:-:S00]  /*b6a0*/  NOP ;  /* 0x0000000000007918 */ /* 0x000fc00000000000 */
[----:B------:R-:W-:-:S00]  /*b6b0*/  NOP ;  /* 0x0000000000007918 */ /* 0x000fc00000000000 */
[----:B------:R-:W-:-:S00]  /*b6c0*/  NOP ;  /* 0x0000000000007918 */ /* 0x000fc00000000000 */
[----:B------:R-:W-:-:S00]  /*b6d0*/  NOP ;  /* 0x0000000000007918 */ /* 0x000fc00000000000 */
[----:B------:R-:W-:-:S00]  /*b6e0*/  NOP ;  /* 0x0000000000007918 */ /* 0x000fc00000000000 */
[----:B------:R-:W-:-:S00]  /*b6f0*/  NOP ;  /* 0x0000000000007918 */ /* 0x000fc00000000000 */
.L_x_875:


//--------------------- .text._ZN3cub18CUB_300001_SM_10006detail10radix_sort33DeviceRadixSortExclusiveSumKernelINS1_5radix10policy_hubIffyE10Policy1000EyEEvPT0_ --------------------------
	.section	.text._ZN3cub18CUB_300001_SM_10006detail10radix_sort33DeviceRadixSortExclusiveSumKernelINS1_5radix10policy_hubIffyE10Policy1000EyEEvPT0_,"ax",@progbits
	.align	128
        .global         _ZN3cub18CUB_300001_SM_10006detail10radix_sort33DeviceRadixSortExclusiveSumKernelINS1_5radix10policy_hubIffyE10Policy1000EyEEvPT0_
        .type           _ZN3cub18CUB_300001_SM_10006detail10radix_sort33DeviceRadixSortExclusiveSumKernelINS1_5radix10policy_hubIffyE10Policy1000EyEEvPT0_,@function
        .size           _ZN3cub18CUB_300001_SM_10006detail10radix_sort33DeviceRadixSortExclusiveSumKernelINS1_5radix10policy_hubIffyE10Policy1000EyEEvPT0_,(.L_x_876 - _ZN3cub18CUB_300001_SM_10006detail10radix_sort33DeviceRadixSortExclusiveSumKernelINS1_5radix10policy_hubIffyE10Policy1000EyEEvPT0_)
        .other          _ZN3cub18CUB_300001_SM_10006detail10radix_sort33DeviceRadixSortExclusiveSumKernelINS1_5radix10policy_hubIffyE10Policy1000EyEEvPT0_,@"STO_CUDA_ENTRY STV_DEFAULT"
_ZN3cub18CUB_300001_SM_10006detail10radix_sort33DeviceRadixSortExclusiveSumKernelINS1_5radix10policy_hubIffyE10Policy1000EyEEvPT0_:
.text._ZN3cub18CUB_300001_SM_10006detail10radix_sort33DeviceRadixSortExclusiveSumKernelINS1_5radix10policy_hubIffyE10Policy1000EyEEvPT0_:
[----:B------:R-:W-:Y:S01]  /*0000*/  LDC R1, c[0x0][0x37c] ;  /* 0x0000df00ff017b82 */ /* 0x000fe20000000800 */
[----:B------:R-:W0:Y:S07]  /*0010*/  S2R R18, SR_TID.X ;  /* 0x0000000000127919 */ /* 0x000e2e0000002100 */
[----:B------:R-:W1:Y:S01]  /*0020*/  LDC.64 R16, c[0x0][0x380] ;  /* 0x0000e000ff107b82 */ /* 0x000e620000000a00 */
[----:B------:R-:W2:Y:S01]  /*0030*/  LDCU.64 UR4, c[0x0][0x358] ;  /* 0x00006b00ff0477ac */ /* 0x000ea20008000a00 */
[----:B------:R-:W3:Y:S01]  /*0040*/  S2R R5, SR_CTAID.X ;  /* 0x0000000000057919 */ /* 0x000ee20000002500 */
[----:B0-----:R-:W-:Y:S01]  /*0050*/  ISETP.GT.U32.AND P1, PT, R18, 0xff, PT ;  /* 0x000000ff1200780c */ /* 0x001fe20003f24070 */
[----:B---3--:R-:W-:-:S04]  /*0060*/  IMAD R5, R5, 0x100, R18 ;  /* 0x0000010005057824 */ /* 0x008fc800078e0212 */
[----:B-1----:R-:W-:-:S08]  /*0070*/  IMAD.WIDE R16, R5, 0x8, R16 ;  /* 0x0000000805107825 */ /* 0x002fd000078e0210 */
[----:B--2---:R-:W2:Y:S01]  /*0080*/  @!P1 LDG.E.64 R2, desc[UR4][R16.64] ;  /* 0x0000000410029981 */ /* 0x004ea2000c1e1b00 */
[----:B------:R-:W-:Y:S02]  /*0090*/  MOV R0, 0x400 ;  /* 0x0000040000007802 */ /* 0x000fe40000000f00 */
[C---:B------:R-:W-:Y:S01]  /*00a0*/  ISETP.GT.U32.AND P0, PT, R18.reuse, 0x1f, PT ;  /* 0x0000001f1200780c */ /* 0x040fe20003f04070 */
[----:B------:R-:W0:Y:S02]  /*00b0*/  S2R R5, SR_CgaCtaId ;  /* 0x0000000000057919 */ /* 0x000e240000008800 */
[----:B0-----:R-:W-:Y:S02]  /*00c0*/  LEA R5, R5, R0, 0x18 ;  /* 0x0000000005057211 */ /* 0x001fe400078ec0ff */
[----:B------:R-:W-:-:S05]  /*00d0*/  LEA.HI R0, R18, R18, RZ, 0x1d ;  /* 0x0000001212007211 */ /* 0x000fca00078fe8ff */
[----:B------:R-:W-:-:S05]  /*00e0*/  IMAD R0, R0, 0x8, R5 ;  /* 0x0000000800007824 */ /* 0x000fca00078e0205 */
[----:B--2---:R0:W-:Y:S01]  /*00f0*/  STS.64 [R0+0x10], R2 ;  /* 0x0000100200007388 */ /* 0x0041e20000000a00 */
[----:B------:R-:W-:Y:S06]  /*0100*/  BAR.SYNC.DEFER_BLOCKING 0x0 ;  /* 0x0000000000007b1d */ /* 0x000fec0000010000 */
[----:B------:R-:W-:Y:S05]  /*0110*/  @P0 BRA `(.L_x_122) ;  /* 0x0000000400240947 */ /* 0x000fea0003800000 */
[----:B------:R-:W-:Y:S01]  /*0120*/  IMAD R18, R18, 0x48, R5 ;  /* 0x0000004812127824 */ /* 0x000fe200078e0205 */
[----:B------:R-:W-:-:S04]  /*0130*/  UMOV UR6, 0xffffffff ;  /* 0xffffffff00067882 */ /* 0x000fc80000000000 */
[----:B------:R-:W-:Y:S04]  /*0140*/  LDS.64 R14, [R18+0x10] ;  /* 0x00001000120e7984 */ /* 0x000fe80000000a00 */
[----:B------:R-:W-:Y:S04]  /*0150*/  LDS.64 R12, [R18+0x18] ;  /* 0x00001800120c7984 */ /* 0x000fe80000000a00 */
[----:B------:R-:W1:Y:S04]  /*0160*/  LDS.64 R10, [R18+0x20] ;  /* 0x00002000120a7984 */ /* 0x000e680000000a00 */
[----:B------:R-:W-:Y:S04]  /*0170*/  LDS.64 R8, [R18+0x28] ;  /* 0x0000280012087984 */ /* 0x000fe80000000a00 */
[----:B------:R-:W2:Y:S04]  /*0180*/  LDS.64 R6, [R18+0x30] ;  /* 0x0000300012067984 */ /* 0x000ea80000000a00 */
[----:B------:R-:W-:Y:S04]  /*0190*/  LDS.64 R4, [R18+0x38] ;  /* 0x0000380012047984 */ /* 0x000fe80000000a00 */
[----:B0-----:R-:W0:Y:S04]  /*01a0*/  LDS.64 R2, [R18+0x40] ;  /* 0x0000400012027984 */ /* 0x001e280000000a00 */
[----:B------:R-:W3:Y:S01]  /*01b0*/  LDS.64 R20, [R18+0x48] ;  /* 0x0000480012147984 */ /* 0x000ee20000000a00 */
[----:B-1----:R-:W-:-:S04]  /*01c0*/  IADD3 R19, P3, P4, R10, R12, R14 ;  /* 0x0000000c0a137210 */ /* 0x002fc80007c7e00e */
[----:B------:R-:W-:Y:S02]  /*01d0*/  IADD3.X R23, PT, PT, R11, R13, R15, P3, P4 ;  /* 0x0000000d0b177210 */ /* 0x000fe40001fe840f */
[----:B--2---:R-:W-:-:S04]  /*01e0*/  IADD3 R19, P0, P2, R6, R19, R8 ;  /* 0x0000001306137210 */ /* 0x004fc80007a1e008 */
[----:B------:R-:W-:Y:S02]  /*01f0*/  IADD3.X R23, PT, PT, R7, R23, R9, P0, P2 ;  /* 0x0000001707177210 */ /* 0x000fe400007e4409 */
[----:B0-----:R-:W-:-:S04]  /*0200*/  IADD3 R19, P3, P4, R2, R19, R4 ;  /* 0x0000001302137210 */ /* 0x001fc80007c7e004 */
[----:B---3--:R-:W-:Y:S02]  /*0210*/  IADD3 R20, P0, PT, R20, R19, RZ ;  /* 0x0000001314147210 */ /* 0x008fe40007f1e0ff */
[----:B------:R-:W-:-:S05]  /*0220*/  IADD3.X R19, PT, PT, R3, R23, R5, P3, P4 ;  /* 0x0000001703137210 */ /* 0x000fca0001fe8405 */
[----:B------:R-:W-:Y:S01]  /*0230*/  IMAD.X R19, R21, 0x1, R19, P0 ;  /* 0x0000000115137824 */ /* 0x000fe200000e0613 */
[----:B------:R-:W-:Y:S06]  /*0240*/  BRA.DIV UR6, `(.L_x_123) ;  /* 0x0000000206f07947 */ /* 0x000fec000b800000 */
[----:B------:R-:W0:Y:S04]  /*0250*/  SHFL.UP PT, R27, R20, 0x1, RZ ;  /* 0x04200000141b7989 */ /* 0x000e2800000e00ff */
[----:B------:R-:W1:Y:S01]  /*0260*/  SHFL.UP P0, R25, R19, 0x1, RZ ;  /* 0x0420000013197989 */ /* 0x000e6200000000ff */
[----:B0-----:R-:W-:-:S04]  /*0270*/  IADD3 R22, P2, PT, R27, R20, RZ ;  /* 0x000000141b167210 */ /* 0x001fc80007f5e0ff */
[----:B-1----:R-:W-:Y:S01]  /*0280*/  SEL R27, R22, R27, P0 ;  /* 0x0000001b161b7207 */ /* 0x002fe20000000000 */
[----:B------:R-:W-:-:S04]  /*0290*/  IMAD.X R26, R25, 0x1, R19, P2 ;  /* 0x00000001191a7824 */ /* 0x000fc800010e0613 */
[----:B------:R-:W0:Y:S01]  /*02a0*/  SHFL.UP PT, R28, R27, 0x2, RZ ;  /* 0x044000001b1c7989 */ /* 0x000e2200000e00ff */
[----:B------:R-:W-:-:S05]  /*02b0*/  SEL R26, R26, R25, P0 ;  /* 0x000000191a1a7207 */ /* 0x000fca0000000000 */
[----:B------:R-:W1:Y:S01]  /*02c0*/  SHFL.UP P0, R25, R26, 0x2, RZ ;  /* 0x044000001a197989 */ /* 0x000e6200000000ff */
[----:B0-----:R-:W-:-:S05]  /*02d0*/  IADD3 R21, P2, PT, R28, R27, RZ ;  /* 0x0000001b1c157210 */ /* 0x001fca0007f5e0ff */
[----:B-1----:R-:W-:Y:S01]  /*02e0*/  IMAD.X R22, R25, 0x1, R26, P2 ;  /* 0x0000000119167824 */ /* 0x002fe200010e061a */
[----:B------:R-:W-:-:S04]  /*02f0*/  SEL R28, R21, R28, P0 ;  /* 0x0000001c151c7207 */ /* 0x000fc80000000000 */
[----:B------:R-:W-:Y:S01]  /*0300*/  SEL R29, R22, R25, P0 ;  /* 0x00000019161d7207 */ /* 0x000fe20000000000 */
        /* <DEDUP_REMOVED lines=12> */
[----:B------:R0:W1:Y:S04]  /*03d0*/  SHFL.UP PT, R28, R27, 0x10, RZ ;  /* 0x060000001b1c7989 */ /* 0x00006800000e00ff */
[----:B------:R0:W2:Y:S02]  /*03e0*/  SHFL.UP P0, R25, R26, 0x10, RZ ;  /* 0x060000001a197989 */ /* 0x0000a400000000ff */
.L_x_134:
[----:B-1----:R-:W-:-:S04]  /*03f0*/  IADD3 R21, P2, PT, R28, R27, RZ ;  /* 0x0000001b1c157210 */ /* 0x002fc80007f5e0ff */
[----:B--2---:R-:W-:Y:S01]  /*0400*/  SEL R21, R21, R28, P0 ;  /* 0x0000001c15157207 */ /* 0x004fe20000000000 */
[----:B------:R-:W-:-:S05]  /*0410*/  IMAD.X R22, R25, 0x1, R26, P2 ;  /* 0x0000000119167824 */ /* 0x000fca00010e061a */
[----:B------:R-:W-:Y:S02]  /*0420*/  SEL R22, R22, R25, P0 ;  /* 0x0000001916167207 */ /* 0x000fe40000000000 */
[----:B------:R-:W-:-:S05]  /*0430*/  IADD3 R20, P0, PT, R21, -R20, RZ ;  /* 0x8000001415147210 */ /* 0x000fca0007f1e0ff */
[----:B------:R-:W-:Y:S01]  /*0440*/  IMAD.X R21, R22, 0x1, ~R19, P0 ;  /* 0x0000000116157824 */ /* 0x000fe200000e0e13 */
[----:B------:R-:W-:-:S04]  /*0450*/  IADD3 R14, P0, PT, R14, R20, RZ ;  /* 0x000000140e0e7210 */ /* 0x000fc80007f1e0ff */
[----:B------:R1:W-:Y:S01]  /*0460*/  STS.64 [R18+0x10], R20 ;  /* 0x0000101412007388 */ /* 0x0003e20000000a00 */
[----:B------:R-:W-:Y:S01]  /*0470*/  IMAD.X R15, R15, 0x1, R21, P0 ;  /* 0x000000010f0f7824 */ /* 0x000fe200000e0615 */
        /* <DEDUP_REMOVED lines=17> */
[----:B------:R-:W-:-:S05]  /*0590*/  IMAD.X R3, R3, 0x1, R5, P0 ;  /* 0x0000000103037824 */ /* 0x000fca00000e0605 */
[----:B------:R1:W-:Y:S03]  /*05a0*/  STS.64 [R18+0x48], R2 ;  /* 0x0000480212007388 */ /* 0x0003e60000000a00 */
.L_x_122:
[----:B------:R-:W-:Y:S05]  /*05b0*/  WARPSYNC.ALL ;  /* 0x0000000000007948 */ /* 0x000fea0003800000 */
[----:B------:R-:W-:Y:S06]  /*05c0*/  BAR.SYNC.DEFER_BLOCKING 0x0 ;  /* 0x0000000000007b1d */ /* 0x000fec0000010000 */
[----:B------:R-:W-:Y:S05]  /*05d0*/  @P1 EXIT ;  /* 0x000000000000194d */ /* 0x000fea0003800000 */
[----:B01----:R-:W0:Y:S04]  /*05e0*/  LDS.64 R2, [R0+0x10] ;  /* 0x0000100000027984 */ /* 0x003e280000000a00 */
[----:B0-----:R-:W-:Y:S01]  /*05f0*/  STG.E.64 desc[UR4][R16.64], R2 ;  /* 0x0000000210007986 */ /* 0x001fe2000c101b04 */
[----:B------:R-:W-:Y:S05]  /*0600*/  EXIT ;  /* 0x000000000000794d */ /* 0x000fea0003800000 */
.L_x_123:
[----:B------:R-:W-:Y:S02]  /*0610*/  IMAD.MOV.U32 R24, RZ, RZ, R20 ;  /* 0x000000ffff187224 */ /* 0x000fe400078e0014 */
[----:B------:R-:W-:Y:S02]  /*0620*/  IMAD.MOV.U32 R23, RZ, RZ, 0x1 ;  /* 0x00000001ff177424 */ /* 0x000fe400078e00ff */
[----:B------:R-:W-:Y:S02]  /*0630*/  IMAD.MOV.U32 R22, RZ, RZ, RZ ;  /* 0x000000ffff167224 */ /* 0x000fe400078e00ff */
[----:B------:R-:W-:-:S07]  /*0640*/  IMAD.MOV.U32 R21, RZ, RZ, -0x1 ;  /* 0xffffffffff157424 */ /* 0x000fce00078e00ff */
[----:B------:R-:W-:Y:S05]  /*0650*/  WARPSYNC.COLLECTIVE R21, `(.L_x_124) ;  /* 0x0000000015087348 */ /* 0x000fea0003c00000 */
[----:B------:R0:W1:Y:S02]  /*0660*/  SHFL.UP P0, R25, R24, R23, R22 ;  /* 0x0400001718197389 */ /* 0x0000640000000016 */
[----:B01----:R-:W-:Y:S05]  /*0670*/  ENDCOLLECTIVE ;  /* 0x000000000000791b */ /* 0x003fea0003800000 */
.L_x_124:
[----:B------:R-:W-:Y:S02]  /*0680*/  IMAD.MOV.U32 R24, RZ, RZ, R19 ;  /* 0x000000ffff187224 */ /* 0x000fe400078e0013 */
[----:B------:R-:W-:-:S07]  /*0690*/  IMAD.MOV.U32 R27, RZ, RZ, R25 ;  /* 0x000000ffff1b7224 */ /* 0x000fce00078e0019 */
[----:B------:R-:W-:Y:S05]  /*06a0*/  WARPSYNC.COLLECTIVE R21, `(.L_x_125) ;  /* 0x0000000015087348 */ /* 0x000fea0003c00000 */
[----:B------:R0:W1:Y:S02]  /*06b0*/  SHFL.UP P0, R25, R24, R23, R22 ;  /* 0x0400001718197389 */ /* 0x0000640000000016 */
[----:B01----:R-:W-:Y:S05]  /*06c0*/  ENDCOLLECTIVE ;  /* 0x000000000000791b */ /* 0x003fea0003800000 */
.L_x_125:
[----:B------:R-:W-:Y:S01]  /*06d0*/  IADD3 R26, P2, PT, R27, R20, RZ ;  /* 0x000000141b1a7210 */ /* 0x000fe20007f5e0ff */
[----:B------:R-:W-:-:S03]  /*06e0*/  IMAD.MOV.U32 R23, RZ, RZ, 0x2 ;  /* 0x00000002ff177424 */ /* 0x000fc600078e00ff */
[----:B------:R-:W-:Y:S01]  /*06f0*/  SEL R27, R26, R27, P0 ;  /* 0x0000001b1a1b7207 */ /* 0x000fe20000000000 */
[----:B------:R-:W-:-:S04]  /*0700*/  IMAD.X R26, R25, 0x1, R19, P2 ;  /* 0x00000001191a7824 */ /* 0x000fc800010e0613 */
[----:B------:R-:W-:Y:S01]  /*0710*/  IMAD.MOV.U32 R24, RZ, RZ, R27 ;  /* 0x000000ffff187224 */ /* 0x000fe200078e001b */
[----:B------:R-:W-:-:S07]  /*0720*/  SEL R26, R26, R25, P0 ;  /* 0x000000191a1a7207 */ /* 0x000fce0000000000 */
[----:B------:R-:W-:Y:S05]  /*0730*/  WARPSYNC.COLLECTIVE R21, `(.L_x_126) ;  /* 0x0000000015087348 */ /* 0x000fea0003c00000 */
[----:B------:R0:W1:Y:S02]  /*0740*/  SHFL.UP P0, R25, R24, R23, R22 ;  /* 0x0400001718197389 */ /* 0x0000640000000016 */
[----:B01----:R-:W-:Y:S05]  /*0750*/  ENDCOLLECTIVE ;  /* 0x000000000000791b */ /* 0x003fea0003800000 */
.L_x_126:
[----:B------:R-:W-:Y:S02]  /*0760*/  IMAD.MOV.U32 R24, RZ, RZ, R26 ;  /* 0x000000ffff187224 */ /* 0x000fe400078e001a */
[----:B------:R-:W-:-:S07]  /*0770*/  IMAD.MOV.U32 R28, RZ, RZ, R25 ;  /* 0x000000ffff1c7224 */ /* 0x000fce00078e0019 */
[----:B------:R-:W-:Y:S05]  /*0780*/  WARPSYNC.COLLECTIVE R21, `(.L_x_127) ;  /* 0x0000000015087348 */ /* 0x000fea0003c00000 */
[----:B------:R0:W1:Y:S02]  /*0790*/  SHFL.UP P0, R25, R24, R23, R22 ;  /* 0x0400001718197389 */ /* 0x0000640000000016 */
[----:B01----:R-:W-:Y:S05]  /*07a0*/  ENDCOLLECTIVE ;  /* 0x000000000000791b */ /* 0x003fea0003800000 */
.L_x_127:
        /* <DEDUP_REMOVED lines=9> */
.L_x_128:
[----:B------:R-:W-:Y:S02]  /*0840*/  IMAD.MOV.U32 R24, RZ, RZ, R29 ;  /* 0x000000ffff187224 */ /* 0x000fe400078e001d */
[----:B------:R-:W-:-:S07]  /*0850*/  IMAD.MOV.U32 R27, RZ, RZ, R25 ;  /* 0x000000ffff1b7224 */ /* 0x000fce00078e0019 */
[----:B------:R-:W-:Y:S05]  /*0860*/  WARPSYNC.COLLECTIVE R21, `(.L_x_129) ;  /* 0x0000000015087348 */ /* 0x000fea0003c00000 */
[----:B------:R0:W1:Y:S02]  /*0870*/  SHFL.UP P0, R25, R24, R23, R22 ;  /* 0x0400001718197389 */ /* 0x0000640000000016 */
[----:B01----:R-:W-:Y:S05]  /*0880*/  ENDCOLLECTIVE ;  /* 0x000000000000791b */ /* 0x003fea0003800000 */
.L_x_129:
        /* <DEDUP_REMOVED lines=9> */
.L_x_130:
[----:B------:R-:W-:Y:S02]  /*0920*/  IMAD.MOV.U32 R24, RZ, RZ, R29 ;  /* 0x000000ffff187224 */ /* 0x000fe400078e001d */
[----:B------:R-:W-:-:S07]  /*0930*/  IMAD.MOV.U32 R27, RZ, RZ, R25 ;  /* 0x000000ffff1b7224 */ /* 0x000fce00078e0019 */
[----:B------:R-:W-:Y:S05]  /*0940*/  WARPSYNC.COLLECTIVE R21, `(.L_x_131) ;  /* 0x0000000015087348 */ /* 0x000fea0003c00000 */
[----:B------:R0:W1:Y:S02]  /*0950*/  SHFL.UP P0, R25, R24, R23, R22 ;  /* 0x0400001718197389 */ /* 0x0000640000000016 */
[----:B01----:R-:W-:Y:S05]  /*0960*/  ENDCOLLECTIVE ;  /* 0x000000000000791b */ /* 0x003fea0003800000 */
.L_x_131:
        /* <DEDUP_REMOVED lines=9> */
.L_x_132:
[----:B------:R-:W-:Y:S02]  /*0a00*/  IMAD.MOV.U32 R24, RZ, RZ, R26 ;  /* 0x000000ffff187224 */ /* 0x000fe400078e001a */
[----:B------:R-:W-:-:S07]  /*0a10*/  IMAD.MOV.U32 R28, RZ, RZ, R25 ;  /* 0x000000ffff1c7224 */ /* 0x000fce00078e0019 */
[----:B------:R-:W-:Y:S05]  /*0a20*/  WARPSYNC.COLLECTIVE R21, `(.L_x_133) ;  /* 0x0000000015087348 */ /* 0x000fea0003c00000 */
[----:B------:R0:W1:Y:S02]  /*0a30*/  SHFL.UP P0, R25, R24, R23, R22 ;  /* 0x0400001718197389 */ /* 0x0000640000000016 */
[----:B01----:R-:W-:Y:S05]  /*0a40*/  ENDCOLLECTIVE ;  /* 0x000000000000791b */ /* 0x003fea0003800000 */
.L_x_133:
[----:B------:R-:W-:Y:S05]  /*0a50*/  BRA `(.L_x_134) ;  /* 0xfffffff800647947 */ /* 0x000fea000383ffff */
.L_x_135:
        /* <DEDUP_REMOVED lines=10> */
.L_x_876:


//--------------------- .text._ZN3cub18CUB_300001_SM_10006detail10radix_sort30DeviceRadixSortHistogramKernelINS1_5radix10policy_hubIffyE10Policy1000ELNS0_9SortOrderE0EfyNS1_21identity_decomposer_tEEEvPT2_PKT1_SA_iiT3_ --------------------------
	.section	.text._ZN3cub18CUB_300001_SM_10006detail10radix_sort30DeviceRadixSortHistogramKernelINS1_5radix10policy_hubIffyE10Policy1000ELNS0_9SortOrderE0EfyNS1_21identity_decomposer_tEEEvPT2_PKT1_SA_iiT3_,"ax",@progbits
	.align	128
        .global         _ZN3cub18CUB_300001_SM_10006detail10radix_sort30DeviceRadixSortHistogramKernelINS1_5radix10policy_hubIffyE10Policy1000ELNS0_9SortOrderE0EfyNS1_21identity_decomposer_tEEEvPT2_PKT1_SA_iiT3_
        .type           _ZN3cub18CUB_300001_SM_10006detail10radix_sort30DeviceRadixSortHistogramKernelINS1_5radix10policy_hubIffyE10Policy1000ELNS0_9SortOrderE0EfyNS1_21identity_decomposer_tEEEvPT2_PKT1_SA_iiT3_,@function
        .size           _ZN3cub18CUB_300001_SM_10006detail10radix_sort30DeviceRadixSortHistogramKernelINS1_5radix10policy_hubIffyE10Policy1000ELNS0_9SortOrderE0EfyNS1_21identity_decomposer_tEEEvPT2_PKT1_SA_iiT3_,(.L_x_877 - _ZN3cub18CUB_300001_SM_10006detail10radix_sort30DeviceRadixSortHistogramKernelINS1_5radix10policy_hubIffyE10Policy1000ELNS0_9SortOrderE0EfyNS1_21identity_decomposer_tEEEvPT2_PKT1_SA_iiT3_)
        .other          _ZN3cub18CUB_300001_SM_10006detail10radix_sort30DeviceRadixSortHistogramKernelINS1_5radix10policy_hubIffyE10Policy1000ELNS0_9SortOrderE0EfyNS1_21identity_decomposer_tEEEvPT2_PKT1_SA_iiT3_,@"STO_CUDA_ENTRY STV_DEFAULT"
_ZN3cub18CUB_300001_SM_10006detail10radix_sort30DeviceRadixSortHistogramKernelINS1_5radix10policy_hubIffyE10Policy1000ELNS0_9SortOrderE0EfyNS1_21identity_decomposer_tEEEvPT2_PKT1_SA_iiT3_:
.text._ZN3cub18CUB_300001_SM_10006detail10radix_sort30DeviceRadixSortHistogramKernelINS1_5radix10policy_hubIffyE10Policy1000ELNS0_9SortOrderE0EfyNS1_21identity_decomposer_tEEEvPT2_PKT1_SA_iiT3_:
[----:B------:R-:W-:Y:S01]  /*0000*/  LDC R1, c[0x0][0x37c] ;  /* 0x0000df00ff017b82 */ /* 0x000fe20000000800 */
[----:B------:R-:W0:Y:S02]  /*0010*/  LDCU.64 UR6, c[0x0][0x390] ;  /* 0x00007200ff0677ac */ /* 0x000e240008000a00 */
[----:B0-----:R-:W-:-:S04]  /*0020*/  ISETP.NE.U32.AND P0, PT, RZ, UR6, PT ;  /* 0x00000006ff007c0c */ /* 0x001fc8000bf05070 */
[----:B------:R-:W-:-:S13]  /*0030*/  ISETP.NE.AND.EX P0, PT, RZ, UR7, PT, P0 ;  /* 0x00000007ff007c0c */ /* 0x000fda000bf05300 */
[----:B------:R-:W-:Y:S05]  /*0040*/  @!P0 EXIT ;  /* 0x000000000000894d */ /* 0x000fea0003800000 */
[----:B------:R-:W-:Y:S01]  /*0050*/  UIADD3 UR11, UP0, UPT, UR6, -0x1, URZ ;  /* 0xffffffff060b7890 */ /* 0x000fe2000ff1e0ff */
[----:B------:R-:W0:Y:S01]  /*0060*/  S2R R0, SR_TID.X ;  /* 0x0000000000007919 */ /* 0x000e220000002100 */
[----:B------:R-:W1:Y:S01]  /*0070*/  LDCU.64 UR4, c[0x0][0x398] ;  /* 0x00007300ff0477ac */ /* 0x000e620008000a00 */
[----:B------:R-:W2:Y:S01]  /*0080*/  S2UR UR8, SR_CTAID.X ;  /* 0x00000000000879c3 */ /* 0x000ea20000002500 */
[----:B------:R-:W-:Y:S01]  /*0090*/  UIADD3.X UR12, UPT, UPT, UR7, -0x1, URZ, UP0, !UPT ;  /* 0xffffffff070c7890 */ /* 0x000fe200087fe4ff */
[----:B------:R-:W3:Y:S03]  /*00a0*/  LDCU.64 UR20, c[0x0][0x358] ;  /* 0x00006b00ff1477ac */ /* 0x000ee60008000a00 */
[----:B------:R-:W-:Y:S01]  /*00b0*/  USHF.R.U64 UR11, UR11, 0x1e, UR12 ;  /* 0x0000001e0b0b7899 */ /* 0x000fe2000800120c */
[----:B------:R-:W4:Y:S03]  /*00c0*/  LDCU UR28, c[0x0][0x370] ;  /* 0x00006e00ff1c77ac */ /* 0x000f260008000800 */
[----:B------:R-:W-:-:S02]  /*00d0*/  UIADD3 UR11, UP0, UPT, UR11, 0x1, URZ ;  /* 0x000000010b0b7890 */ /* 0x000fc4000ff1e0ff */
[----:B-1----:R-:W-:Y:S02]  /*00e0*/  UIADD3 UR4, UPT, UPT, UR5, 0x7, -UR4 ;  /* 0x0000000705047890 */ /* 0x002fe4000fffe804 */
[----:B------:R-:W-:Y:S02]  /*00f0*/  ULEA.HI.X UR12, UR12, URZ, URZ, 0x2, UP0 ;  /* 0x000000ff0c0c7291 */ /* 0x000fe400080f14ff */
[----:B------:R-:W-:Y:S02]  /*0100*/  UISETP.LT.U32.AND UP0, UPT, UR11, UR6, UPT ;  /* 0x000000060b00728c */ /* 0x000fe4000bf01070 */
[----:B------:R-:W-:Y:S02]  /*0110*/  USHF.R.S32.HI UR5, URZ, 0x1f, UR4 ;  /* 0x0000001fff057899 */ /* 0x000fe40008011404 */
[----:B------:R-:W-:Y:S02]  /*0120*/  UISETP.LT.U32.AND.EX UP0, UPT, UR12, UR7, UPT, UP0 ;  /* 0x000000070c00728c */ /* 0x000fe4000bf01100 */
[----:B------:R-:W-:-:S02]  /*0130*/  ULEA.HI UR5, UR5, UR4, URZ, 0x3 ;  /* 0x0000000405057291 */ /* 0x000fc4000f8f18ff */
[----:B------:R-:W-:Y:S01]  /*0140*/  USEL UR11, UR11, UR6, UP0 ;  /* 0x000000060b0b7287 */ /* 0x000fe20008000000 */
[----:B0-----:R-:W-:Y:S01]  /*0150*/  VIADD R20, R0, 0x780 ;  /* 0x0000078000147836 */ /* 0x001fe20000000000 */
[----:B------:R-:W-:Y:S02]  /*0160*/  USEL UR12, UR12, UR7, UP0 ;  /* 0x000000070c0c7287 */ /* 0x000fe40008000000 */
[----:B------:R-:W-:Y:S02]  /*0170*/  UISETP.GE.AND UP0, UPT, UR4, 0x8, UPT ;  /* 0x000000080400788c */ /* 0x000fe4000bf06270 */
[----:B------:R-:W-:Y:S02]  /*0180*/  USHF.R.S32.HI UR5, URZ, 0x3, UR5 ;  /* 0x00000003ff057899 */ /* 0x000fe40008011405 */
[----:B--2---:R-:W-:Y:S02]  /*0190*/  USHF.L.U32 UR8, UR8, 0xb, URZ ;  /* 0x0000000b08087899 */ /* 0x004fe400080006ff */
[----:B------:R-:W-:Y:S01]  /*01a0*/  PLOP3.LUT P0, PT, PT, PT, UP0, 0x80, 0x8 ;  /* 0x000000000008781c */ /* 0x000fe20003f0f008 */
[----:B------:R-:W-:-:S02]  /*01b0*/  UIADD3 UR22, UPT, UPT, UR5, -0x1, URZ ;  /* 0xffffffff05167890 */ /* 0x000fc4000fffe0ff */
[----:B------:R-:W-:Y:S01]  /*01c0*/  ULOP3.LUT UR23, UR5, 0xf, URZ, 0xc0, !UPT ;  /* 0x0000000f05177892 */ /* 0x000fe2000f8ec0ff */
[----:B------:R-:W-:Y:S01]  /*01d0*/  ISETP.GT.U32.OR P0, PT, R0, 0xff, !P0 ;  /* 0x000000ff0000780c */ /* 0x000fe20004704470 */
[----:B------:R-:W-:Y:S02]  /*01e0*/  ULOP3.LUT UR24, UR5, 0x7, URZ, 0xc0, !UPT ;  /* 0x0000000705187892 */ /* 0x000fe4000f8ec0ff */
[----:B------:R-:W-:Y:S01]  /*01f0*/  ULOP3.LUT UR25, UR5, 0x3, URZ, 0xc0, !UPT ;  /* 0x0000000305197892 */ /* 0x000fe2000f8ec0ff */
[----:B------:R-:W-:Y:S01]  /*0200*/  P2R R21, PR, RZ, 0x1 ;  /* 0x00000001ff157803 */ /* 0x000fe20000000000 */
[----:B------:R-:W-:Y:S02]  /*0210*/  ULOP3.LUT UR26, UR5, 0xffffff0, URZ, 0xc0, !UPT ;  /* 0x0ffffff0051a7892 */ /* 0x000fe4000f8ec0ff */
[----:B------:R-:W-:Y:S02]  /*0220*/  ULOP3.LUT UR27, UR5, 0xffffff8, URZ, 0xc0, !UPT ;  /* 0x0ffffff8051b7892 */ /* 0x000fe4000f8ec0ff */
[----:B------:R-:W-:Y:S01]  /*0230*/  ULOP3.LUT UR9, UR5, 0x1, URZ, 0xc0, !UPT ;  /* 0x0000000105097892 */ /* 0x000fe2000f8ec0ff */
[----:B------:R-:W-:Y:S01]  /*0240*/  UMOV UR6, URZ ;  /* 0x000000ff00067c82 */ /* 0x000fe20008000000 */
[----:B---34-:R-:W-:-:S10]  /*0250*/  UMOV UR7, URZ ;  /* 0x000000ff00077c82 */ /* 0x018fd40008000000 */
.L_x_219:
[----:B------:R-:W-:Y:S01]  /*0260*/  ISETP.NE.AND P0, PT, R21, RZ, PT ;  /* 0x000000ff1500720c */ /* 0x000fe20003f05270 */
[----:B------:R-:W-:-:S12]  /*0270*/  BSSY.RECONVERGENT B0, `(.L_x_136) ;  /* 0x0000080000007945 */ /* 0x000fd80003800200 */
[----:B012345:R-:W-:Y:S05]  /*0280*/  @P0 BRA `(.L_x_137) ;  /* 0x0000000400f80947 */ /* 0x03ffea0003800000 */
[----:B------:R-:W0:Y:S01]  /*0290*/  S2UR UR5, SR_CgaCtaId ;  /* 0x00000000000579c3 */ /* 0x000e220000008800 */
[----:B------:R-:W-:Y:S01]  /*02a0*/  IMAD.U32 R2, RZ, RZ, UR22 ;  /* 0x00000016ff027e24 */ /* 0x000fe2000f8e00ff */
[----:B------:R-:W-:-:S04]  /*02b0*/  UMOV UR4, 0x400 ;  /* 0x0000040000047882 */ /* 0x000fc80000000000 */
[----:B------:R-:W-:Y:S01]  /*02c0*/  ISETP.GE.U32.AND P1, PT, R2, 0xf, PT ;  /* 0x0000000f0200780c */ /* 0x000fe20003f26070 */
[----:B------:R-:W-:Y:S01]  /*02d0*/  IMAD.MOV.U32 R2, RZ, RZ, RZ ;  /* 0x000000ffff027224 */ /* 0x000fe200078e00ff */
[----:B0-----:R-:W-:-:S06]  /*02e0*/  ULEA UR4, UR5, UR4, 0x18 ;  /* 0x0000000405047291 */ /* 0x001fcc000f8ec0ff */
[----:B------:R-:W-:-:S05]  /*02f0*/  LEA R5, R0, UR4, 0x2 ;  /* 0x0000000400057c11 */ /* 0x000fca000f8e10ff */
[----:B------:R-:W-:Y:S05]  /*0300*/  @!P1 BRA `(.L_x_138) ;  /* 0x00000000005c9947 */ /* 0x000fea0003800000 */
[----:B------:R-:W-:Y:S01]  /*0310*/  VIADD R2, R5, 0x2000 ;  /* 0x0000200005027836 */ /* 0x000fe20000000000 */
[----:B------:R-:W-:-:S12]  /*0320*/  UIADD3 UR4, UPT, UPT, -UR26, URZ, URZ ;  /* 0x000000ff1a047290 */ /* 0x000fd8000fffe1ff */
.L_x_139:
[----:B------:R-:W-:Y:S01]  /*0330*/  UIADD3 UR4, UPT, UPT, UR4, 0x10, URZ ;  /* 0x0000001004047890 */ /* 0x000fe2000fffe0ff */
[----:B------:R-:W-:Y:S03]  /*0340*/  STS [R2+-0x2000], RZ ;  /* 0xffe000ff02007388 */ /* 0x000fe60000000800 */
[----:B------:R-:W-:Y:S01]  /*0350*/  UISETP.NE.AND UP0, UPT, UR4, URZ, UPT ;  /* 0x000000ff0400728c */ /* 0x000fe2000bf05270 */
        /* <DEDUP_REMOVED lines=16> */
[----:B------:R-:W-:Y:S06]  /*0460*/  BRA.U UP0, `(.L_x_139) ;  /* 0xfffffffd00b07547 */ /* 0x000fec000b83ffff */
[----:B------:R-:W-:-:S07]  /*0470*/  IMAD.U32 R2, RZ, RZ, UR26 ;  /* 0x0000001aff027e24 */ /* 0x000fce000f8e00ff */
.L_x_138:
[----:B------:R-:W-:Y:S01]  /*0480*/  ISETP.NE.AND P0, PT, RZ, UR23, PT ;  /* 0x00000017ff007c0c */ /* 0x000fe2000bf05270 */
[----:B------:R-:W-:Y:S02]  /*0490*/  IMAD.U32 R6, RZ, RZ, UR24 ;  /* 0x00000018ff067e24 */ /* 0x000fe4000f8e00ff */
[----:B------:R-:W-:Y:S02]  /*04a0*/  IMAD.U32 R3, RZ, RZ, UR23 ;  /* 0x00000017ff037e24 */ /* 0x000fe4000f8e00ff */
[----:B------:R-:W-:Y:S02]  /*04b0*/  VIADD R6, R6, 0xffffffff ;  /* 0xffffffff06067836 */ /* 0x000fe40000000000 */
[----:B------:R-:W-:-:S06]  /*04c0*/  VIADD R3, R3, 0xffffffff ;  /* 0xffffffff03037836 */ /* 0x000fcc0000000000 */
[----:B------:R-:W-:Y:S05]  /*04d0*/  @!P0 BRA `(.L_x_140) ;  /* 0x00000000007c8947 */ /* 0x000fea0003800000 */
[----:B------:R-:W-:Y:S01]  /*04e0*/  ISETP.GE.U32.AND P2, PT, R3, 0x7, PT ;  /* 0x000000070300780c */ /* 0x000fe20003f46070 */
[----:B------:R-:W-:-:S12]  /*04f0*/  UISETP.NE.AND UP0, UPT, UR24, URZ, UPT ;  /* 0x000000ff1800728c */ /* 0x000fd8000bf05270 */
[----:B------:R-:W-:Y:S05]  /*0500*/  @!P2 BRA `(.L_x_141) ;  /* 0x000000000028a947 */ /* 0x000fea0003800000 */
        /* <DEDUP_REMOVED lines=10> */
.L_x_141:
[----:B------:R-:W-:Y:S05]  /*05b0*/  BRA.U !UP0, `(.L_x_140) ;  /* 0x0000000108447547 */ /* 0x000fea000b800000 */
[----:B------:R-:W-:Y:S01]  /*05c0*/  ISETP.GE.U32.AND P2, PT, R6, 0x3, PT ;  /* 0x000000030600780c */ /* 0x000fe20003f46070 */
[----:B------:R-:W-:-:S12]  /*05d0*/  UISETP.NE.AND UP0, UPT, UR25, URZ, UPT ;  /* 0x000000ff1900728c */ /* 0x000fd8000bf05270 */
[C---:B0-----:R-:W-:Y:S02]  /*05e0*/  @P2 IMAD R4, R2.reuse, 0x400, R5 ;  /* 0x0000040002042824 */ /* 0x041fe400078e0205 */
[----:B------:R-:W-:-:S03]  /*05f0*/  @P2 VIADD R2, R2, 0x4 ;  /* 0x0000000402022836 */ /* 0x000fc60000000000 */
[----:B------:R1:W-:Y:S04]  /*0600*/  @P2 STS [R4], RZ ;  /* 0x000000ff04002388 */ /* 0x0003e80000000800 */
[----:B------:R1:W-:Y:S04]  /*0610*/  @P2 STS [R4+0x400], RZ ;  /* 0x000400ff04002388 */ /* 0x0003e80000000800 */
[----:B------:R1:W-:Y:S04]  /*0620*/  @P2 STS [R4+0x800], RZ ;  /* 0x000800ff04002388 */ /* 0x0003e80000000800 */
[----:B------:R1:W-:Y:S01]  /*0630*/  @P2 STS [R4+0xc00], RZ ;  /* 0x000c00ff04002388 */ /* 0x0003e20000000800 */
[----:B------:R-:W-:Y:S05]  /*0640*/  BRA.U !UP0, `(.L_x_140) ;  /* 0x0000000108207547 */ /* 0x000fea000b800000 */
[----:B------:R-:W-:Y:S01]  /*0650*/  IMAD R2, R2, 0x400, R5 ;  /* 0x0000040002027824 */ /* 0x000fe200078e0205 */
[----:B------:R-:W-:-:S04]  /*0660*/  UISETP.NE.AND UP0, UPT, UR25, 0x1, UPT ;  /* 0x000000011900788c */ /* 0x000fc8000bf05270 */
[----:B------:R2:W-:Y:S05]  /*0670*/  STS [R2], RZ ;  /* 0x000000ff02007388 */ /* 0x0005ea0000000800 */
[----:B------:R-:W-:Y:S05]  /*0680*/  BRA.U !UP0, `(.L_x_140) ;  /* 0x0000000108107547 */ /* 0x000fea000b800000 */
[----:B------:R-:W-:Y:S01]  /*0690*/  UISETP.NE.AND UP0, UPT, UR25, 0x2, UPT ;  /* 0x000000021900788c */ /* 0x000fe2000bf05270 */
[----:B------:R3:W-:Y:S05]  /*06a0*/  STS [R2+0x400], RZ ;  /* 0x000400ff02007388 */ /* 0x0007ea0000000800 */
[----:B------:R-:W-:-:S13]  /*06b0*/  PLOP3.LUT P2, PT, PT, PT, UP0, 0x80, 0x8 ;  /* 0x000000000008781c */ /* 0x000fda0003f4f008 */
[----:B------:R3:W-:Y:S02]  /*06c0*/  @P2 STS [R2+0x800], RZ ;  /* 0x000800ff02002388 */ /* 0x0007e40000000800 */
.L_x_140:
[----:B------:R-:W-:-:S13]  /*06d0*/  ISETP.GT.U32.AND P2, PT, R0, 0x7f, PT ;  /* 0x0000007f0000780c */ /* 0x000fda0003f44070 */
[----:B------:R-:W-:Y:S05]  /*06e0*/  @P2 BRA `(.L_x_137) ;  /* 0x0000000000e02947 */ /* 0x000fea0003800000 */
[----:B--23--:R-:W-:Y:S01]  /*06f0*/  IMAD.MOV.U32 R2, RZ, RZ, RZ ;  /* 0x000000ffff027224 */ /* 0x00cfe200078e00ff */
[----:B------:R-:W-:Y:S06]  /*0700*/  @!P1 BRA `(.L_x_142) ;  /* 0x0000000000589947 */ /* 0x000fec0003800000 */
[----:B------:R-:W-:-:S07]  /*0710*/  IMAD.MOV.U32 R2, RZ, RZ, RZ ;  /* 0x000000ffff027224 */ /* 0x000fce00078e00ff */
.L_x_143:
[C---:B012---:R-:W-:Y:S02]  /*0720*/  IMAD R4, R2.reuse, 0x400, R5 ;  /* 0x0000040002047824 */ /* 0x047fe400078e0205 */
[----:B------:R-:W-:-:S03]  /*0730*/  VIADD R2, R2, 0x10 ;  /* 0x0000001002027836 */ /* 0x000fc60000000000 */
[----:B------:R2:W-:Y:S02]  /*0740*/  STS [R4+0x200], RZ ;  /* 0x000200ff04007388 */ /* 0x0005e40000000800 */
[----:B------:R-:W-:Y:S02]  /*0750*/  ISETP.NE.AND P1, PT, R2, UR26, PT ;  /* 0x0000001a02007c0c */ /* 0x000fe4000bf25270 */
[----:B------:R2:W-:Y:S04]  /*0760*/  STS [R4+0x600], RZ ;  /* 0x000600ff04007388 */ /* 0x0005e80000000800 */
        /* <DEDUP_REMOVED lines=13> */
[----:B------:R2:W-:Y:S01]  /*0840*/  STS [R4+0x3e00], RZ ;  /* 0x003e00ff04007388 */ /* 0x0005e20000000800 */
[----:B------:R-:W-:Y:S05]  /*0850*/  @P1 BRA `(.L_x_143) ;  /* 0xfffffffc00b01947 */ /* 0x000fea000383ffff */
[----:B------:R-:W-:-:S07]  /*0860*/  IMAD.U32 R2, RZ, RZ, UR26 ;  /* 0x0000001aff027e24 */ /* 0x000fce000f8e00ff */
.L_x_142:
[----:B------:R-:W-:Y:S05]  /*0870*/  @!P0 BRA `(.L_x_137) ;  /* 0x00000000007c8947 */ /* 0x000fea0003800000 */
[----:B------:R-:W-:Y:S01]  /*0880*/  ISETP.GE.U32.AND P0, PT, R3, 0x7, PT ;  /* 0x000000070300780c */ /* 0x000fe20003f06070 */
[----:B------:R-:W-:-:S12]  /*0890*/  UISETP.NE.AND UP0, UPT, UR24, URZ, UPT ;  /* 0x000000ff1800728c */ /* 0x000fd8000bf05270 */
[----:B------:R-:W-:Y:S05]  /*08a0*/  @!P0 BRA `(.L_x_144) ;  /* 0x0000000000288947 */ /* 0x000fea0003800000 */
[C---:B------:R-:W-:Y:S02]  /*08b0*/  IMAD R3, R2.reuse, 0x400, R5 ;  /* 0x0000040002037824 */ /* 0x040fe400078e0205 */
[----:B------:R-:W-:-:S03]  /*08c0*/  VIADD R2, R2, 0x8 ;  /* 0x0000000802027836 */ /* 0x000fc60000000000 */
[----:B------:R3:W-:Y:S04]  /*08d0*/  STS [R3+0x200], RZ ;  /* 0x000200ff03007388 */ /* 0x0007e80000000800 */
[----:B------:R3:W-:Y:S04]  /*08e0*/  STS [R3+0x600], RZ ;  /* 0x000600ff03007388 */ /* 0x0007e80000000800 */
[----:B------:R3:W-:Y:S04]  /*08f0*/  STS [R3+0xa00], RZ ;  /* 0x000a00ff03007388 */ /* 0x0007e80000000800 */
[----:B------:R3:W-:Y:S04]  /*0900*/  STS [R3+0xe00], RZ ;  /* 0x000e00ff03007388 */ /* 0x0007e80000000800 */
[----:B------:R3:W-:Y:S04]  /*0910*/  STS [R3+0x1200], RZ ;  /* 0x001200ff03007388 */ /* 0x0007e80000000800 */
[----:B------:R3:W-:Y:S04]  /*0920*/  STS [R3+0x1600], RZ ;  /* 0x001600ff03007388 */ /* 0x0007e80000000800 */
[----:B------:R3:W-:Y:S04]  /*0930*/  STS [R3+0x1a00], RZ ;  /* 0x001a00ff03007388 */ /* 0x0007e80000000800 */
[----:B------:R3:W-:Y:S02]  /*0940*/  STS [R3+0x1e00], RZ ;  /* 0x001e00ff03007388 */ /* 0x0007e40000000800 */
.L_x_144:
[----:B------:R-:W-:Y:S05]  /*0950*/  BRA.U !UP0, `(.L_x_137) ;  /* 0x0000000108447547 */ /* 0x000fea000b800000 */
[----:B------:R-:W-:Y:S01]  /*0960*/  ISETP.GE.U32.AND P0, PT, R6, 0x3, PT ;  /* 0x000000030600780c */ /* 0x000fe20003f06070 */
[----:B------:R-:W-:-:S12]  /*0970*/  UISETP.NE.AND UP0, UPT, UR25, URZ, UPT ;  /* 0x000000ff1900728c */ /* 0x000fd8000bf05270 */
[C---:B---3--:R-:W-:Y:S02]  /*0980*/  @P0 IMAD R3, R2.reuse, 0x400, R5 ;  /* 0x0000040002030824 */ /* 0x048fe400078e0205 */
[----:B------:R-:W-:-:S03]  /*0990*/  @P0 VIADD R2, R2, 0x4 ;  /* 0x0000000402020836 */ /* 0x000fc60000000000 */
[----:B------:R4:W-:Y:S04]  /*09a0*/  @P0 STS [R3+0x200], RZ ;  /* 0x000200ff03000388 */ /* 0x0009e80000000800 */
[----:B------:R4:W-:Y:S04]  /*09b0*/  @P0 STS [R3+0x600], RZ ;  /* 0x000600ff03000388 */ /* 0x0009e80000000800 */
[----:B------:R4:W-:Y:S04]  /*09c0*/  @P0 STS [R3+0xa00], RZ ;  /* 0x000a00ff03000388 */ /* 0x0009e80000000800 */
[----:B------:R4:W-:Y:S01]  /*09d0*/  @P0 STS [R3+0xe00], RZ ;  /* 0x000e00ff03000388 */ /* 0x0009e20000000800 */
[----:B------:R-:W-:Y:S05]  /*09e0*/  BRA.U !UP0, `(.L_x_137) ;  /* 0x0000000108207547 */ /* 0x000fea000b800000 */
[----:B------:R-:W-:Y:S01]  /*09f0*/  IMAD R2, R2, 0x400, R5 ;  /* 0x0000040002027824 */ /* 0x000fe200078e0205 */
[----:B------:R-:W-:-:S04]  /*0a00*/  UISETP.NE.AND UP0, UPT, UR25, 0x1, UPT ;  /* 0x000000011900788c */ /* 0x000fc8000bf05270 */
[----:B------:R3:W-:Y:S05]  /*0a10*/  STS [R2+0x200], RZ ;  /* 0x000200ff02007388 */ /* 0x0007ea0000000800 */
[----:B------:R-:W-:Y:S05]  /*0a20*/  BRA.U !UP0, `(.L_x_137) ;  /* 0x0000000108107547 */ /* 0x000fea000b800000 */
[----:B------:R-:W-:Y:S01]  /*0a30*/  UISETP.NE.AND UP0, UPT, UR25, 0x2, UPT ;  /* 0x000000021900788c */ /* 0x000fe2000bf05270 */
[----:B------:R0:W-:Y:S05]  /*0a40*/  STS [R2+0x600], RZ ;  /* 0x000600ff02007388 */ /* 0x0001ea0000000800 */
[----:B------:R-:W-:-:S13]  /*0a50*/  PLOP3.LUT P0, PT, PT, PT, UP0, 0x80, 0x8 ;  /* 0x000000000008781c */ /* 0x000fda0003f0f008 */
[----:B------:R0:W-:Y:S02]  /*0a60*/  @P0 STS [R2+0xa00], RZ ;  /* 0x000a00ff02000388 */ /* 0x0001e40000000800 */
.L_x_137:
[----:B------:R-:W-:Y:S05]  /*0a70*/  BSYNC.RECONVERGENT B0 ;  /* 0x0000000000007941 */ /* 0x000fea0003800200 */
.L_x_136:
[----:B------:R-:W5:Y:S01]  /*0a80*/  LDCU.64 UR14, c[0x0][0x390] ;  /* 0x00007200ff0e77ac */ /* 0x000f620008000a00 */
[----:B------:R-:W-:Y:S02]  /*0a90*/  USHF.L.U32 UR4, UR6, 0x1e, URZ ;  /* 0x0000001e06047899 */ /* 0x000fe400080006ff */
[----:B------:R-:W-:Y:S02]  /*0aa0*/  USHF.L.U64.HI UR5, UR6, 0x1e, UR7 ;  /* 0x0000001e06057899 */ /* 0x000fe40008010207 */
[----:B-----5:R-:W-:-:S04]  /*0ab0*/  UIADD3 UR4, UP0, UPT, -UR4, UR14, URZ ;  /* 0x0000000e04047290 */ /* 0x020fc8000ff1e1ff */
[----:B------:R-:W-:Y:S02]  /*0ac0*/  UIADD3.X UR5, UPT, UPT, ~UR5, UR15, URZ, UP0, !UPT ;  /* 0x0000000f05057290 */ /* 0x000fe400087fe5ff */
[----:B------:R-:W-:-:S04]  /*0ad0*/  UISETP.LT.U32.AND UP0, UPT, UR4, 0x40000000, UPT ;  /* 0x400000000400788c */ /* 0x000fc8000bf01070 */
[----:B------:R-:W-:-:S04]  /*0ae0*/  UISETP.LT.U32.AND.EX UP0, UPT, UR5, URZ, UPT, UP0 ;  /* 0x000000ff0500728c */ /* 0x000fc8000bf01100 */
[----:B------:R-:W-:Y:S02]  /*0af0*/  USEL UR13, UR4, 0x40000000, UP0 ;  /* 0x40000000040d7887 */ /* 0x000fe40008000000 */
[----:B------:R-:W-:Y:S02]  /*0b00*/  USEL UR14, UR5, URZ, UP0 ;  /* 0x000000ff050e7287 */ /* 0x000fe40008000000 */
[----:B------:R-:W-:-:S04]  /*0b10*/  UISETP.GT.U32.AND UP0, UPT, UR13, UR8, UPT ;  /* 0x000000080d00728c */ /* 0x000fc8000bf04070 */
[----:B------:R-:W-:Y:S01]  /*0b20*/  UISETP.GT.U32.AND.EX UP0, UPT, UR14, URZ, UPT, UP0 ;  /* 0x000000ff0e00728c */ /* 0x000fe2000bf04100 */
[----:B------:R-:W-:Y:S08]  /*0b30*/  BAR.SYNC.DEFER_BLOCKING 0x0 ;  /* 0x0000000000007b1d */ /* 0x000ff00000010000 */
[----:B------:R-:W-:Y:S06]  /*0b40*/  BAR.SYNC.DEFER_BLOCKING 0x0 ;  /* 0x0000000000007b1d */ /* 0x000fec0000010000 */
[----:B------:R-:W-:Y:S05]  /*0b50*/  BRA.U !UP0, `(.L_x_145) ;  /* 0x00000011082c7547 */ /* 0x000fea000b800000 */
[----:B------:R-:W-:Y:S01]  /*0b60*/  UMOV UR10, UR8 ;  /* 0x00000008000a7c82 */ /* 0x000fe20008000000 */
[----:B------:R-:W-:-:S05]  /*0b70*/  UMOV UR5, URZ ;  /* 0x000000ff00057c82 */ /* 0x000fca0008000000 */
.L_x_150:
[----:B-----5:R-:W5:Y:S01]  /*0b80*/  LDCU.64 UR18, c[0x0][0x390] ;  /* 0x00007200ff1277ac */ /* 0x020f620008000a00 */
[----:B------:R-:W-:Y:S02]  /*0b90*/  USHF.L.U32 UR15, UR6, 0x1e, URZ ;  /* 0x0000001e060f7899 */ /* 0x000fe400080006ff */
[----:B------:R-:W-:Y:S02]  /*0ba0*/  USHF.L.U64.HI UR16, UR6, 0x1e, UR7 ;  /* 0x0000001e06107899 */ /* 0x000fe40008010207 */
[----:B------:R-:W-:-:S04]  /*0bb0*/  UIADD3 UR15, UP0, UPT, UR10, UR15, URZ ;  /* 0x0000000f0a0f7290 */ /* 0x000fc8000ff1e0ff */
[----:B------:R-:W-:Y:S02]  /*0bc0*/  UIADD3.X UR16, UPT, UPT, UR5, UR16, URZ, UP0, !UPT ;  /* 0x0000001005107290 */ /* 0x000fe400087fe4ff */
[----:B------:R-:W-:Y:S02]  /*0bd0*/  ULEA UR10, UP0, UR28, UR10, 0xb ;  /* 0x0000000a1c0a7291 */ /* 0x000fe4000f8058ff */
[----:B-----5:R-:W-:Y:S02]  /*0be0*/  UIADD3 UR17, UP1, UPT, -UR15, UR18, URZ ;  /* 0x000000120f117290 */ /* 0x020fe4000ff3e1ff */
[----:B------:R-:W-:Y:S02]  /*0bf0*/  UIADD3.X UR5, UPT, UPT, URZ, UR5, URZ, UP0, !UPT ;  /* 0x00000005ff057290 */ /* 0x000fe400087fe4ff */
[----:B------:R-:W-:Y:S02]  /*0c00*/  UIADD3.X UR4, UPT, UPT, ~UR16, UR19, URZ, UP1, !UPT ;  /* 0x0000001310047290 */ /* 0x000fe40008ffe5ff */
[----:B------:R-:W-:-:S02]  /*0c10*/  UISETP.GE.U32.AND UP1, UPT, UR17, 0x800, UPT ;  /* 0x000008001100788c */ /* 0x000fc4000bf26070 */
[----:B------:R-:W-:Y:S02]  /*0c20*/  UISETP.GE.U32.AND UP0, UPT, UR10, UR13, UPT ;  /* 0x0000000d0a00728c */ /* 0x000fe4000bf06070 */
[----:B------:R-:W-:Y:S02]  /*0c30*/  UISETP.GE.U32.AND.EX UP1, UPT, UR4, URZ, UPT, UP1 ;  /* 0x000000ff0400728c */ /* 0x000fe4000bf26110 */
[----:B------:R-:W-:-:S07]  /*0c40*/  UISETP.GE.U32.AND.EX UP0, UPT, UR5, UR14, UPT, UP0 ;  /* 0x0000000e0500728c */ /* 0x000fce000bf06100 */
[----:B0-----:R-:W-:Y:S05]  /*0c50*/  BRA.U !UP1, `(.L_x_146) ;  /* 0x0000000109587547 */ /* 0x001fea000b800000 */
[----:B------:R-:W0:Y:S01]  /*0c60*/  LDCU.64 UR18, c[0x0][0x388] ;  /* 0x00007100ff1277ac */ /* 0x000e220008000a00 */
[----:B---34-:R-:W-:-:S05]  /*0c70*/  IADD3 R3, P0, PT, R0, UR15, RZ ;  /* 0x0000000f00037c10 */ /* 0x018fca000ff1e0ff */
[----:B012---:R-:W-:Y:S01]  /*0c80*/  IMAD.X R4, RZ, RZ, UR16, P0 ;  /* 0x00000010ff047e24 */ /* 0x007fe200080e06ff */
[----:B------:R-:W-:-:S04]  /*0c90*/  LEA R2, P0, R3, UR18, 0x2 ;  /* 0x0000001203027c11 */ /* 0x000fc8000f8010ff */
        /* <DEDUP_REMOVED lines=18> */
.L_x_146:
[----:B------:R-:W1:Y:S01]  /*0dc0*/  LDCU.64 UR18, c[0x0][0x388] ;  /* 0x00007100ff1277ac */ /* 0x000e620008000a00 */
[C---:B0-23--:R-:W-:Y:S01]  /*0dd0*/  VIADD R2, R0.reuse, 0x80 ;  /* 0x0000008000027836 */ /* 0x04dfe20000000000 */
[C---:B----4-:R-:W-:Y:S01]  /*0de0*/  IADD3 R3, P0, PT, R0.reuse, UR15, RZ ;  /* 0x0000000f00037c10 */ /* 0x050fe2000ff1e0ff */
[C---:B------:R-:W-:Y:S01]  /*0df0*/  VIADD R5, R0.reuse, 0x180 ;  /* 0x0000018000057836 */ /* 0x040fe20000000000 */
[C---:B------:R-:W-:Y:S01]  /*0e00*/  ISETP.GE.AND P1, PT, R0.reuse, UR17, PT ;  /* 0x0000001100007c0c */ /* 0x040fe2000bf26270 */
[----:B------:R-:W-:Y:S01]  /*0e10*/  VIADD R6, R0, 0x100 ;  /* 0x0000010000067836 */ /* 0x000fe20000000000 */
[----:B------:R-:W-:Y:S01]  /*0e20*/  ISETP.GE.AND P2, PT, R2, UR17, PT ;  /* 0x0000001102007c0c */ /* 0x000fe2000bf46270 */
[----:B-1----:R-:W-:Y:S01]  /*0e30*/  IMAD.X R4, RZ, RZ, UR16, P0 ;  /* 0x00000010ff047e24 */ /* 0x002fe200080e06ff */
[----:B------:R-:W-:Y:S01]  /*0e40*/  ISETP.GE.AND P4, PT, R5, UR17, PT ;  /* 0x0000001105007c0c */ /* 0x000fe2000bf86270 */
[----:B------:R-:W-:Y:S01]  /*0e50*/  VIADD R5, R0, 0x200 ;  /* 0x0000020000057836 */ /* 0x000fe20000000000 */
[----:B------:R-:W-:Y:S01]  /*0e60*/  ISETP.GE.AND P3, PT, R6, UR17, PT ;  /* 0x0000001106007c0c */ /* 0x000fe2000bf66270 */
[----:B------:R-:W-:-:S02]  /*0e70*/  IMAD.MOV.U32 R11, RZ, RZ, 0x7fffffff ;  /* 0x7fffffffff0b7424 */ /* 0x000fc400078e00ff */
[----:B------:R-:W-:Y:S01]  /*0e80*/  IMAD.MOV.U32 R10, RZ, RZ, 0x7fffffff ;  /* 0x7fffffffff0a7424 */ /* 0x000fe200078e00ff */
[----:B------:R-:W-:Y:S01]  /*0e90*/  ISETP.GE.AND P5, PT, R5, UR17, PT ;  /* 0x0000001105007c0c */ /* 0x000fe2000bfa6270 */
[----:B------:R-:W-:Y:S01]  /*0ea0*/  VIADD R5, R0, 0x300 ;  /* 0x0000030000057836 */ /* 0x000fe20000000000 */
[----:B------:R-:W-:-:S04]  /*0eb0*/  LEA R2, P0, R3, UR18, 0x2 ;  /* 0x0000001203027c11 */ /* 0x000fc8000f8010ff */
[----:B------:R-:W-:Y:S01]  /*0ec0*/  LEA.HI.X R3, R3, UR19, R4, 0x2, P0 ;  /* 0x0000001303037c11 */ /* 0x000fe200080f1404 */
[----:B------:R-:W-:Y:S02]  /*0ed0*/  VIADD R4, R0, 0x280 ;  /* 0x0000028000047836 */ /* 0x000fe40000000000 */
[----:B------:R-:W-:Y:S02]  /*0ee0*/  IMAD.MOV.U32 R13, RZ, RZ, 0x7fffffff ;  /* 0x7fffffffff0d7424 */ /* 0x000fe400078e00ff */
[----:B------:R1:W5:Y:S01]  /*0ef0*/  @!P2 LDG.E R11, desc[UR20][R2.64+0x200] ;  /* 0x00020014020ba981 */ /* 0x000362000c1e1900 */
[----:B------:R-:W-:Y:S01]  /*0f00*/  ISETP.GE.AND P0, PT, R4, UR17, PT ;  /* 0x0000001104007c0c */ /* 0x000fe2000bf06270 */
[----:B------:R-:W-:Y:S02]  /*0f10*/  VIADD R4, R0, 0x380 ;  /* 0x0000038000047836 */ /* 0x000fe40000000000 */
[----:B------:R1:W5:Y:S01]  /*0f20*/  @!P1 LDG.E R10, desc[UR20][R2.64] ;  /* 0x00000014020a9981 */ /* 0x000362000c1e1900 */
[----:B------:R-:W-:Y:S01]  /*0f30*/  IMAD.MOV.U32 R12, RZ, RZ, 0x7fffffff ;  /* 0x7fffffffff0c7424 */ /* 0x000fe200078e00ff */
[----:B------:R-:W-:-:S02]  /*0f40*/  ISETP.GE.AND P1, PT, R5, UR17, PT ;  /* 0x0000001105007c0c */ /* 0x000fc4000bf26270 */
[----:B------:R-:W-:Y:S01]  /*0f50*/  ISETP.GE.AND P2, PT, R4, UR17, PT ;  /* 0x0000001104007c0c */ /* 0x000fe2000bf46270 */
[C---:B------:R-:W-:Y:S01]  /*0f60*/  VIADD R4, R0.reuse, 0x480 ;  /* 0x0000048000047836 */ /* 0x040fe20000000000 */
[----:B------:R1:W5:Y:S01]  /*0f70*/  @!P4 LDG.E R13, desc[UR20][R2.64+0x600] ;  /* 0x00060014020dc981 */ /* 0x000362000c1e1900 */
[----:B------:R-:W-:Y:S01]  /*0f80*/  IMAD.MOV.U32 R14, RZ, RZ, 0x7fffffff ;  /* 0x7fffffffff0e7424 */ /* 0x000fe200078e00ff */
[----:B------:R-:W-:Y:S02]  /*0f90*/  LOP3.LUT R5, R0, 0x400, RZ, 0xfc, !PT ;  /* 0x0000040000057812 */ /* 0x000fe400078efcff */
[----:B------:R-:W-:Y:S01]  /*0fa0*/  ISETP.GE.AND P4, PT, R4, UR17, PT ;  /* 0x0000001104007c0c */ /* 0x000fe2000bf86270 */
[----:B------:R-:W-:Y:S01]  /*0fb0*/  VIADD R4, R0, 0x500 ;  /* 0x0000050000047836 */ /* 0x000fe20000000000 */
[----:B------:R1:W5:Y:S01]  /*0fc0*/  @!P3 LDG.E R12, desc[UR20][R2.64+0x400] ;  /* 0x00040014020cb981 */ /* 0x000362000c1e1900 */
[----:B------:R-:W-:Y:S01]  /*0fd0*/  ISETP.GE.AND P3, PT, R5, UR17, PT ;  /* 0x0000001105007c0c */ /* 0x000fe2000bf66270 */
[----:B------:R-:W-:-:S02]  /*0fe0*/  IMAD.MOV.U32 R15, RZ, RZ, 0x7fffffff ;  /* 0x7fffffffff0f7424 */ /* 0x000fc400078e00ff */
[----:B------:R-:W-:Y:S01]  /*0ff0*/  IMAD.MOV.U32 R18, RZ, RZ, 0x7fffffff ;  /* 0x7fffffffff127424 */ /* 0x000fe200078e00ff */
[----:B------:R1:W5:Y:S01]  /*1000*/  @!P5 LDG.E R14, desc[UR20][R2.64+0x800] ;  /* 0x00080014020ed981 */ /* 0x000362000c1e1900 */
[----:B------:R-:W-:Y:S01]  /*1010*/  ISETP.GE.AND P5, PT, R4, UR17, PT ;  /* 0x0000001104007c0c */ /* 0x000fe2000bfa6270 */
[C---:B------:R-:W-:Y:S02]  /*1020*/  VIADD R5, R0.reuse, 0x580 ;  /* 0x0000058000057836 */ /* 0x040fe40000000000 */
[----:B------:R-:W-:Y:S01]  /*1030*/  VIADD R4, R0, 0x600 ;  /* 0x0000060000047836 */ /* 0x000fe20000000000 */
[----:B------:R1:W5:Y:S01]  /*1040*/  @!P0 LDG.E R15, desc[UR20][R2.64+0xa00] ;  /* 0x000a0014020f8981 */ /* 0x000362000c1e1900 */
[----:B------:R-:W-:Y:S01]  /*1050*/  IMAD.MOV.U32 R19, RZ, RZ, 0x7fffffff ;  /* 0x7fffffffff137424 */ /* 0x000fe200078e00ff */
[----:B------:R-:W-:Y:S01]  /*1060*/  ISETP.GE.AND P0, PT, R5, UR17, PT ;  /* 0x0000001105007c0c */ /* 0x000fe2000bf06270 */
[----:B------:R-:W-:Y:S01]  /*1070*/  IMAD.MOV.U32 R17, RZ, RZ, 0x7fffffff ;  /* 0x7fffffffff117424 */ /* 0x000fe200078e00ff */
[----:B------:R1:W5:Y:S01]  /*1080*/  @!P1 LDG.E R18, desc[UR20][R2.64+0xc00] ;  /* 0x000c001402129981 */ /* 0x000362000c1e1900 */
[----:B------:R-:W-:Y:S01]  /*1090*/  IMAD.MOV.U32 R16, RZ, RZ, 0x7fffffff ;  /* 0x7fffffffff107424 */ /* 0x000fe200078e00ff */
[----:B------:R-:W-:Y:S01]  /*10a0*/  ISETP.GE.AND P1, PT, R4, UR17, PT ;  /* 0x0000001104007c0c */ /* 0x000fe2000bf26270 */
[C---:B------:R-:W-:Y:S01]  /*10b0*/  VIADD R4, R0.reuse, 0x680 ;  /* 0x0000068000047836 */ /* 0x040fe20000000000 */
[----:B------:R1:W5:Y:S01]  /*10c0*/  @!P2 LDG.E R19, desc[UR20][R2.64+0xe00] ;  /* 0x000e00140213a981 */ /* 0x000362000c1e1900 */
[----:B------:R-:W-:-:S03]  /*10d0*/  VIADD R5, R0, 0x700 ;  /* 0x0000070000057836 */ /* 0x000fc60000000000 */
[----:B------:R1:W5:Y:S01]  /*10e0*/  @!P3 LDG.E R17, desc[UR20][R2.64+0x1000] ;  /* 0x001000140211b981 */ /* 0x000362000c1e1900 */
[----:B------:R-:W-:Y:S02]  /*10f0*/  ISETP.GE.AND P2, PT, R4, UR17, PT ;  /* 0x0000001104007c0c */ /* 0x000fe4000bf46270 */
[----:B------:R-:W-:Y:S01]  /*1100*/  ISETP.GE.AND P3, PT, R5, UR17, PT ;  /* 0x0000001105007c0c */ /* 0x000fe2000bf66270 */
[----:B------:R1:W5:Y:S01]  /*1110*/  @!P4 LDG.E R16, desc[UR20][R2.64+0x1200] ;  /* 0x001200140210c981 */ /* 0x000362000c1e1900 */
[----:B------:R-:W-:Y:S01]  /*1120*/  ISETP.GE.AND P4, PT, R20, UR17, PT ;  /* 0x0000001114007c0c */ /* 0x000fe2000bf86270 */
[----:B------:R-:W-:Y:S02]  /*1130*/  IMAD.MOV.U32 R9, RZ, RZ, 0x7fffffff ;  /* 0x7fffffffff097424 */ /* 0x000fe400078e00ff */
[----:B------:R-:W-:Y:S02]  /*1140*/  IMAD.MOV.U32 R8, RZ, RZ, 0x7fffffff ;  /* 0x7fffffffff087424 */ /* 0x000fe400078e00ff */
[----:B------:R-:W-:-:S02]  /*1150*/  IMAD.MOV.U32 R5, RZ, RZ, 0x7fffffff ;  /* 0x7fffffffff057424 */ /* 0x000fc400078e00ff */
[----:B------:R-:W-:Y:S01]  /*1160*/  IMAD.MOV.U32 R4, RZ, RZ, 0x7fffffff ;  /* 0x7fffffffff047424 */ /* 0x000fe200078e00ff */
[----:B------:R1:W5:Y:S01]  /*1170*/  @!P5 LDG.E R9, desc[UR20][R2.64+0x1400] ;  /* 0x001400140209d981 */ /* 0x000362000c1e1900 */
[----:B------:R-:W-:Y:S02]  /*1180*/  IMAD.MOV.U32 R6, RZ, RZ, 0x7fffffff ;  /* 0x7fffffffff067424 */ /* 0x000fe400078e00ff */
[----:B------:R-:W-:Y:S01]  /*1190*/  IMAD.MOV.U32 R7, RZ, RZ, 0x7fffffff ;  /* 0x7fffffffff077424 */ /* 0x000fe200078e00ff */
[----:B------:R1:W5:Y:S04]  /*11a0*/  @!P0 LDG.E R8, desc[UR20][R2.64+0x1600] ;  /* 0x0016001402088981 */ /* 0x000368000c1e1900 */
[----:B------:R1:W5:Y:S04]  /*11b0*/  @!P1 LDG.E R5, desc[UR20][R2.64+0x1800] ;  /* 0x0018001402059981 */ /* 0x000368000c1e1900 */
[----:B------:R1:W5:Y:S04]  /*11c0*/  @!P2 LDG.E R4, desc[UR20][R2.64+0x1a00] ;  /* 0x001a00140204a981 */ /* 0x000368000c1e1900 */
[----:B------:R1:W5:Y:S04]  /*11d0*/  @!P3 LDG.E R6, desc[UR20][R2.64+0x1c00] ;  /* 0x001c00140206b981 */ /* 0x000368000c1e1900 */
[----:B------:R1:W5:Y:S02]  /*11e0*/  @!P4 LDG.E R7, desc[UR20][R2.64+0x1e00] ;  /* 0x001e00140207c981 */ /* 0x000364000c1e1900 */
.L_x_147:
[----:B01----:R-:W0:Y:S02]  /*11f0*/  LDC.64 R2, c[0x0][0x398] ;  /* 0x0000e600ff027b82 */ /* 0x003e240000000a00 */
[----:B0-----:R-:W-:-:S13]  /*1200*/  ISETP.GT.AND P0, PT, R3, R2, PT ;  /* 0x000000020300720c */ /* 0x001fda0003f04270 */
[----:B------:R-:W-:Y:S05]  /*1210*/  @!P0 BRA `(.L_x_148) ;  /* 0x0000000800788947 */ /* 0x000fea0003800000 */
[----:B------:R-:W-:Y:S01]  /*1220*/  IMAD.MOV.U32 R2, RZ, RZ, -0x1 ;  /* 0xffffffffff027424 */ /* 0x000fe200078e00ff */
[----:B-----5:R-:W-:Y:S01]  /*1230*/  ISETP.GT.AND P0, PT, R10, -0x1, PT ;  /* 0xffffffff0a00780c */ /* 0x020fe20003f04270 */
[----:B------:R-:W0:Y:S01]  /*1240*/  S2UR UR15, SR_CgaCtaId ;  /* 0x00000000000f79c3 */ /* 0x000e220000008800 */
[----:B------:R-:W-:Y:S01]  /*1250*/  ISETP.GT.AND P1, PT, R11, -0x1, PT ;  /* 0xffffffff0b00780c */ /* 0x000fe20003f24270 */
[----:B------:R-:W-:Y:S01]  /*1260*/  UMOV UR4, 0x400 ;  /* 0x0000040000047882 */ /* 0x000fe20000000000 */
[C---:B------:R-:W-:Y:S01]  /*1270*/  SEL R23, R2.reuse, 0x80000000, !P0 ;  /* 0x8000000002177807 */ /* 0x040fe20004000000 */
[----:B------:R-:W1:Y:S01]  /*1280*/  LDCU UR16, c[0x0][0x398] ;  /* 0x00007300ff1077ac */ /* 0x000e620008000800 */
[----:B------:R-:W-:Y:S02]  /*1290*/  SEL R22, R2, 0x80000000, !P1 ;  /* 0x8000000002167807 */ /* 0x000fe40004800000 */
[----:B------:R-:W-:Y:S02]  /*12a0*/  ISETP.GT.AND P0, PT, R14, -0x1, PT ;  /* 0xffffffff0e00780c */ /* 0x000fe40003f04270 */
[----:B------:R-:W-:-:S02]  /*12b0*/  ISETP.GT.AND P1, PT, R15, -0x1, PT ;  /* 0xffffffff0f00780c */ /* 0x000fc40003f24270 */
[----:B------:R-:W-:Y:S02]  /*12c0*/  ISETP.GT.AND P2, PT, R12, -0x1, PT ;  /* 0xffffffff0c00780c */ /* 0x000fe40003f44270 */
[----:B------:R-:W-:Y:S02]  /*12d0*/  ISETP.GT.AND P3, PT, R13, -0x1, PT ;  /* 0xffffffff0d00780c */ /* 0x000fe40003f64270 */
[----:B------:R-:W-:Y:S02]  /*12e0*/  LOP3.LUT R10, R23, R10, RZ, 0x3c, !PT ;  /* 0x0000000a170a7212 */ /* 0x000fe400078e3cff */
[----:B------:R-:W-:Y:S02]  /*12f0*/  LOP3.LUT R11, R22, R11, RZ, 0x3c, !PT ;  /* 0x0000000b160b7212 */ /* 0x000fe400078e3cff */
[C---:B------:R-:W-:Y:S02]  /*1300*/  SEL R23, R2.reuse, 0x80000000, !P0 ;  /* 0x8000000002177807 */ /* 0x040fe40004000000 */
[----:B------:R-:W-:-:S02]  /*1310*/  SEL R22, R2, 0x80000000, !P1 ;  /* 0x8000000002167807 */ /* 0x000fc40004800000 */
[----:B------:R-:W-:Y:S01]  /*1320*/  ISETP.GT.AND P0, PT, R17, -0x1, PT ;  /* 0xffffffff1100780c */ /* 0x000fe20003f04270 */
[----:B0-----:R-:W-:Y:S01]  /*1330*/  ULEA UR15, UR15, UR4, 0x18 ;  /* 0x000000040f0f7291 */ /* 0x001fe2000f8ec0ff */
[----:B------:R-:W-:Y:S02]  /*1340*/  ISETP.GT.AND P1, PT, R16, -0x1, PT ;  /* 0xffffffff1000780c */ /* 0x000fe40003f24270 */
[C---:B------:R-:W-:Y:S01]  /*1350*/  SEL R25, R2.reuse, 0x80000000, !P2 ;  /* 0x8000000002197807 */ /* 0x040fe20005000000 */
[----:B------:R-:W-:Y:S01]  /*1360*/  UMOV UR4, URZ ;  /* 0x000000ff00047c82 */ /* 0x000fe20008000000 */
[----:B------:R-:W-:Y:S02]  /*1370*/  SEL R24, R2, 0x80000000, !P3 ;  /* 0x8000000002187807 */ /* 0x000fe40005800000 */
[----:B------:R-:W-:Y:S02]  /*1380*/  ISETP.GT.AND P2, PT, R18, -0x1, PT ;  /* 0xffffffff1200780c */ /* 0x000fe40003f44270 */
[----:B------:R-:W-:-:S02]  /*1390*/  ISETP.GT.AND P3, PT, R19, -0x1, PT ;  /* 0xffffffff1300780c */ /* 0x000fc40003f64270 */
[----:B------:R-:W-:Y:S02]  /*13a0*/  LOP3.LUT R14, R23, R14, RZ, 0x3c, !PT ;  /* 0x0000000e170e7212 */ /* 0x000fe400078e3cff */
[----:B------:R-:W-:Y:S02]  /*13b0*/  LOP3.LUT R15, R22, R15, RZ, 0x3c, !PT ;  /* 0x0000000f160f7212 */ /* 0x000fe400078e3cff */
[C---:B------:R-:W-:Y:S02]  /*13c0*/  SEL R22, R2.reuse, 0x80000000, !P0 ;  /* 0x8000000002167807 */ /* 0x040fe40004000000 */
[----:B------:R-:W-:Y:S02]  /*13d0*/  SEL R23, R2, 0x80000000, !P1 ;  /* 0x8000000002177807 */ /* 0x000fe40004800000 */
[----:B------:R-:W-:Y:S02]  /*13e0*/  LOP3.LUT R12, R25, R12, RZ, 0x3c, !PT ;  /* 0x0000000c190c7212 */ /* 0x000fe400078e3cff */
[----:B------:R-:W-:-:S02]  /*13f0*/  LOP3.LUT R13, R24, R13, RZ, 0x3c, !PT ;  /* 0x0000000d180d7212 */ /* 0x000fc400078e3cff */
[----:B------:R-:W-:Y:S02]  /*1400*/  ISETP.GT.AND P0, PT, R8, -0x1, PT ;  /* 0xffffffff0800780c */ /* 0x000fe40003f04270 */
[C---:B------:R-:W-:Y:S02]  /*1410*/  SEL R25, R2.reuse, 0x80000000, !P2 ;  /* 0x8000000002197807 */ /* 0x040fe40005000000 */
[C---:B------:R-:W-:Y:S02]  /*1420*/  SEL R24, R2.reuse, 0x80000000, !P3 ;  /* 0x8000000002187807 */ /* 0x040fe40005800000 */
[----:B------:R-:W-:Y:S02]  /*1430*/  ISETP.GT.AND P2, PT, R9, -0x1, PT ;  /* 0xffffffff0900780c */ /* 0x000fe40003f44270 */
[----:B------:R-:W-:Y:S02]  /*1440*/  LOP3.LUT R16, R23, R16, RZ, 0x3c, !PT ;  /* 0x0000001017107212 */ /* 0x000fe400078e3cff */
[----:B------:R-:W-:-:S02]  /*1450*/  SEL R23, R2, 0x80000000, !P0 ;  /* 0x8000000002177807 */ /* 0x000fc40004000000 */
[----:B------:R-:W-:Y:S02]  /*1460*/  LOP3.LUT R19, R24, R19, RZ, 0x3c, !PT ;  /* 0x0000001318137212 */ /* 0x000fe400078e3cff */
[----:B------:R-:W-:Y:S02]  /*1470*/  ISETP.GT.AND P0, PT, R5, -0x1, PT ;  /* 0xffffffff0500780c */ /* 0x000fe40003f04270 */
[----:B------:R-:W-:Y:S02]  /*1480*/  SEL R24, R2, 0x80000000, !P2 ;  /* 0x8000000002187807 */ /* 0x000fe40005000000 */
[----:B------:R-:W-:Y:S02]  /*1490*/  ISETP.GT.AND P1, PT, R4, -0x1, PT ;  /* 0xffffffff0400780c */ /* 0x000fe40003f24270 */
[----:B------:R-:W-:Y:S02]  /*14a0*/  ISETP.GT.AND P2, PT, R6, -0x1, PT ;  /* 0xffffffff0600780c */ /* 0x000fe40003f44270 */
[----:B------:R-:W-:-:S02]  /*14b0*/  LOP3.LUT R17, R22, R17, RZ, 0x3c, !PT ;  /* 0x0000001116117212 */ /* 0x000fc400078e3cff */
[C---:B------:R-:W-:Y:S02]  /*14c0*/  SEL R22, R2.reuse, 0x80000000, !P0 ;  /* 0x8000000002167807 */ /* 0x040fe40004000000 */
[----:B------:R-:W-:Y:S02]  /*14d0*/  LOP3.LUT R18, R25, R18, RZ, 0x3c, !PT ;  /* 0x0000001219127212 */ /* 0x000fe400078e3cff */
[----:B------:R-:W-:Y:S02]  /*14e0*/  LOP3.LUT R8, R23, R8, RZ, 0x3c, !PT ;  /* 0x0000000817087212 */ /* 0x000fe400078e3cff */
[----:B------:R-:W-:Y:S02]  /*14f0*/  ISETP.GT.AND P0, PT, R7, -0x1, PT ;  /* 0xffffffff0700780c */ /* 0x000fe40003f04270 */
[C---:B------:R-:W-:Y:S02]  /*1500*/  SEL R23, R2.reuse, 0x80000000, !P1 ;  /* 0x8000000002177807 */ /* 0x040fe40004800000 */
[----:B------:R-:W-:-:S02]  /*1510*/  SEL R25, R2, 0x80000000, !P2 ;  /* 0x8000000002197807 */ /* 0x000fc40005000000 */
[----:B------:R-:W-:Y:S02]  /*1520*/  ISETP.NE.AND P1, PT, R10, 0x7fffffff, PT ;  /* 0x7fffffff0a00780c */ /* 0x000fe40003f25270 */
[----:B------:R-:W-:Y:S02]  /*1530*/  ISETP.NE.AND P2, PT, R11, 0x7fffffff, PT ;  /* 0x7fffffff0b00780c */ /* 0x000fe40003f45270 */
[----:B------:R-:W-:Y:S02]  /*1540*/  ISETP.NE.AND P3, PT, R12, 0x7fffffff, PT ;  /* 0x7fffffff0c00780c */ /* 0x000fe40003f65270 */
[----:B------:R-:W-:Y:S02]  /*1550*/  ISETP.NE.AND P4, PT, R13, 0x7fffffff, PT ;  /* 0x7fffffff0d00780c */ /* 0x000fe40003f85270 */
[----:B------:R-:W-:Y:S02]  /*1560*/  LOP3.LUT R5, R22, R5, RZ, 0x3c, !PT ;  /* 0x0000000516057212 */ /* 0x000fe400078e3cff */
[----:B------:R-:W-:-:S02]  /*1570*/  SEL R22, R2, 0x80000000, !P0 ;  /* 0x8000000002167807 */ /* 0x000fc40004000000 */
[----:B------:R-:W-:Y:S02]  /*1580*/  SEL R10, R10, 0x80000000, P1 ;  /* 0x800000000a0a7807 */ /* 0x000fe40000800000 */
[----:B------:R-:W-:Y:S02]  /*1590*/  SEL R11, R11, 0x80000000, P2 ;  /* 0x800000000b0b7807 */ /* 0x000fe40001000000 */
[----:B------:R-:W-:Y:S02]  /*15a0*/  SEL R12, R12, 0x80000000, P3 ;  /* 0x800000000c0c7807 */ /* 0x000fe40001800000 */
[----:B------:R-:W-:Y:S02]  /*15b0*/  SEL R13, R13, 0x80000000, P4 ;  /* 0x800000000d0d7807 */ /* 0x000fe40002000000 */
[----:B------:R-:W-:Y:S02]  /*15c0*/  ISETP.NE.AND P5, PT, R14, 0x7fffffff, PT ;  /* 0x7fffffff0e00780c */ /* 0x000fe40003fa5270 */
[----:B------:R-:W-:-:S02]  /*15d0*/  ISETP.NE.AND P0, PT, R15, 0x7fffffff, PT ;  /* 0x7fffffff0f00780c */ /* 0x000fc40003f05270 */
[----:B------:R-:W-:Y:S02]  /*15e0*/  ISETP.NE.AND P1, PT, R18, 0x7fffffff, PT ;  /* 0x7fffffff1200780c */ /* 0x000fe40003f25270 */
[----:B------:R-:W-:Y:S02]  /*15f0*/  ISETP.NE.AND P2, PT, R19, 0x7fffffff, PT ;  /* 0x7fffffff1300780c */ /* 0x000fe40003f45270 */
[----:B------:R-:W-:Y:S02]  /*1600*/  ISETP.NE.AND P3, PT, R17, 0x7fffffff, PT ;  /* 0x7fffffff1100780c */ /* 0x000fe40003f65270 */
[----:B------:R-:W-:Y:S02]  /*1610*/  ISETP.NE.AND P4, PT, R16, 0x7fffffff, PT ;  /* 0x7fffffff1000780c */ /* 0x000fe40003f85270 */
[----:B------:R-:W-:Y:S02]  /*1620*/  LOP3.LUT R9, R24, R9, RZ, 0x3c, !PT ;  /* 0x0000000918097212 */ /* 0x000fe400078e3cff */
[----:B------:R-:W-:-:S02]  /*1630*/  LOP3.LUT R4, R23, R4, RZ, 0x3c, !PT ;  /* 0x0000000417047212 */ /* 0x000fc400078e3cff */
[----:B------:R-:W-:Y:S02]  /*1640*/  LOP3.LUT R6, R25, R6, RZ, 0x3c, !PT ;  /* 0x0000000619067212 */ /* 0x000fe400078e3cff */
[----:B------:R-:W-:Y:S02]  /*1650*/  LOP3.LUT R7, R22, R7, RZ, 0x3c, !PT ;  /* 0x0000000716077212 */ /* 0x000fe400078e3cff */
[----:B------:R-:W-:Y:S02]  /*1660*/  SEL R14, R14, 0x80000000, P5 ;  /* 0x800000000e0e7807 */ /* 0x000fe40002800000 */
[----:B------:R-:W-:Y:S02]  /*1670*/  SEL R15, R15, 0x80000000, P0 ;  /* 0x800000000f0f7807 */ /* 0x000fe40000000000 */
[----:B------:R-:W-:Y:S02]  /*1680*/  SEL R18, R18, 0x80000000, P1 ;  /* 0x8000000012127807 */ /* 0x000fe40000800000 */
[----:B------:R-:W-:-:S02]  /*1690*/  SEL R19, R19, 0x80000000, P2 ;  /* 0x8000000013137807 */ /* 0x000fc40001000000 */
[----:B------:R-:W-:Y:S02]  /*16a0*/  SEL R17, R17, 0x80000000, P3 ;  /* 0x8000000011117807 */ /* 0x000fe40001800000 */
[----:B------:R-:W-:Y:S02]  /*16b0*/  SEL R16, R16, 0x80000000, P4 ;  /* 0x8000000010107807 */ /* 0x000fe40002000000 */
[----:B------:R-:W-:Y:S02]  /*16c0*/  ISETP.NE.AND P5, PT, R9, 0x7fffffff, PT ;  /* 0x7fffffff0900780c */ /* 0x000fe40003fa5270 */
[----:B------:R-:W-:Y:S02]  /*16d0*/  ISETP.NE.AND P0, PT, R8, 0x7fffffff, PT ;  /* 0x7fffffff0800780c */ /* 0x000fe40003f05270 */
[----:B------:R-:W-:Y:S02]  /*16e0*/  ISETP.NE.AND P1, PT, R5, 0x7fffffff, PT ;  /* 0x7fffffff0500780c */ /* 0x000fe40003f25270 */
[----:B------:R-:W-:-:S02]  /*16f0*/  ISETP.NE.AND P2, PT, R4, 0x7fffffff, PT ;  /* 0x7fffffff0400780c */ /* 0x000fc40003f45270 */
[----:B------:R-:W-:Y:S02]  /*1700*/  ISETP.NE.AND P3, PT, R6, 0x7fffffff, PT ;  /* 0x7fffffff0600780c */ /* 0x000fe40003f65270 */
[----:B------:R-:W-:Y:S02]  /*1710*/  ISETP.NE.AND P4, PT, R7, 0x7fffffff, PT ;  /* 0x7fffffff0700780c */ /* 0x000fe40003f85270 */
[----:B------:R-:W-:Y:S02]  /*1720*/  SEL R9, R9, 0x80000000, P5 ;  /* 0x8000000009097807 */ /* 0x000fe40002800000 */
[----:B------:R-:W-:Y:S02]  /*1730*/  SEL R8, R8, 0x80000000, P0 ;  /* 0x8000000008087807 */ /* 0x000fe40000000000 */
[----:B------:R-:W-:Y:S02]  /*1740*/  SEL R5, R5, 0x80000000, P1 ;  /* 0x8000000005057807 */ /* 0x000fe40000800000 */
[----:B------:R-:W-:-:S02]  /*1750*/  SEL R4, R4, 0x80000000, P2 ;  /* 0x8000000004047807 */ /* 0x000fc40001000000 */
[----:B------:R-:W-:Y:S02]  /*1760*/  SEL R6, R6, 0x80000000, P3 ;  /* 0x8000000006067807 */ /* 0x000fe40001800000 */
[----:B-1----:R-:W-:-:S07]  /*1770*/  SEL R7, R7, 0x80000000, P4 ;  /* 0x8000000007077807 */ /* 0x002fce0002000000 */
.L_x_149:
[----:B------:R-:W-:Y:S01]  /*1780*/  IMAD R22, RZ, RZ, -UR16 ;  /* 0x80000010ff167e24 */ /* 0x000fe2000f8e02ff */
[----:B0-----:R-:W-:Y:S01]  /*1790*/  SHF.R.U32.HI R25, RZ, UR16, R10 ;  /* 0x00000010ff197c19 */ /* 0x001fe2000801160a */
[----:B------:R-:W-:Y:S01]  /*17a0*/  ULEA UR17, UR4, UR15, 0xa ;  /* 0x0000000f04117291 */ /* 0x000fe2000f8e50ff */
[----:B------:R-:W-:Y:S01]  /*17b0*/  SHF.R.U32.HI R27, RZ, UR16, R12 ;  /* 0x00000010ff1b7c19 */ /* 0x000fe2000801160c */
[----:B------:R-:W-:Y:S01]  /*17c0*/  UIADD3 UR4, UPT, UPT, UR4, 0x1, URZ ;  /* 0x0000000104047890 */ /* 0x000fe2000fffe0ff */
[----:B------:R-:W-:Y:S02]  /*17d0*/  VIADDMNMX R23, R22, R3, 0x8, PT ;  /* 0x0000000816177446 */ /* 0x000fe40003800103 */
[----:B------:R-:W-:Y:S02]  /*17e0*/  SHF.R.U32.HI R29, RZ, UR16, R13 ;  /* 0x00000010ff1d7c19 */ /* 0x000fe4000801160d */
[----:B------:R-:W-:Y:S02]  /*17f0*/  SHF.L.U32 R22, R2, R23, RZ ;  /* 0x0000001702167219 */ /* 0x000fe400000006ff */
[----:B------:R-:W-:-:S02]  /*1800*/  SHF.R.U32.HI R23, RZ, UR16, R11 ;  /* 0x00000010ff177c19 */ /* 0x000fc4000801160b */
[-C--:B------:R-:W-:Y:S02]  /*1810*/  LOP3.LUT R25, R25, R22.reuse, RZ, 0x30, !PT ;  /* 0x0000001619197212 */ /* 0x080fe400078e30ff */
[-C--:B------:R-:W-:Y:S02]  /*1820*/  LOP3.LUT R23, R23, R22.reuse, RZ, 0x30, !PT ;  /* 0x0000001617177212 */ /* 0x080fe400078e30ff */
[----:B------:R-:W-:Y:S02]  /*1830*/  LOP3.LUT R27, R27, R22, RZ, 0x30, !PT ;  /* 0x000000161b1b7212 */ /* 0x000fe400078e30ff */
[----:B------:R-:W-:Y:S02]  /*1840*/  LEA R25, R25, UR17, 0x2 ;  /* 0x0000001119197c11 */ /* 0x000fe4000f8e10ff */
[----:B------:R-:W-:Y:S02]  /*1850*/  LEA R23, R23, UR17, 0x2 ;  /* 0x0000001117177c11 */ /* 0x000fe4000f8e10ff */
[----:B------:R-:W-:Y:S01]  /*1860*/  LEA R27, R27, UR17, 0x2 ;  /* 0x000000111b1b7c11 */ /* 0x000fe2000f8e10ff */
[----:B------:R0:W-:Y:S01]  /*1870*/  ATOMS.POPC.INC.32 RZ, [R25+URZ] ;  /* 0x0000000019ff7f8c */ /* 0x0001e2000d8000ff */
[----:B------:R-:W-:-:S02]  /*1880*/  SHF.R.U32.HI R24, RZ, UR16, R14 ;  /* 0x00000010ff187c19 */ /* 0x000fc4000801160e */
[----:B------:R-:W-:Y:S01]  /*1890*/  SHF.R.U32.HI R26, RZ, UR16, R15 ;  /* 0x00000010ff1a7c19 */ /* 0x000fe2000801160f */
[----:B------:R1:W-:Y:S01]  /*18a0*/  ATOMS.POPC.INC.32 RZ, [R23+URZ] ;  /* 0x0000000017ff7f8c */ /* 0x0003e2000d8000ff */
[-C--:B------:R-:W-:Y:S02]  /*18b0*/  LOP3.LUT R29, R29, R22.reuse, RZ, 0x30, !PT ;  /* 0x000000161d1d7212 */ /* 0x080fe400078e30ff */
[-C--:B------:R-:W-:Y:S01]  /*18c0*/  LOP3.LUT R24, R24, R22.reuse, RZ, 0x30, !PT ;  /* 0x0000001618187212 */ /* 0x080fe200078e30ff */
[----:B------:R2:W-:Y:S01]  /*18d0*/  ATOMS.POPC.INC.32 RZ, [R27+URZ] ;  /* 0x000000001bff7f8c */ /* 0x0005e2000d8000ff */
[----:B0-----:R-:W-:Y:S02]  /*18e0*/  SHF.R.U32.HI R25, RZ, UR16, R19 ;  /* 0x00000010ff197c19 */ /* 0x001fe40008011613 */
[----:B------:R-:W-:Y:S02]  /*18f0*/  LOP3.LUT R26, R26, R22, RZ, 0x30, !PT ;  /* 0x000000161a1a7212 */ /* 0x000fe400078e30ff */
[----:B-1----:R-:W-:-:S02]  /*1900*/  SHF.R.U32.HI R23, RZ, UR16, R18 ;  /* 0x00000010ff177c19 */ /* 0x002fc40008011612 */
[----:B------:R-:W-:Y:S02]  /*1910*/  LEA R29, R29, UR17, 0x2 ;  /* 0x000000111d1d7c11 */ /* 0x000fe4000f8e10ff */
[----:B--2---:R-:W-:Y:S02]  /*1920*/  SHF.R.U32.HI R27, RZ, UR16, R17 ;  /* 0x00000010ff1b7c19 */ /* 0x004fe40008011611 */
[-C--:B------:R-:W-:Y:S01]  /*1930*/  LOP3.LUT R23, R23, R22.reuse, RZ, 0x30, !PT ;  /* 0x0000001617177212 */ /* 0x080fe200078e30ff */
[----:B------:R0:W-:Y:S01]  /*1940*/  ATOMS.POPC.INC.32 RZ, [R29+URZ] ;  /* 0x000000001dff7f8c */ /* 0x0001e2000d8000ff */
[-C--:B------:R-:W-:Y:S02]  /*1950*/  LOP3.LUT R25, R25, R22.reuse, RZ, 0x30, !PT ;  /* 0x0000001619197212 */ /* 0x080fe400078e30ff */
[----:B------:R-:W-:Y:S02]  /*1960*/  LEA R24, R24, UR17, 0x2 ;  /* 0x0000001118187c11 */ /* 0x000fe4000f8e10ff */
[----:B------:R-:W-:-:S02]  /*1970*/  LOP3.LUT R27, R27, R22, RZ, 0x30, !PT ;  /* 0x000000161b1b7212 */ /* 0x000fc400078e30ff */
[----:B------:R-:W-:Y:S01]  /*1980*/  LEA R26, R26, UR17, 0x2 ;  /* 0x000000111a1a7c11 */ /* 0x000fe2000f8e10ff */
[----:B------:R1:W-:Y:S01]  /*1990*/  ATOMS.POPC.INC.32 RZ, [R24+URZ] ;  /* 0x0000000018ff7f8c */ /* 0x0003e2000d8000ff */
[----:B------:R-:W-:Y:S02]  /*19a0*/  LEA R23, R23, UR17, 0x2 ;  /* 0x0000001117177c11 */ /* 0x000fe4000f8e10ff */
[----:B------:R-:W-:Y:S01]  /*19b0*/  LEA R25, R25, UR17, 0x2 ;  /* 0x0000001119197c11 */ /* 0x000fe2000f8e10ff */
[----:B------:R2:W-:Y:S01]  /*19c0*/  ATOMS.POPC.INC.32 RZ, [R26+URZ] ;  /* 0x000000001aff7f8c */ /* 0x0005e2000d8000ff */
[----:B------:R-:W-:Y:S02]  /*19d0*/  LEA R27, R27, UR17, 0x2 ;  /* 0x000000111b1b7c11 */ /* 0x000fe4000f8e10ff */
[----:B0-----:R-:W-:Y:S01]  /*19e0*/  SHF.R.U32.HI R29, RZ, UR16, R16 ;  /* 0x00000010ff1d7c19 */ /* 0x001fe20008011610 */
[----:B------:R0:W-:Y:S01]  /*19f0*/  ATOMS.POPC.INC.32 RZ, [R23+URZ] ;  /* 0x0000000017ff7f8c */ /* 0x0001e2000d8000ff */
[----:B-1----:R-:W-:-:S02]  /*1a00*/  SHF.R.U32.HI R24, RZ, UR16, R9 ;  /* 0x00000010ff187c19 */ /* 0x002fc40008011609 */
[----:B------:R-:W-:Y:S01]  /*1a10*/  SHF.R.U32.HI R28, RZ, UR16, R7 ;  /* 0x00000010ff1c7c19 */ /* 0x000fe20008011607 */
[----:B------:R1:W-:Y:S01]  /*1a20*/  ATOMS.POPC.INC.32 RZ, [R25+URZ] ;  /* 0x0000000019ff7f8c */ /* 0x0003e2000d8000ff */
[----:B--2---:R-:W-:Y:S02]  /*1a30*/  SHF.R.U32.HI R26, RZ, UR16, R8 ;  /* 0x00000010ff1a7c19 */ /* 0x004fe40008011608 */
[-C--:B------:R-:W-:Y:S01]  /*1a40*/  LOP3.LUT R29, R29, R22.reuse, RZ, 0x30, !PT ;  /* 0x000000161d1d7212 */ /* 0x080fe200078e30ff */
[----:B------:R2:W-:Y:S01]  /*1a50*/  ATOMS.POPC.INC.32 RZ, [R27+URZ] ;  /* 0x000000001bff7f8c */ /* 0x0005e2000d8000ff */
[----:B0-----:R-:W-:Y:S02]  /*1a60*/  SHF.R.U32.HI R23, RZ, UR16, R5 ;  /* 0x00000010ff177c19 */ /* 0x001fe40008011605 */
[----:B------:R-:W-:Y:S02]  /*1a70*/  LOP3.LUT R24, R24, R22, RZ, 0x30, !PT ;  /* 0x0000001618187212 */ /* 0x000fe400078e30ff */
[----:B-1----:R-:W-:-:S02]  /*1a80*/  SHF.R.U32.HI R25, RZ, UR16, R4 ;  /* 0x00000010ff197c19 */ /* 0x002fc40008011604 */
[-C--:B------:R-:W-:Y:S02]  /*1a90*/  LOP3.LUT R26, R26, R22.reuse, RZ, 0x30, !PT ;  /* 0x000000161a1a7212 */ /* 0x080fe400078e30ff */
[----:B--2---:R-:W-:Y:S01]  /*1aa0*/  SHF.R.U32.HI R27, RZ, UR16, R6 ;  /* 0x00000010ff1b7c19 */ /* 0x004fe20008011606 */
[----:B------:R-:W-:Y:S01]  /*1ab0*/  UIADD3 UR16, UPT, UPT, UR16, 0x8, URZ ;  /* 0x0000000810107890 */ /* 0x000fe2000fffe0ff */
[-C--:B------:R-:W-:Y:S02]  /*1ac0*/  LOP3.LUT R23, R23, R22.reuse, RZ, 0x30, !PT ;  /* 0x0000001617177212 */ /* 0x080fe400078e30ff */
[----:B------:R-:W-:Y:S02]  /*1ad0*/  LEA R29, R29, UR17, 0x2 ;  /* 0x000000111d1d7c11 */ /* 0x000fe4000f8e10ff */
[----:B------:R-:W-:Y:S02]  /*1ae0*/  LOP3.LUT R25, R25, R22, RZ, 0x30, !PT ;  /* 0x0000001619197212 */ /* 0x000fe400078e30ff */
[----:B------:R-:W-:Y:S01]  /*1af0*/  ISETP.LE.AND P0, PT, R3, UR16, PT ;  /* 0x0000001003007c0c */ /* 0x000fe2000bf03270 */
[----:B------:R0:W-:Y:S01]  /*1b00*/  ATOMS.POPC.INC.32 RZ, [R29+URZ] ;  /* 0x000000001dff7f8c */ /* 0x0001e2000d8000ff */
[----:B------:R-:W-:-:S02]  /*1b10*/  LEA R24, R24, UR17, 0x2 ;  /* 0x0000001118187c11 */ /* 0x000fc4000f8e10ff */
[-C--:B------:R-:W-:Y:S02]  /*1b20*/  LOP3.LUT R27, R27, R22.reuse, RZ, 0x30, !PT ;  /* 0x000000161b1b7212 */ /* 0x080fe400078e30ff */
[----:B------:R-:W-:Y:S01]  /*1b30*/  LEA R26, R26, UR17, 0x2 ;  /* 0x000000111a1a7c11 */ /* 0x000fe2000f8e10ff */
[----:B------:R0:W-:Y:S01]  /*1b40*/  ATOMS.POPC.INC.32 RZ, [R24+URZ] ;  /* 0x0000000018ff7f8c */ /* 0x0001e2000d8000ff */
[----:B------:R-:W-:Y:S02]  /*1b50*/  LOP3.LUT R28, R28, R22, RZ, 0x30, !PT ;  /* 0x000000161c1c7212 */ /* 0x000fe400078e30ff */
[----:B------:R-:W-:Y:S01]  /*1b60*/  LEA R23, R23, UR17, 0x2 ;  /* 0x0000001117177c11 */ /* 0x000fe2000f8e10ff */
[----:B------:R0:W-:Y:S01]  /*1b70*/  ATOMS.POPC.INC.32 RZ, [R26+URZ] ;  /* 0x000000001aff7f8c */ /* 0x0001e2000d8000ff */
[----:B------:R-:W-:Y:S02]  /*1b80*/  LEA R25, R25, UR17, 0x2 ;  /* 0x0000001119197c11 */ /* 0x000fe4000f8e10ff */
[----:B------:R-:W-:Y:S01]  /*1b90*/  LEA R27, R27, UR17, 0x2 ;  /* 0x000000111b1b7c11 */ /* 0x000fe2000f8e10ff */
[----:B------:R0:W-:Y:S01]  /*1ba0*/  ATOMS.POPC.INC.32 RZ, [R23+URZ] ;  /* 0x0000000017ff7f8c */ /* 0x0001e2000d8000ff */
[----:B------:R-:W-:-:S03]  /*1bb0*/  LEA R28, R28, UR17, 0x2 ;  /* 0x000000111c1c7c11 */ /* 0x000fc6000f8e10ff */
[----:B------:R0:W-:Y:S04]  /*1bc0*/  ATOMS.POPC.INC.32 RZ, [R25+URZ] ;  /* 0x0000000019ff7f8c */ /* 0x0001e8000d8000ff */
[----:B------:R0:W-:Y:S04]  /*1bd0*/  ATOMS.POPC.INC.32 RZ, [R27+URZ] ;  /* 0x000000001bff7f8c */ /* 0x0001e8000d8000ff */
[----:B------:R0:W-:Y:S01]  /*1be0*/  ATOMS.POPC.INC.32 RZ, [R28+URZ] ;  /* 0x000000001cff7f8c */ /* 0x0001e2000d8000ff */
[----:B------:R-:W-:Y:S05]  /*1bf0*/  @!P0 BRA `(.L_x_149) ;  /* 0xfffffff800e08947 */ /* 0x000fea000383ffff */
.L_x_148:
[----:B------:R-:W-:Y:S05]  /*1c00*/  BRA.U !UP0, `(.L_x_150) ;  /* 0xffffffed08dc7547 */ /* 0x000fea000b83ffff */
.L_x_145:
[----:B------:R-:W-:Y:S01]  /*1c10*/  BAR.SYNC.DEFER_BLOCKING 0x0 ;  /* 0x0000000000007b1d */ /* 0x000fe20000010000 */
[----:B------:R-:W-:-:S05]  /*1c20*/  ISETP.NE.AND P0, PT, R21, RZ, PT ;  /* 0x000000ff1500720c */ /* 0x000fca0003f05270 */
[----:B------:R-:W-:Y:S08]  /*1c30*/  BSSY.RECONVERGENT B0, `(.L_x_151) ;  /* 0x0000167000007945 */ /* 0x000ff00003800200 */
[----:B------:R-:W-:Y:S05]  /*1c40*/  @P0 BRA `(.L_x_152) ;  /* 0x0000001400940947 */ /* 0x000fea0003800000 */
[----:B------:R-:W0:Y:S01]  /*1c50*/  S2UR UR5, SR_CgaCtaId ;  /* 0x00000000000579c3 */ /* 0x000e220000008800 */
[----:B------:R-:W-:Y:S01]  /*1c60*/  UISETP.GE.U32.AND UP0, UPT, UR22, 0x7, UPT ;  /* 0x000000071600788c */ /* 0x000fe2000bf06070 */
[----:B-----5:R-:W-:Y:S01]  /*1c70*/  IMAD.MOV.U32 R5, RZ, RZ, RZ ;  /* 0x000000ffff057224 */ /* 0x020fe200078e00ff */
[----:B------:R-:W-:Y:S02]  /*1c80*/  UMOV UR4, 0x400 ;  /* 0x0000040000047882 */ /* 0x000fe40000000000 */
[----:B0-----:R-:W-:-:S06]  /*1c90*/  ULEA UR4, UR5, UR4, 0x18 ;  /* 0x0000000405047291 */ /* 0x001fcc000f8ec0ff */
[----:B--23--:R-:W-:Y:S01]  /*1ca0*/  LEA R2, R0, UR4, 0x2 ;  /* 0x0000000400027c11 */ /* 0x00cfe2000f8e10ff */
[----:B------:R-:W-:Y:S06]  /*1cb0*/  BRA.U !UP0, `(.L_x_153) ;  /* 0x00000005085c7547 */ /* 0x000fec000b800000 */
[----:B-1----:R-:W0:Y:S01]  /*1cc0*/  LDC.64 R4, c[0x0][0x380] ;  /* 0x0000e000ff047b82 */ /* 0x002e220000000a00 */
[----:B----4-:R-:W-:-:S07]  /*1cd0*/  IMAD.MOV.U32 R3, RZ, RZ, RZ ;  /* 0x000000ffff037224 */ /* 0x010fce00078e00ff */
.L_x_170:
[----:B----4-:R-:W-:Y:S01]  /*1ce0*/  IMAD R7, R3, 0x400, R2 ;  /* 0x0000040003077824 */ /* 0x010fe200078e0202 */
[----:B------:R-:W-:Y:S04]  /*1cf0*/  BSSY.RECONVERGENT B1, `(.L_x_154) ;  /* 0x000000f000017945 */ /* 0x000fe80003800200 */
[----:B01----:R-:W1:Y:S04]  /*1d00*/  LDS R18, [R7] ;  /* 0x0000000007127984 */ /* 0x003e680000000800 */
[----:B--23--:R2:W3:Y:S04]  /*1d10*/  LDS R9, [R7+0x400] ;  /* 0x0004000007097984 */ /* 0x00c4e80000000800 */
[----:B------:R2:W4:Y:S04]  /*1d20*/  LDS R22, [R7+0x800] ;  /* 0x0008000007167984 */ /* 0x0005280000000800 */
[----:B------:R2:W0:Y:S04]  /*1d30*/  LDS R14, [R7+0xc00] ;  /* 0x000c0000070e7984 */ /* 0x0004280000000800 */
[----:B------:R2:W0:Y:S04]  /*1d40*/  LDS R12, [R7+0x1000] ;  /* 0x00100000070c7984 */ /* 0x0004280000000800 */
[----:B------:R2:W0:Y:S04]  /*1d50*/  LDS R6, [R7+0x1400] ;  /* 0x0014000007067984 */ /* 0x0004280000000800 */
[----:B------:R2:W0:Y:S04]  /*1d60*/  LDS R8, [R7+0x1800] ;  /* 0x0018000007087984 */ /* 0x0004280000000800 */
[----:B------:R2:W0:Y:S01]  /*1d70*/  LDS R10, [R7+0x1c00] ;  /* 0x001c0000070a7984 */ /* 0x0004220000000800 */
[----:B-1----:R-:W-:-:S13]  /*1d80*/  ISETP.NE.AND P0, PT, R18, RZ, PT ;  /* 0x000000ff1200720c */ /* 0x002fda0003f05270 */
[----:B--234-:R-:W-:Y:S05]  /*1d90*/  @!P0 BRA `(.L_x_155) ;  /* 0x0000000000108947 */ /* 0x01cfea0003800000 */
[----:B------:R-:W-:Y:S02]  /*1da0*/  IMAD R17, R3, 0x100, R0 ;  /* 0x0000010003117824 */ /* 0x000fe400078e0200 */
[----:B------:R-:W-:Y:S02]  /*1db0*/  IMAD.MOV.U32 R19, RZ, RZ, RZ ;  /* 0x000000ffff137224 */ /* 0x000fe400078e00ff */
[----:B0-----:R-:W-:-:S05]  /*1dc0*/  IMAD.WIDE.U32 R16, R17, 0x8, R4 ;  /* 0x0000000811107825 */ /* 0x001fca00078e0004 */
[----:B------:R1:W-:Y:S02]  /*1dd0*/  REDG.E.ADD.64.STRONG.GPU desc[UR20][R16.64], R18 ;  /* 0x000000121000798e */ /* 0x0003e4000c12e514 */
.L_x_155:
[----:B------:R-:W-:Y:S05]  /*1de0*/  BSYNC.RECONVERGENT B1 ;  /* 0x0000000000017941 */ /* 0x000fea0003800200 */
.L_x_154:
[----:B------:R-:W-:Y:S01]  /*1df0*/  ISETP.NE.AND P6, PT, R9, RZ, PT ;  /* 0x000000ff0900720c */ /* 0x000fe20003fc5270 */
[----:B------:R-:W-:Y:S01]  /*1e00*/  BSSY.RECONVERGENT B1, `(.L_x_156) ;  /* 0x000000e000017945 */ /* 0x000fe20003800200 */
[----:B------:R-:W-:Y:S02]  /*1e10*/  ISETP.NE.AND P0, PT, R22, RZ, PT ;  /* 0x000000ff1600720c */ /* 0x000fe40003f05270 */
[----:B0-----:R-:W-:Y:S02]  /*1e20*/  ISETP.NE.AND P1, PT, R14, RZ, PT ;  /* 0x000000ff0e00720c */ /* 0x001fe40003f25270 */
[----:B------:R-:W-:Y:S02]  /*1e30*/  ISETP.NE.AND P2, PT, R12, RZ, PT ;  /* 0x000000ff0c00720c */ /* 0x000fe40003f45270 */
[----:B------:R-:W-:Y:S02]  /*1e40*/  ISETP.NE.AND P3, PT, R6, RZ, PT ;  /* 0x000000ff0600720c */ /* 0x000fe40003f65270 */
[----:B------:R-:W-:-:S02]  /*1e50*/  ISETP.NE.AND P4, PT, R8, RZ, PT ;  /* 0x000000ff0800720c */ /* 0x000fc40003f85270 */
[----:B------:R-:W-:Y:S01]  /*1e60*/  ISETP.NE.AND P5, PT, R10, RZ, PT ;  /* 0x000000ff0a00720c */ /* 0x000fe20003fa5270 */
[----:B------:R-:W-:-:S12]  /*1e70*/  @!P6 BRA `(.L_x_157) ;  /* 0x000000000018e947 */ /* 0x000fd80003800000 */
[----:B-1----:R-:W-:Y:S02]  /*1e80*/  IMAD R17, R3, 0x100, R0 ;  /* 0x0000010003117824 */ /* 0x002fe400078e0200 */
[----:B------:R-:W-:Y:S02]  /*1e90*/  IMAD.MOV.U32 R18, RZ, RZ, R9 ;  /* 0x000000ffff127224 */ /* 0x000fe400078e0009 */
[----:B------:R-:W-:Y:S02]  /*1ea0*/  VIADD R17, R17, 0x100 ;  /* 0x0000010011117836 */ /* 0x000fe40000000000 */
[----:B------:R-:W-:Y:S02]  /*1eb0*/  IMAD.MOV.U32 R19, RZ, RZ, RZ ;  /* 0x000000ffff137224 */ /* 0x000fe400078e00ff */
[----:B------:R-:W-:-:S05]  /*1ec0*/  IMAD.WIDE.U32 R16, R17, 0x8, R4 ;  /* 0x0000000811107825 */ /* 0x000fca00078e0004 */
[----:B------:R0:W-:Y:S02]  /*1ed0*/  REDG.E.ADD.64.STRONG.GPU desc[UR20][R16.64], R18 ;  /* 0x000000121000798e */ /* 0x0001e4000c12e514 */
.L_x_157:
[----:B------:R-:W-:Y:S05]  /*1ee0*/  BSYNC.RECONVERGENT B1 ;  /* 0x0000000000017941 */ /* 0x000fea0003800200 */
.L_x_156:
[----:B------:R-:W-:Y:S04]  /*1ef0*/  BSSY.RECONVERGENT B1, `(.L_x_158) ;  /* 0x0000007000017945 */ /* 0x000fe80003800200 */
[----:B------:R-:W-:Y:S05]  /*1f00*/  @!P0 BRA `(.L_x_159) ;  /* 0x0000000000148947 */ /* 0x000fea0003800000 */
[----:B01----:R-:W-:Y:S02]  /*1f10*/  IMAD R17, R3, 0x100, R0 ;  /* 0x0000010003117824 */ /* 0x003fe400078e0200 */
[----:B------:R-:W-:Y:S02]  /*1f20*/  IMAD.MOV.U32 R23, RZ, RZ, RZ ;  /* 0x000000ffff177224 */ /* 0x000fe400078e00ff */
[----:B------:R-:W-:-:S04]  /*1f30*/  VIADD R17, R17, 0x200 ;  /* 0x0000020011117836 */ /* 0x000fc80000000000 */
[----:B------:R-:W-:-:S05]  /*1f40*/  IMAD.WIDE.U32 R16, R17, 0x8, R4 ;  /* 0x0000000811107825 */ /* 0x000fca00078e0004 */
[----:B------:R2:W-:Y:S02]  /*1f50*/  REDG.E.ADD.64.STRONG.GPU desc[UR20][R16.64], R22 ;  /* 0x000000161000798e */ /* 0x0005e4000c12e514 */
.L_x_159:
[----:B------:R-:W-:Y:S05]  /*1f60*/  BSYNC.RECONVERGENT B1 ;  /* 0x0000000000017941 */ /* 0x000fea0003800200 */
.L_x_158:
[----:B------:R-:W-:Y:S04]  /*1f70*/  BSSY.RECONVERGENT B1, `(.L_x_160) ;  /* 0x0000007000017945 */ /* 0x000fe80003800200 */
[----:B------:R-:W-:Y:S05]  /*1f80*/  @!P1 BRA `(.L_x_161) ;  /* 0x0000000000149947 */ /* 0x000fea0003800000 */
[----:B012---:R-:W-:Y:S02]  /*1f90*/  IMAD R17, R3, 0x100, R0 ;  /* 0x0000010003117824 */ /* 0x007fe400078e0200 */
[----:B------:R-:W-:Y:S02]  /*1fa0*/  IMAD.MOV.U32 R15, RZ, RZ, RZ ;  /* 0x000000ffff0f7224 */ /* 0x000fe400078e00ff */
[----:B------:R-:W-:-:S04]  /*1fb0*/  VIADD R17, R17, 0x300 ;  /* 0x0000030011117836 */ /* 0x000fc80000000000 */
[----:B------:R-:W-:-:S05]  /*1fc0*/  IMAD.WIDE.U32 R16, R17, 0x8, R4 ;  /* 0x0000000811107825 */ /* 0x000fca00078e0004 */
[----:B------:R3:W-:Y:S02]  /*1fd0*/  REDG.E.ADD.64.STRONG.GPU desc[UR20][R16.64], R14 ;  /* 0x0000000e1000798e */ /* 0x0007e4000c12e514 */
.L_x_161:
[----:B------:R-:W-:Y:S05]  /*1fe0*/  BSYNC.RECONVERGENT B1 ;  /* 0x0000000000017941 */ /* 0x000fea0003800200 */
.L_x_160:
[----:B------:R-:W-:Y:S04]  /*1ff0*/  BSSY.RECONVERGENT B1, `(.L_x_162) ;  /* 0x0000007000017945 */ /* 0x000fe80003800200 */
[----:B------:R-:W-:Y:S05]  /*2000*/  @!P2 BRA `(.L_x_163) ;  /* 0x000000000014a947 */ /* 0x000fea0003800000 */
[----:B---3--:R-:W-:Y:S02]  /*2010*/  IMAD R15, R3, 0x100, R0 ;  /* 0x00000100030f7824 */ /* 0x008fe400078e0200 */
[----:B------:R-:W-:Y:S02]  /*2020*/  IMAD.MOV.U32 R13, RZ, RZ, RZ ;  /* 0x000000ffff0d7224 */ /* 0x000fe400078e00ff */
[----:B------:R-:W-:-:S04]  /*2030*/  VIADD R15, R15, 0x400 ;  /* 0x000004000f0f7836 */ /* 0x000fc80000000000 */
[----:B------:R-:W-:-:S05]  /*2040*/  IMAD.WIDE.U32 R14, R15, 0x8, R4 ;  /* 0x000000080f0e7825 */ /* 0x000fca00078e0004 */
[----:B------:R4:W-:Y:S02]  /*2050*/  REDG.E.ADD.64.STRONG.GPU desc[UR20][R14.64], R12 ;  /* 0x0000000c0e00798e */ /* 0x0009e4000c12e514 */
.L_x_163:
[----:B------:R-:W-:Y:S05]  /*2060*/  BSYNC.RECONVERGENT B1 ;  /* 0x0000000000017941 */ /* 0x000fea0003800200 */
.L_x_162:
[----:B------:R-:W-:Y:S04]  /*2070*/  BSSY.RECONVERGENT B1, `(.L_x_164) ;  /* 0x0000007000017945 */ /* 0x000fe80003800200 */
[----:B------:R-:W-:Y:S05]  /*2080*/  @!P3 BRA `(.L_x_165) ;  /* 0x000000000014b947 */ /* 0x000fea0003800000 */
[----:B----4-:R-:W-:Y:S02]  /*2090*/  IMAD R13, R3, 0x100, R0 ;  /* 0x00000100030d7824 */ /* 0x010fe400078e0200 */
[----:B------:R-:W-:Y:S02]  /*20a0*/  IMAD.MOV.U32 R7, RZ, RZ, RZ ;  /* 0x000000ffff077224 */ /* 0x000fe400078e00ff */
[----:B------:R-:W-:-:S04]  /*20b0*/  VIADD R13, R13, 0x500 ;  /* 0x000005000d0d7836 */ /* 0x000fc80000000000 */
[----:B------:R-:W-:-:S05]  /*20c0*/  IMAD.WIDE.U32 R12, R13, 0x8, R4 ;  /* 0x000000080d0c7825 */ /* 0x000fca00078e0004 */
[----:B------:R4:W-:Y:S02]  /*20d0*/  REDG.E.ADD.64.STRONG.GPU desc[UR20][R12.64], R6 ;  /* 0x000000060c00798e */ /* 0x0009e4000c12e514 */
.L_x_165:
[----:B------:R-:W-:Y:S05]  /*20e0*/  BSYNC.RECONVERGENT B1 ;  /* 0x0000000000017941 */ /* 0x000fea0003800200 */
.L_x_164:
[----:B------:R-:W-:Y:S04]  /*20f0*/  BSSY.RECONVERGENT B1, `(.L_x_166) ;  /* 0x0000007000017945 */ /* 0x000fe80003800200 */
[----:B------:R-:W-:Y:S05]  /*2100*/  @!P4 BRA `(.L_x_167) ;  /* 0x000000000014c947 */ /* 0x000fea0003800000 */
[----:B----4-:R-:W-:Y:S02]  /*2110*/  IMAD R7, R3, 0x100, R0 ;  /* 0x0000010003077824 */ /* 0x010fe400078e0200 */
[----:B------:R-:W-:Y:S02]  /*2120*/  IMAD.MOV.U32 R9, RZ, RZ, RZ ;  /* 0x000000ffff097224 */ /* 0x000fe400078e00ff */
[----:B------:R-:W-:-:S04]  /*2130*/  VIADD R7, R7, 0x600 ;  /* 0x0000060007077836 */ /* 0x000fc80000000000 */
[----:B------:R-:W-:-:S05]  /*2140*/  IMAD.WIDE.U32 R6, R7, 0x8, R4 ;  /* 0x0000000807067825 */ /* 0x000fca00078e0004 */
[----:B------:R4:W-:Y:S02]  /*2150*/  REDG.E.ADD.64.STRONG.GPU desc[UR20][R6.64], R8 ;  /* 0x000000080600798e */ /* 0x0009e4000c12e514 */
.L_x_167:
[----:B------:R-:W-:Y:S05]  /*2160*/  BSYNC.RECONVERGENT B1 ;  /* 0x0000000000017941 */ /* 0x000fea0003800200 */
.L_x_166:
[----:B------:R-:W-:Y:S04]  /*2170*/  BSSY.RECONVERGENT B1, `(.L_x_168) ;  /* 0x0000007000017945 */ /* 0x000fe80003800200 */
[----:B------:R-:W-:Y:S05]  /*2180*/  @!P5 BRA `(.L_x_169) ;  /* 0x000000000014d947 */ /* 0x000fea0003800000 */
[----:B----4-:R-:W-:Y:S02]  /*2190*/  IMAD R7, R3, 0x100, R0 ;  /* 0x0000010003077824 */ /* 0x010fe400078e0200 */
[----:B------:R-:W-:Y:S02]  /*21a0*/  IMAD.MOV.U32 R11, RZ, RZ, RZ ;  /* 0x000000ffff0b7224 */ /* 0x000fe400078e00ff */
[----:B------:R-:W-:-:S04]  /*21b0*/  VIADD R7, R7, 0x700 ;  /* 0x0000070007077836 */ /* 0x000fc80000000000 */
[----:B------:R-:W-:-:S05]  /*21c0*/  IMAD.WIDE.U32 R6, R7, 0x8, R4 ;  /* 0x0000000807067825 */ /* 0x000fca00078e0004 */
[----:B------:R4:W-:Y:S02]  /*21d0*/  REDG.E.ADD.64.STRONG.GPU desc[UR20][R6.64], R10 ;  /* 0x0000000a0600798e */ /* 0x0009e4000c12e514 */
.L_x_169:
[----:B------:R-:W-:Y:S05]  /*21e0*/  BSYNC.RECONVERGENT B1 ;  /* 0x0000000000017941 */ /* 0x000fea0003800200 */
.L_x_168:
[----:B------:R-:W-:-:S05]  /*21f0*/  VIADD R3, R3, 0x8 ;  /* 0x0000000803037836 */ /* 0x000fca0000000000 */
[----:B------:R-:W-:-:S13]  /*2200*/  ISETP.NE.AND P0, PT, R3, UR27, PT ;  /* 0x0000001b03007c0c */ /* 0x000fda000bf05270 */
[----:B------:R-:W-:Y:S05]  /*2210*/  @P0 BRA `(.L_x_170) ;  /* 0xfffffff800b00947 */ /* 0x000fea000383ffff */
[----:B------:R-:W-:-:S07]  /*2220*/  IMAD.U32 R5, RZ, RZ, UR27 ;  /* 0x0000001bff057e24 */ /* 0x000fce000f8e00ff */
.L_x_153:
[----:B------:R-:W-:Y:S02]  /*2230*/  UISETP.NE.AND UP0, UPT, UR24, URZ, UPT ;  /* 0x000000ff1800728c */ /* 0x000fe4000bf05270 */
[----:B----4-:R-:W-:Y:S02]  /*2240*/  IMAD.U32 R8, RZ, RZ, UR24 ;  /* 0x00000018ff087e24 */ /* 0x010fe4000f8e00ff */
[----:B------:R-:W-:Y:S02]  /*2250*/  IMAD.U32 R3, RZ, RZ, UR25 ;  /* 0x00000019ff037e24 */ /* 0x000fe4000f8e00ff */
[----:B------:R-:W-:Y:S02]  /*2260*/  VIADD R8, R8, 0xffffffff ;  /* 0xffffffff08087836 */ /* 0x000fe40000000000 */
[----:B------:R-:W-:Y:S01]  /*2270*/  VIADD R3, R3, 0xffffffff ;  /* 0xffffffff03037836 */ /* 0x000fe20000000000 */
[----:B------:R-:W-:Y:S06]  /*2280*/  BRA.U !UP0, `(.L_x_171) ;  /* 0x0000000508707547 */ /* 0x000fec000b800000 */
[----:B------:R-:W-:-:S13]  /*2290*/  ISETP.GE.U32.AND P0, PT, R8, 0x3, PT ;  /* 0x000000030800780c */ /* 0x000fda0003f06070 */
[----:B------:R-:W-:Y:S05]  /*22a0*/  @!P0 BRA `(.L_x_172) ;  /* 0x0000000000bc8947 */ /* 0x000fea0003800000 */
[----:B------:R-:W-:Y:S01]  /*22b0*/  IMAD R7, R5, 0x400, R2 ;  /* 0x0000040005077824 */ /* 0x000fe200078e0202 */
[----:B------:R-:W-:Y:S04]  /*22c0*/  BSSY.RECONVERGENT B1, `(.L_x_173) ;  /* 0x000000f000017945 */ /* 0x000fe80003800200 */
[----:B------:R-:W4:Y:S04]  /*22d0*/  LDS R12, [R7] ;  /* 0x00000000070c7984 */ /* 0x000f280000000800 */
[----:B------:R-:W5:Y:S04]  /*22e0*/  LDS R9, [R7+0x400] ;  /* 0x0004000007097984 */ /* 0x000f680000000800 */
[----:B------:R-:W0:Y:S04]  /*22f0*/  LDS R6, [R7+0x800] ;  /* 0x0008000007067984 */ /* 0x000e280000000800 */
[----:B-1----:R-:W1:Y:S01]  /*2300*/  LDS R4, [R7+0xc00] ;  /* 0x000c000007047984 */ /* 0x002e620000000800 */
[----:B----4-:R-:W-:-:S02]  /*2310*/  ISETP.NE.AND P0, PT, R12, RZ, PT ;  /* 0x000000ff0c00720c */ /* 0x010fc40003f05270 */
[----:B-----5:R-:W-:Y:S02]  /*2320*/  ISETP.NE.AND P1, PT, R9, RZ, PT ;  /* 0x000000ff0900720c */ /* 0x020fe40003f25270 */
[----:B0-----:R-:W-:Y:S02]  /*2330*/  ISETP.NE.AND P2, PT, R6, RZ, PT ;  /* 0x000000ff0600720c */ /* 0x001fe40003f45270 */
[----:B-1----:R-:W-:-:S07]  /*2340*/  ISETP.NE.AND P3, PT, R4, RZ, PT ;  /* 0x000000ff0400720c */ /* 0x002fce0003f65270 */
[----:B------:R-:W-:Y:S06]  /*2350*/  @!P0 BRA `(.L_x_174) ;  /* 0x0000000000148947 */ /* 0x000fec0003800000 */
[----:B------:R-:W0:Y:S01]  /*2360*/  LDC.64 R10, c[0x0][0x380] ;  /* 0x0000e000ff0a7b82 */ /* 0x000e220000000a00 */
[----:B------:R-:W-:Y:S02]  /*2370*/  IMAD R7, R5, 0x100, R0 ;  /* 0x0000010005077824 */ /* 0x000fe400078e0200 */
[----:B------:R-:W-:Y:S02]  /*2380*/  IMAD.MOV.U32 R13, RZ, RZ, RZ ;  /* 0x000000ffff0d7224 */ /* 0x000fe400078e00ff */
[----:B0-----:R-:W-:-:S05]  /*2390*/  IMAD.WIDE.U32 R10, R7, 0x8, R10 ;  /* 0x00000008070a7825 */ /* 0x001fca00078e000a */
[----:B------:R0:W-:Y:S02]  /*23a0*/  REDG.E.ADD.64.STRONG.GPU desc[UR20][R10.64], R12 ;  /* 0x0000000c0a00798e */ /* 0x0001e4000c12e514 */
.L_x_174:
[----:B------:R-:W-:Y:S05]  /*23b0*/  BSYNC.RECONVERGENT B1 ;  /* 0x0000000000017941 */ /* 0x000fea0003800200 */
.L_x_173:
[----:B------:R-:W-:Y:S04]  /*23c0*/  BSSY.RECONVERGENT B1, `(.L_x_175) ;  /* 0x0000009000017945 */ /* 0x000fe80003800200 */
[----:B------:R-:W-:Y:S05]  /*23d0*/  @!P1 BRA `(.L_x_176) ;  /* 0x00000000001c9947 */ /* 0x000fea0003800000 */
[----:B0-----:R-:W0:Y:S01]  /*23e0*/  LDC.64 R10, c[0x0][0x380] ;  /* 0x0000e000ff0a7b82 */ /* 0x001e220000000a00 */
[----:B------:R-:W-:Y:S02]  /*23f0*/  IMAD R7, R5, 0x100, R0 ;  /* 0x0000010005077824 */ /* 0x000fe400078e0200 */
[----:B------:R-:W-:Y:S02]  /*2400*/  IMAD.MOV.U32 R12, RZ, RZ, R9 ;  /* 0x000000ffff0c7224 */ /* 0x000fe400078e0009 */
[----:B------:R-:W-:Y:S02]  /*2410*/  VIADD R7, R7, 0x100 ;  /* 0x0000010007077836 */ /* 0x000fe40000000000 */
[----:B------:R-:W-:Y:S02]  /*2420*/  IMAD.MOV.U32 R13, RZ, RZ, RZ ;  /* 0x000000ffff0d7224 */ /* 0x000fe400078e00ff */
[----:B0-----:R-:W-:-:S05]  /*2430*/  IMAD.WIDE.U32 R10, R7, 0x8, R10 ;  /* 0x00000008070a7825 */ /* 0x001fca00078e000a */
[----:B------:R1:W-:Y:S02]  /*2440*/  REDG.E.ADD.64.STRONG.GPU desc[UR20][R10.64], R12 ;  /* 0x0000000c0a00798e */ /* 0x0003e4000c12e514 */
.L_x_176:
[----:B------:R-:W-:Y:S05]  /*2450*/  BSYNC.RECONVERGENT B1 ;  /* 0x0000000000017941 */ /* 0x000fea0003800200 */
.L_x_175:
[----:B------:R-:W-:Y:S04]  /*2460*/  BSSY.RECONVERGENT B1, `(.L_x_177) ;  /* 0x0000008000017945 */ /* 0x000fe80003800200 */
[----:B------:R-:W-:Y:S05]  /*2470*/  @!P2 BRA `(.L_x_178) ;  /* 0x000000000018a947 */ /* 0x000fea0003800000 */
[----:B01----:R-:W0:Y:S01]  /*2480*/  LDC.64 R10, c[0x0][0x380] ;  /* 0x0000e000ff0a7b82 */ /* 0x003e220000000a00 */
[----:B------:R-:W-:-:S04]  /*2490*/  IMAD R7, R5, 0x100, R0 ;  /* 0x0000010005077824 */ /* 0x000fc800078e0200 */
[----:B------:R-:W-:-:S04]  /*24a0*/  VIADD R7, R7, 0x200 ;  /* 0x0000020007077836 */ /* 0x000fc80000000000 */
[----:B0-----:R-:W-:-:S04]  /*24b0*/  IMAD.WIDE.U32 R10, R7, 0x8, R10 ;  /* 0x00000008070a7825 */ /* 0x001fc800078e000a */
[----:B------:R-:W-:-:S05]  /*24c0*/  IMAD.MOV.U32 R7, RZ, RZ, RZ ;  /* 0x000000ffff077224 */ /* 0x000fca00078e00ff */
[----:B------:R4:W-:Y:S02]  /*24d0*/  REDG.E.ADD.64.STRONG.GPU desc[UR20][R10.64], R6 ;  /* 0x000000060a00798e */ /* 0x0009e4000c12e514 */
.L_x_178:
[----:B------:R-:W-:Y:S05]  /*24e0*/  BSYNC.RECONVERGENT B1 ;  /* 0x0000000000017941 */ /* 0x000fea0003800200 */
.L_x_177:
[----:B------:R-:W-:Y:S04]  /*24f0*/  BSSY.RECONVERGENT B1, `(.L_x_179) ;  /* 0x0000009000017945 */ /* 0x000fe80003800200 */
[----:B------:R-:W-:Y:S05]  /*2500*/  @!P3 BRA `(.L_x_180) ;  /* 0x00000000001cb947 */ /* 0x000fea0003800000 */
[----:B----4-:R-:W4:Y:S01]  /*2510*/  LDC.64 R6, c[0x0][0x380] ;  /* 0x0000e000ff067b82 */ /* 0x010f220000000a00 */
[----:B------:R-:W-:Y:S02]  /*2520*/  IMAD R9, R5, 0x100, R0 ;  /* 0x0000010005097824 */ /* 0x000fe400078e0200 */
[----:B01----:R-:W-:Y:S02]  /*2530*/  IMAD.MOV.U32 R10, RZ, RZ, R4 ;  /* 0x000000ffff0a7224 */ /* 0x003fe400078e0004 */
[----:B------:R-:W-:Y:S02]  /*2540*/  VIADD R9, R9, 0x300 ;  /* 0x0000030009097836 */ /* 0x000fe40000000000 */
[----:B------:R-:W-:Y:S02]  /*2550*/  IMAD.MOV.U32 R11, RZ, RZ, RZ ;  /* 0x000000ffff0b7224 */ /* 0x000fe400078e00ff */
[----:B----4-:R-:W-:-:S05]  /*2560*/  IMAD.WIDE.U32 R6, R9, 0x8, R6 ;  /* 0x0000000809067825 */ /* 0x010fca00078e0006 */
[----:B------:R0:W-:Y:S02]  /*2570*/  REDG.E.ADD.64.STRONG.GPU desc[UR20][R6.64], R10 ;  /* 0x0000000a0600798e */ /* 0x0001e4000c12e514 */
.L_x_180:
[----:B------:R-:W-:Y:S05]  /*2580*/  BSYNC.RECONVERGENT B1 ;  /* 0x0000000000017941 */ /* 0x000fea0003800200 */
.L_x_179:
[----:B------:R-:W-:-:S07]  /*2590*/  VIADD R5, R5, 0x4 ;  /* 0x0000000405057836 */ /* 0x000fce0000000000 */
.L_x_172:
[----:B------:R-:W-:Y:S01]  /*25a0*/  UISETP.NE.AND UP0, UPT, UR25, URZ, UPT ;  /* 0x000000ff1900728c */ /* 0x000fe2000bf05270 */
[----:B------:R-:W-:Y:S08]  /*25b0*/  BSSY.RECONVERGENT B1, `(.L_x_171) ;  /* 0x0000029000017945 */ /* 0x000ff00003800200 */
[----:B------:R-:W-:Y:S05]  /*25c0*/  BRA.U !UP0, `(.L_x_181) ;  /* 0x00000001089c7547 */ /* 0x000fea000b800000 */
[----:B------:R-:W-:-:S13]  /*25d0*/  ISETP.NE.AND P0, PT, R3, RZ, PT ;  /* 0x000000ff0300720c */ /* 0x000fda0003f05270 */
[----:B------:R-:W-:Y:S05]  /*25e0*/  @!P0 BRA `(.L_x_182) ;  /* 0x0000000000648947 */ /* 0x000fea0003800000 */
[----:B0---4-:R-:W-:Y:S01]  /*25f0*/  IMAD R6, R5, 0x400, R2 ;  /* 0x0000040005067824 */ /* 0x011fe200078e0202 */
[----:B------:R-:W-:Y:S04]  /*2600*/  BSSY.RECONVERGENT B2, `(.L_x_183) ;  /* 0x000000c000027945 */ /* 0x000fe80003800200 */
[----:B-1----:R-:W0:Y:S04]  /*2610*/  LDS R4, [R6] ;  /* 0x0000000006047984 */ /* 0x002e280000000800 */
[----:B------:R-:W1:Y:S01]  /*2620*/  LDS R9, [R6+0x400] ;  /* 0x0004000006097984 */ /* 0x000e620000000800 */
[----:B0-----:R-:W-:-:S02]  /*2630*/  ISETP.NE.AND P0, PT, R4, RZ, PT ;  /* 0x000000ff0400720c */ /* 0x001fc40003f05270 */
[----:B-1----:R-:W-:-:S11]  /*2640*/  ISETP.NE.AND P1, PT, R9, RZ, PT ;  /* 0x000000ff0900720c */ /* 0x002fd60003f25270 */
[----:B------:R-:W-:Y:S05]  /*2650*/  @!P0 BRA `(.L_x_184) ;  /* 0x0000000000188947 */ /* 0x000fea0003800000 */
[----:B------:R-:W0:Y:S01]  /*2660*/  LDC.64 R6, c[0x0][0x380] ;  /* 0x0000e000ff067b82 */ /* 0x000e220000000a00 */
[----:B------:R-:W-:-:S04]  /*2670*/  IMAD R11, R5, 0x100, R0 ;  /* 0x00000100050b7824 */ /* 0x000fc800078e0200 */
[----:B0-----:R-:W-:-:S04]  /*2680*/  IMAD.WIDE.U32 R10, R11, 0x8, R6 ;  /* 0x000000080b0a7825 */ /* 0x001fc800078e0006 */
[----:B------:R-:W-:Y:S02]  /*2690*/  IMAD.MOV.U32 R6, RZ, RZ, R4 ;  /* 0x000000ffff067224 */ /* 0x000fe400078e0004 */
[----:B------:R-:W-:-:S05]  /*26a0*/  IMAD.MOV.U32 R7, RZ, RZ, RZ ;  /* 0x000000ffff077224 */ /* 0x000fca00078e00ff */
[----:B------:R0:W-:Y:S02]  /*26b0*/  REDG.E.ADD.64.STRONG.GPU desc[UR20][R10.64], R6 ;  /* 0x000000060a00798e */ /* 0x0001e4000c12e514 */
.L_x_184:
[----:B------:R-:W-:Y:S05]  /*26c0*/  BSYNC.RECONVERGENT B2 ;  /* 0x0000000000027941 */ /* 0x000fea0003800200 */
.L_x_183:
[----:B------:R-:W-:Y:S04]  /*26d0*/  BSSY.RECONVERGENT B2, `(.L_x_185) ;  /* 0x0000009000027945 */ /* 0x000fe80003800200 */
[----:B------:R-:W-:Y:S05]  /*26e0*/  @!P1 BRA `(.L_x_186) ;  /* 0x00000000001c9947 */ /* 0x000fea0003800000 */
[----:B0-----:R-:W0:Y:S01]  /*26f0*/  LDC.64 R6, c[0x0][0x380] ;  /* 0x0000e000ff067b82 */ /* 0x001e220000000a00 */
[----:B------:R-:W-:-:S04]  /*2700*/  IMAD R4, R5, 0x100, R0 ;  /* 0x0000010005047824 */ /* 0x000fc800078e0200 */
[----:B------:R-:W-:-:S04]  /*2710*/  VIADD R11, R4, 0x100 ;  /* 0x00000100040b7836 */ /* 0x000fc80000000000 */
[----:B0-----:R-:W-:-:S04]  /*2720*/  IMAD.WIDE.U32 R10, R11, 0x8, R6 ;  /* 0x000000080b0a7825 */ /* 0x001fc800078e0006 */
[----:B------:R-:W-:Y:S02]  /*2730*/  IMAD.MOV.U32 R6, RZ, RZ, R9 ;  /* 0x000000ffff067224 */ /* 0x000fe400078e0009 */
[----:B------:R-:W-:-:S05]  /*2740*/  IMAD.MOV.U32 R7, RZ, RZ, RZ ;  /* 0x000000ffff077224 */ /* 0x000fca00078e00ff */
[----:B------:R1:W-:Y:S02]  /*2750*/  REDG.E.ADD.64.STRONG.GPU desc[UR20][R10.64], R6 ;  /* 0x000000060a00798e */ /* 0x0003e4000c12e514 */
.L_x_186:
[----:B------:R-:W-:Y:S05]  /*2760*/  BSYNC.RECONVERGENT B2 ;  /* 0x0000000000027941 */ /* 0x000fea0003800200 */
.L_x_185:
[----:B------:R-:W-:-:S07]  /*2770*/  VIADD R5, R5, 0x2 ;  /* 0x0000000205057836 */ /* 0x000fce0000000000 */
.L_x_182:
[----:B------:R-:W-:-:S09]  /*2780*/  UISETP.NE.AND UP0, UPT, UR9, URZ, UPT ;  /* 0x000000ff0900728c */ /* 0x000fd2000bf05270 */
[----:B------:R-:W-:Y:S05]  /*2790*/  BRA.U !UP0, `(.L_x_181) ;  /* 0x0000000108287547 */ /* 0x000fea000b800000 */
[----:B-1----:R-:W-:-:S05]  /*27a0*/  IMAD R4, R5, 0x400, R2 ;  /* 0x0000040005047824 */ /* 0x002fca00078e0202 */
[----:B------:R-:W1:Y:S02]  /*27b0*/  LDS R9, [R4] ;  /* 0x0000000004097984 */ /* 0x000e640000000800 */
[----:B-1----:R-:W-:-:S13]  /*27c0*/  ISETP.NE.AND P0, PT, R9, RZ, PT ;  /* 0x000000ff0900720c */ /* 0x002fda0003f05270 */
[----:B------:R-:W-:Y:S05]  /*27d0*/  @!P0 BRA `(.L_x_181) ;  /* 0x0000000000188947 */ /* 0x000fea0003800000 */
[----:B0---4-:R-:W0:Y:S01]  /*27e0*/  LDC.64 R6, c[0x0][0x380] ;  /* 0x0000e000ff067b82 */ /* 0x011e220000000a00 */
[----:B------:R-:W-:-:S04]  /*27f0*/  IMAD R5, R5, 0x100, R0 ;  /* 0x0000010005057824 */ /* 0x000fc800078e0200 */
[----:B0-----:R-:W-:-:S04]  /*2800*/  IMAD.WIDE.U32 R4, R5, 0x8, R6 ;  /* 0x0000000805047825 */ /* 0x001fc800078e0006 */
[----:B------:R-:W-:Y:S02]  /*2810*/  IMAD.MOV.U32 R6, RZ, RZ, R9 ;  /* 0x000000ffff067224 */ /* 0x000fe400078e0009 */
[----:B------:R-:W-:-:S05]  /*2820*/  IMAD.MOV.U32 R7, RZ, RZ, RZ ;  /* 0x000000ffff077224 */ /* 0x000fca00078e00ff */
[----:B------:R0:W-:Y:S02]  /*2830*/  REDG.E.ADD.64.STRONG.GPU desc[UR20][R4.64], R6 ;  /* 0x000000060400798e */ /* 0x0001e4000c12e514 */
.L_x_181:
[----:B------:R-:W-:Y:S05]  /*2840*/  BSYNC.RECONVERGENT B1 ;  /* 0x0000000000017941 */ /* 0x000fea0003800200 */
.L_x_171:
[----:B------:R-:W-:-:S13]  /*2850*/  ISETP.GT.U32.AND P0, PT, R0, 0x7f, PT ;  /* 0x0000007f0000780c */ /* 0x000fda0003f04070 */
[----:B------:R-:W-:Y:S05]  /*2860*/  @P0 BRA `(.L_x_152) ;  /* 0x00000008008c0947 */ /* 0x000fea0003800000 */
[----:B------:R-:W-:Y:S01]  /*2870*/  UISETP.GE.U32.AND UP0, UPT, UR22, 0x7, UPT ;  /* 0x000000071600788c */ /* 0x000fe2000bf06070 */
[----:B0-----:R-:W-:-:S08]  /*2880*/  IMAD.MOV.U32 R5, RZ, RZ, RZ ;  /* 0x000000ffff057224 */ /* 0x001fd000078e00ff */
[----:B------:R-:W-:Y:S05]  /*2890*/  BRA.U !UP0, `(.L_x_187) ;  /* 0x0000000508147547 */ /* 0x000fea000b800000 */
[----:B-1----:R-:W0:Y:S01]  /*28a0*/  LDC.64 R4, c[0x0][0x380] ;  /* 0x0000e000ff047b82 */ /* 0x002e220000000a00 */
[----:B------:R-:W-:-:S07]  /*28b0*/  IMAD.MOV.U32 R9, RZ, RZ, RZ ;  /* 0x000000ffff097224 */ /* 0x000fce00078e00ff */
.L_x_204:
[C---:B0---4-:R-:W-:Y:S01]  /*28c0*/  IMAD R11, R9.reuse, 0x400, R2 ;  /* 0x00000400090b7824 */ /* 0x051fe200078e0202 */
[----:B------:R-:W-:Y:S01]  /*28d0*/  BSSY.RECONVERGENT B1, `(.L_x_188) ;  /* 0x0000011000017945 */ /* 0x000fe20003800200 */
[C---:B-123--:R-:W-:Y:S02]  /*28e0*/  IMAD R7, R9.reuse, 0x100, R0 ;  /* 0x0000010009077824 */ /* 0x04efe400078e0200 */
[----:B------:R-:W-:Y:S01]  /*28f0*/  VIADD R9, R9, 0x8 ;  /* 0x0000000809097836 */ /* 0x000fe20000000000 */
[----:B---3--:R-:W1:Y:S01]  /*2900*/  LDS R14, [R11+0x200] ;  /* 0x000200000b0e7984 */ /* 0x008e620000000800 */
[----:B0-----:R-:W-:-:S03]  /*2910*/  IMAD.WIDE.U32 R6, R7, 0x8, R4 ;  /* 0x0000000807067825 */ /* 0x001fc600078e0004 */
[----:B------:R-:W0:Y:S04]  /*2920*/  LDS R13, [R11+0x600] ;  /* 0x000600000b0d7984 */ /* 0x000e280000000800 */
[----:B--2---:R2:W3:Y:S04]  /*2930*/  LDS R17, [R11+0xa00] ;  /* 0x000a00000b117984 */ /* 0x0044e80000000800 */
[----:B------:R2:W4:Y:S04]  /*2940*/  LDS R18, [R11+0xe00] ;  /* 0x000e00000b127984 */ /* 0x0005280000000800 */
[----:B------:R2:W2:Y:S04]  /*2950*/  LDS R19, [R11+0x1200] ;  /* 0x001200000b137984 */ /* 0x0004a80000000800 */
[----:B------:R0:W2:Y:S04]  /*2960*/  LDS R16, [R11+0x1600] ;  /* 0x001600000b107984 */ /* 0x0000a80000000800 */
[----:B------:R0:W2:Y:S04]  /*2970*/  LDS R12, [R11+0x1a00] ;  /* 0x001a00000b0c7984 */ /* 0x0000a80000000800 */
[----:B------:R0:W2:Y:S01]  /*2980*/  LDS R10, [R11+0x1e00] ;  /* 0x001e00000b0a7984 */ /* 0x0000a20000000800 */
[----:B-1----:R-:W-:-:S02]  /*2990*/  ISETP.NE.AND P0, PT, R14, RZ, PT ;  /* 0x000000ff0e00720c */ /* 0x002fc40003f05270 */
[----:B0-----:R-:W-:-:S11]  /*29a0*/  ISETP.NE.AND P1, PT, R13, RZ, PT ;  /* 0x000000ff0d00720c */ /* 0x001fd60003f25270 */
[----:B---34-:R-:W-:Y:S05]  /*29b0*/  @!P0 BRA `(.L_x_189) ;  /* 0x0000000000088947 */ /* 0x018fea0003800000 */
[----:B------:R-:W-:-:S05]  /*29c0*/  IMAD.MOV.U32 R15, RZ, RZ, RZ ;  /* 0x000000ffff0f7224 */ /* 0x000fca00078e00ff */
[----:B------:R0:W-:Y:S02]  /*29d0*/  REDG.E.ADD.64.STRONG.GPU desc[UR20][R6.64+0x400], R14 ;  /* 0x0004000e0600798e */ /* 0x0001e4000c12e514 */
.L_x_189:
[----:B------:R-:W-:Y:S05]  /*29e0*/  BSYNC.RECONVERGENT B1 ;  /* 0x0000000000017941 */ /* 0x000fea0003800200 */
.L_x_188:
[----:B------:R-:W-:Y:S04]  /*29f0*/  BSSY.RECONVERGENT B1, `(.L_x_190) ;  /* 0x0000005000017945 */ /* 0x000fe80003800200 */
[----:B------:R-:W-:Y:S05]  /*2a00*/  @!P1 BRA `(.L_x_191) ;  /* 0x00000000000c9947 */ /* 0x000fea0003800000 */
[----:B0-----:R-:W-:Y:S02]  /*2a10*/  IMAD.MOV.U32 R14, RZ, RZ, R13 ;  /* 0x000000ffff0e7224 */ /* 0x001fe400078e000d */
[----:B------:R-:W-:-:S05]  /*2a20*/  IMAD.MOV.U32 R15, RZ, RZ, RZ ;  /* 0x000000ffff0f7224 */ /* 0x000fca00078e00ff */
[----:B------:R1:W-:Y:S02]  /*2a30*/  REDG.E.ADD.64.STRONG.GPU desc[UR20][R6.64+0xc00], R14 ;  /* 0x000c000e0600798e */ /* 0x0003e4000c12e514 */
.L_x_191:
[----:B------:R-:W-:Y:S05]  /*2a40*/  BSYNC.RECONVERGENT B1 ;  /* 0x0000000000017941 */ /* 0x000fea0003800200 */
.L_x_190:
[----:B------:R-:W-:Y:S01]  /*2a50*/  ISETP.NE.AND P6, PT, R17, RZ, PT ;  /* 0x000000ff1100720c */ /* 0x000fe20003fc5270 */
[----:B------:R-:W-:Y:S01]  /*2a60*/  BSSY.RECONVERGENT B1, `(.L_x_192) ;  /* 0x000000b000017945 */ /* 0x000fe20003800200 */
[----:B------:R-:W-:Y:S02]  /*2a70*/  ISETP.NE.AND P0, PT, R9, UR27, PT ;  /* 0x0000001b09007c0c */ /* 0x000fe4000bf05270 */
[----:B------:R-:W-:Y:S02]  /*2a80*/  ISETP.NE.AND P1, PT, R18, RZ, PT ;  /* 0x000000ff1200720c */ /* 0x000fe40003f25270 */
[----:B--2---:R-:W-:Y:S02]  /*2a90*/  ISETP.NE.AND P2, PT, R19, RZ, PT ;  /* 0x000000ff1300720c */ /* 0x004fe40003f45270 */
[----:B------:R-:W-:Y:S02]  /*2aa0*/  ISETP.NE.AND P3, PT, R16, RZ, PT ;  /* 0x000000ff1000720c */ /* 0x000fe40003f65270 */
[----:B------:R-:W-:-:S02]  /*2ab0*/  ISETP.NE.AND P4, PT, R12, RZ, PT ;  /* 0x000000ff0c00720c */ /* 0x000fc40003f85270 */
[----:B------:R-:W-:Y:S01]  /*2ac0*/  ISETP.NE.AND P5, PT, R10, RZ, PT ;  /* 0x000000ff0a00720c */ /* 0x000fe20003fa5270 */
[----:B------:R-:W-:-:S12]  /*2ad0*/  @!P6 BRA `(.L_x_193) ;  /* 0x00000000000ce947 */ /* 0x000fd80003800000 */
[----:B01----:R-:W-:Y:S02]  /*2ae0*/  IMAD.MOV.U32 R14, RZ, RZ, R17 ;  /* 0x000000ffff0e7224 */ /* 0x003fe400078e0011 */
[----:B------:R-:W-:-:S05]  /*2af0*/  IMAD.MOV.U32 R15, RZ, RZ, RZ ;  /* 0x000000ffff0f7224 */ /* 0x000fca00078e00ff */
[----:B------:R2:W-:Y:S02]  /*2b00*/  REDG.E.ADD.64.STRONG.GPU desc[UR20][R6.64+0x1400], R14 ;  /* 0x0014000e0600798e */ /* 0x0005e4000c12e514 */
.L_x_193:
[----:B------:R-:W-:Y:S05]  /*2b10*/  BSYNC.RECONVERGENT B1 ;  /* 0x0000000000017941 */ /* 0x000fea0003800200 */
.L_x_192:
[----:B------:R-:W-:Y:S04]  /*2b20*/  BSSY.RECONVERGENT B1, `(.L_x_194) ;  /* 0x0000005000017945 */ /* 0x000fe80003800200 */
[----:B------:R-:W-:Y:S05]  /*2b30*/  @!P1 BRA `(.L_x_195) ;  /* 0x00000000000c9947 */ /* 0x000fea0003800000 */
[----:B012---:R-:W-:Y:S02]  /*2b40*/  IMAD.MOV.U32 R14, RZ, RZ, R18 ;  /* 0x000000ffff0e7224 */ /* 0x007fe400078e0012 */
[----:B------:R-:W-:-:S05]  /*2b50*/  IMAD.MOV.U32 R15, RZ, RZ, RZ ;  /* 0x000000ffff0f7224 */ /* 0x000fca00078e00ff */
[----:B------:R3:W-:Y:S02]  /*2b60*/  REDG.E.ADD.64.STRONG.GPU desc[UR20][R6.64+0x1c00], R14 ;  /* 0x001c000e0600798e */ /* 0x0007e4000c12e514 */
.L_x_195:
[----:B------:R-:W-:Y:S05]  /*2b70*/  BSYNC.RECONVERGENT B1 ;  /* 0x0000000000017941 */ /* 0x000fea0003800200 */
.L_x_194:
[----:B------:R-:W-:Y:S04]  /*2b80*/  BSSY.RECONVERGENT B1, `(.L_x_196) ;  /* 0x0000005000017945 */ /* 0x000fe80003800200 */
[----:B------:R-:W-:Y:S05]  /*2b90*/  @!P2 BRA `(.L_x_197) ;  /* 0x00000000000ca947 */ /* 0x000fea0003800000 */
[----:B0123--:R-:W-:Y:S02]  /*2ba0*/  IMAD.MOV.U32 R14, RZ, RZ, R19 ;  /* 0x000000ffff0e7224 */ /* 0x00ffe400078e0013 */
[----:B------:R-:W-:-:S05]  /*2bb0*/  IMAD.MOV.U32 R15, RZ, RZ, RZ ;  /* 0x000000ffff0f7224 */ /* 0x000fca00078e00ff */
[----:B------:R4:W-:Y:S02]  /*2bc0*/  REDG.E.ADD.64.STRONG.GPU desc[UR20][R6.64+0x2400], R14 ;  /* 0x0024000e0600798e */ /* 0x0009e4000c12e514 */
.L_x_197:
[----:B------:R-:W-:Y:S05]  /*2bd0*/  BSYNC.RECONVERGENT B1 ;  /* 0x0000000000017941 */ /* 0x000fea0003800200 */
.L_x_196:
[----:B------:R-:W-:Y:S04]  /*2be0*/  BSSY.RECONVERGENT B1, `(.L_x_198) ;  /* 0x0000004000017945 */ /* 0x000fe80003800200 */
[----:B------:R-:W-:Y:S05]  /*2bf0*/  @!P3 BRA `(.L_x_199) ;  /* 0x000000000008b947 */ /* 0x000fea0003800000 */
[----:B------:R-:W-:-:S05]  /*2c00*/  IMAD.MOV.U32 R17, RZ, RZ, RZ ;  /* 0x000000ffff117224 */ /* 0x000fca00078e00ff */
[----:B------:R0:W-:Y:S02]  /*2c10*/  REDG.E.ADD.64.STRONG.GPU desc[UR20][R6.64+0x2c00], R16 ;  /* 0x002c00100600798e */ /* 0x0001e4000c12e514 */
.L_x_199:
[----:B------:R-:W-:Y:S05]  /*2c20*/  BSYNC.RECONVERGENT B1 ;  /* 0x0000000000017941 */ /* 0x000fea0003800200 */
.L_x_198:
[----:B------:R-:W-:Y:S04]  /*2c30*/  BSSY.RECONVERGENT B1, `(.L_x_200) ;  /* 0x0000004000017945 */ /* 0x000fe80003800200 */
[----:B------:R-:W-:Y:S05]  /*2c40*/  @!P4 BRA `(.L_x_201) ;  /* 0x000000000008c947 */ /* 0x000fea0003800000 */
[----:B------:R-:W-:-:S05]  /*2c50*/  IMAD.MOV.U32 R13, RZ, RZ, RZ ;  /* 0x000000ffff0d7224 */ /* 0x000fca00078e00ff */
[----:B------:R0:W-:Y:S02]  /*2c60*/  REDG.E.ADD.64.STRONG.GPU desc[UR20][R6.64+0x3400], R12 ;  /* 0x0034000c0600798e */ /* 0x0001e4000c12e514 */
.L_x_201:
[----:B------:R-:W-:Y:S05]  /*2c70*/  BSYNC.RECONVERGENT B1 ;  /* 0x0000000000017941 */ /* 0x000fea0003800200 */
.L_x_200:
[----:B------:R-:W-:Y:S04]  /*2c80*/  BSSY.RECONVERGENT B1, `(.L_x_202) ;  /* 0x0000004000017945 */ /* 0x000fe80003800200 */
[----:B------:R-:W-:Y:S05]  /*2c90*/  @!P5 BRA `(.L_x_203) ;  /* 0x000000000008d947 */ /* 0x000fea0003800000 */
[----:B------:R-:W-:-:S05]  /*2ca0*/  IMAD.MOV.U32 R11, RZ, RZ, RZ ;  /* 0x000000ffff0b7224 */ /* 0x000fca00078e00ff */
[----:B------:R0:W-:Y:S02]  /*2cb0*/  REDG.E.ADD.64.STRONG.GPU desc[UR20][R6.64+0x3c00], R10 ;  /* 0x003c000a0600798e */ /* 0x0001e4000c12e514 */
.L_x_203:
[----:B------:R-:W-:Y:S05]  /*2cc0*/  BSYNC.RECONVERGENT B1 ;  /* 0x0000000000017941 */ /* 0x000fea0003800200 */
.L_x_202:
[----:B------:R-:W-:Y:S05]  /*2cd0*/  @P0 BRA `(.L_x_204) ;  /* 0xfffffff800f80947 */ /* 0x000fea000383ffff */
[----:B------:R-:W-:-:S07]  /*2ce0*/  IMAD.U32 R5, RZ, RZ, UR27 ;  /* 0x0000001bff057e24 */ /* 0x000fce000f8e00ff */
.L_x_187:
[----:B------:R-:W-:-:S09]  /*2cf0*/  UISETP.NE.AND UP0, UPT, UR24, URZ, UPT ;  /* 0x000000ff1800728c */ /* 0x000fd2000bf05270 */
[----:B------:R-:W-:Y:S05]  /*2d00*/  BRA.U !UP0, `(.L_x_152) ;  /* 0x0000000508647547 */ /* 0x000fea000b800000 */
[----:B------:R-:W-:-:S13]  /*2d10*/  ISETP.GE.U32.AND P0, PT, R8, 0x3, PT ;  /* 0x000000030800780c */ /* 0x000fda0003f06070 */
[----:B------:R-:W-:Y:S05]  /*2d20*/  @!P0 BRA `(.L_x_205) ;  /* 0x0000000000bc8947 */ /* 0x000fea0003800000 */
[----:B01234-:R-:W-:Y:S01]  /*2d30*/  IMAD R7, R5, 0x400, R2 ;  /* 0x0000040005077824 */ /* 0x01ffe200078e0202 */
[----:B------:R-:W-:Y:S04]  /*2d40*/  BSSY.RECONVERGENT B1, `(.L_x_206) ;  /* 0x000000f000017945 */ /* 0x000fe80003800200 */
[----:B------:R-:W0:Y:S04]  /*2d50*/  LDS R10, [R7+0x200] ;  /* 0x00020000070a7984 */ /* 0x000e280000000800 */
[----:B------:R-:W1:Y:S04]  /*2d60*/  LDS R12, [R7+0x600] ;  /* 0x00060000070c7984 */ /* 0x000e680000000800 */
[----:B------:R-:W2:Y:S04]  /*2d70*/  LDS R6, [R7+0xa00] ;  /* 0x000a000007067984 */ /* 0x000ea80000000800 */
[----:B------:R-:W3:Y:S01]  /*2d80*/  LDS R4, [R7+0xe00] ;  /* 0x000e000007047984 */ /* 0x000ee20000000800 */
[----:B0-----:R-:W-:-:S02]  /*2d90*/  ISETP.NE.AND P0, PT, R10, RZ, PT ;  /* 0x000000ff0a00720c */ /* 0x001fc40003f05270 */
[----:B-1----:R-:W-:Y:S02]  /*2da0*/  ISETP.NE.AND P1, PT, R12, RZ, PT ;  /* 0x000000ff0c00720c */ /* 0x002fe40003f25270 */
[----:B--2---:R-:W-:Y:S02]  /*2db0*/  ISETP.NE.AND P2, PT, R6, RZ, PT ;  /* 0x000000ff0600720c */ /* 0x004fe40003f45270 */
[----:B---3--:R-:W-:-:S07]  /*2dc0*/  ISETP.NE.AND P3, PT, R4, RZ, PT ;  /* 0x000000ff0400720c */ /* 0x008fce0003f65270 */
[----:B------:R-:W-:Y:S06]  /*2dd0*/  @!P0 BRA `(.L_x_207) ;  /* 0x0000000000148947 */ /* 0x000fec0003800000 */
[----:B------:R-:W0:Y:S01]  /*2de0*/  LDC.64 R8, c[0x0][0x380] ;  /* 0x0000e000ff087b82 */ /* 0x000e220000000a00 */
[----:B------:R-:W-:Y:S02]  /*2df0*/  IMAD R7, R5, 0x100, R0 ;  /* 0x0000010005077824 */ /* 0x000fe400078e0200 */
[----:B------:R-:W-:Y:S02]  /*2e00*/  IMAD.MOV.U32 R11, RZ, RZ, RZ ;  /* 0x000000ffff0b7224 */ /* 0x000fe400078e00ff */
[----:B0-----:R-:W-:-:S05]  /*2e10*/  IMAD.WIDE.U32 R8, R7, 0x8, R8 ;  /* 0x0000000807087825 */ /* 0x001fca00078e0008 */
[----:B------:R0:W-:Y:S02]  /*2e20*/  REDG.E.ADD.64.STRONG.GPU desc[UR20][R8.64+0x400], R10 ;  /* 0x0004000a0800798e */ /* 0x0001e4000c12e514 */
.L_x_207:
[----:B------:R-:W-:Y:S05]  /*2e30*/  BSYNC.RECONVERGENT B1 ;  /* 0x0000000000017941 */ /* 0x000fea0003800200 */
.L_x_206:
        /* <DEDUP_REMOVED lines=9> */
.L_x_209:
[----:B------:R-:W-:Y:S05]  /*2ed0*/  BSYNC.RECONVERGENT B1 ;  /* 0x0000000000017941 */ /* 0x000fea0003800200 */
.L_x_208:
        /* <DEDUP_REMOVED lines=8> */
.L_x_211:
[----:B------:R-:W-:Y:S05]  /*2f60*/  BSYNC.RECONVERGENT B1 ;  /* 0x0000000000017941 */ /* 0x000fea0003800200 */
.L_x_210:
[----:B------:R-:W-:Y:S04]  /*2f70*/  BSSY.RECONVERGENT B1, `(.L_x_212) ;  /* 0x0000009000017945 */ /* 0x000fe80003800200 */
[----:B------:R-:W-:Y:S05]  /*2f80*/  @!P3 BRA `(.L_x_213) ;  /* 0x00000000001cb947 */ /* 0x000fea0003800000 */
[----:B--2---:R-:W2:Y:S01]  /*2f90*/  LDC.64 R6, c[0x0][0x380] ;  /* 0x0000e000ff067b82 */ /* 0x004ea20000000a00 */
[----:B01----:R-:W-:Y:S02]  /*2fa0*/  IMAD R9, R5, 0x100, R0 ;  /* 0x0000010005097824 */ /* 0x003fe400078e0200 */
[----:B------:R-:W-:Y:S02]  /*2fb0*/  IMAD.MOV.U32 R8, RZ, RZ, R4 ;  /* 0x000000ffff087224 */ /* 0x000fe400078e0004 */
[----:B------:R-:W-:-:S04]  /*2fc0*/  VIADD R9, R9, 0x300 ;  /* 0x0000030009097836 */ /* 0x000fc80000000000 */
[----:B--2---:R-:W-:-:S04]  /*2fd0*/  IMAD.WIDE.U32 R6, R9, 0x8, R6 ;  /* 0x0000000809067825 */ /* 0x004fc800078e0006 */
[----:B------:R-:W-:-:S05]  /*2fe0*/  IMAD.MOV.U32 R9, RZ, RZ, RZ ;  /* 0x000000ffff097224 */ /* 0x000fca00078e00ff */
[----:B------:R3:W-:Y:S02]  /*2ff0*/  REDG.E.ADD.64.STRONG.GPU desc[UR20][R6.64+0x400], R8 ;  /* 0x000400080600798e */ /* 0x0007e4000c12e514 */
.L_x_213:
[----:B------:R-:W-:Y:S05]  /*3000*/  BSYNC.RECONVERGENT B1 ;  /* 0x0000000000017941 */ /* 0x000fea0003800200 */
.L_x_212:
[----:B------:R-:W-:-:S07]  /*3010*/  VIADD R5, R5, 0x4 ;  /* 0x0000000405057836 */ /* 0x000fce0000000000 */
.L_x_205:
[----:B------:R-:W-:-:S09]  /*3020*/  UISETP.NE.AND UP0, UPT, UR25, URZ, UPT ;  /* 0x000000ff1900728c */ /* 0x000fd2000bf05270 */
[----:B------:R-:W-:Y:S05]  /*3030*/  BRA.U !UP0, `(.L_x_152) ;  /* 0x0000000108987547 */ /* 0x000fea000b800000 */
[----:B------:R-:W-:-:S13]  /*3040*/  ISETP.NE.AND P0, PT, R3, RZ, PT ;  /* 0x000000ff0300720c */ /* 0x000fda0003f05270 */
[----:B------:R-:W-:Y:S05]  /*3050*/  @!P0 BRA `(.L_x_214) ;  /* 0x0000000000648947 */ /* 0x000fea0003800000 */
[----:B01234-:R-:W-:Y:S01]  /*3060*/  IMAD R6, R5, 0x400, R2 ;  /* 0x0000040005067824 */ /* 0x01ffe200078e0202 */
[----:B------:R-:W-:Y:S04]  /*3070*/  BSSY.RECONVERGENT B1, `(.L_x_215) ;  /* 0x000000c000017945 */ /* 0x000fe80003800200 */
[----:B------:R-:W0:Y:S04]  /*3080*/  LDS R3, [R6+0x200] ;  /* 0x0002000006037984 */ /* 0x000e280000000800 */
        /* <DEDUP_REMOVED lines=10> */
.L_x_216:
[----:B------:R-:W-:Y:S05]  /*3130*/  BSYNC.RECONVERGENT B1 ;  /* 0x0000000000017941 */ /* 0x000fea0003800200 */
.L_x_215:
        /* <DEDUP_REMOVED lines=9> */
.L_x_218:
[----:B------:R-:W-:Y:S05]  /*31d0*/  BSYNC.RECONVERGENT B1 ;  /* 0x0000000000017941 */ /* 0x000fea0003800200 */
.L_x_217:
[----:B------:R-:W-:-:S07]  /*31e0*/  VIADD R5, R5, 0x2 ;  /* 0x0000000205057836 */ /* 0x000fce0000000000 */
.L_x_214:
[----:B------:R-:W-:-:S09]  /*31f0*/  UISETP.NE.AND UP0, UPT, UR9, URZ, UPT ;  /* 0x000000ff0900728c */ /* 0x000fd2000bf05270 */
[----:B------:R-:W-:Y:S05]  /*3200*/  BRA.U !UP0, `(.L_x_152) ;  /* 0x0000000108247547 */ /* 0x000fea000b800000 */
[----:B------:R-:W-:-:S05]  /*3210*/  IMAD R2, R5, 0x400, R2 ;  /* 0x0000040005027824 */ /* 0x000fca00078e0202 */
[----:B-1----:R-:W1:Y:S02]  /*3220*/  LDS R4, [R2+0x200] ;  /* 0x0002000002047984 */ /* 0x002e640000000800 */
[----:B-1----:R-:W-:-:S13]  /*3230*/  ISETP.NE.AND P0, PT, R4, RZ, PT ;  /* 0x000000ff0400720c */ /* 0x002fda0003f05270 */
[----:B------:R-:W-:Y:S05]  /*3240*/  @!P0 BRA `(.L_x_152) ;  /* 0x0000000000148947 */ /* 0x000fea0003800000 */
[----:B------:R-:W1:Y:S01]  /*3250*/  LDC.64 R2, c[0x0][0x380] ;  /* 0x0000e000ff027b82 */ /* 0x000e620000000a00 */
[----:B------:R-:W-:-:S04]  /*3260*/  IMAD R5, R5, 0x100, R0 ;  /* 0x0000010005057824 */ /* 0x000fc800078e0200 */
[----:B-1----:R-:W-:-:S04]  /*3270*/  IMAD.WIDE.U32 R2, R5, 0x8, R2 ;  /* 0x0000000805027825 */ /* 0x002fc800078e0002 */
[----:B------:R-:W-:-:S05]  /*3280*/  IMAD.MOV.U32 R5, RZ, RZ, RZ ;  /* 0x000000ffff057224 */ /* 0x000fca00078e00ff */
[----:B------:R1:W-:Y:S02]  /*3290*/  REDG.E.ADD.64.STRONG.GPU desc[UR20][R2.64+0x400], R4 ;  /* 0x000400040200798e */ /* 0x0003e4000c12e514 */
.L_x_152:
[----:B------:R-:W-:Y:S05]  /*32a0*/  BSYNC.RECONVERGENT B0 ;  /* 0x0000000000007941 */ /* 0x000fea0003800200 */
.L_x_151:
[----:B------:R-:W-:Y:S01]  /*32b0*/  BAR.SYNC.DEFER_BLOCKING 0x0 ;  /* 0x0000000000007b1d */ /* 0x000fe20000010000 */
[----:B------:R-:W-:-:S04]  /*32c0*/  UIADD3 UR6, UP0, UPT, UR6, 0x1, URZ ;  /* 0x0000000106067890 */ /* 0x000fc8000ff1e0ff */
[----:B------:R-:W-:Y:S02]  /*32d0*/  UIADD3.X UR7, UPT, UPT, URZ, UR7, URZ, UP0, !UPT ;  /* 0x00000007ff077290 */ /* 0x000fe400087fe4ff */
[----:B------:R-:W-:-:S04]  /*32e0*/  UISETP.NE.U32.AND UP0, UPT, UR6, UR11, UPT ;  /* 0x0000000b0600728c */ /* 0x000fc8000bf05070 */
[----:B------:R-:W-:-:S09]  /*32f0*/  UISETP.NE.AND.EX UP0, UPT, UR7, UR12, UPT, UP0 ;  /* 0x0000000c0700728c */ /* 0x000fd2000bf05300 */
[----:B------:R-:W-:Y:S05]  /*3300*/  BRA.U UP0, `(.L_x_219) ;  /* 0xffffffcd00d47547 */ /* 0x000fea000b83ffff */
[----:B------:R-:W-:Y:S05]  /*3310*/  EXIT ;  /* 0x000000000000794d */ /* 0x000fea0003800000 */
.L_x_220:
        /* <DEDUP_REMOVED lines=14> */
.L_x_877:


//--------------------- .text._ZN3cub18CUB_300001_SM_10006detail10radix_sort31DeviceRadixSortSingleTileKernelINS1_5radix10policy_hubIffyE10Policy1000ELNS0_9SortOrderE0EffyNS1_21identity_decomposer_tEEEvPKT1_PSA_PKT2_PSE_T3_iiT4_ --------------------------
	.section	.text._ZN3cub18CUB_300001_SM_10006detail10radix_sort31DeviceRadixSortSingleTileKernelINS1_5radix10policy_hubIffyE10Policy1000ELNS0_9SortOrderE0EffyNS1_21identity_decomposer_tEEEvPKT1_PSA_PKT2_PSE_T3_iiT4_,"ax",@progbits
	.align	128
        .global         _ZN3cub18CUB_300001_SM_10006detail10radix_sort31DeviceRadixSortSingleTileKernelINS1_5radix10policy_hubIffyE10Policy1000ELNS0_9SortOrderE0EffyNS1_21identity_decomposer_tEEEvPKT1_PSA_PKT2_PSE_T3_iiT4_
        .type           _ZN3cub18CUB_300001_SM_10006detail10radix_sort31DeviceRadixSortSingleTileKernelINS1_5radix10policy_hubIffyE10Policy1000ELNS0_9SortOrderE0EffyNS1_21identity_decomposer_tEEEvPKT1_PSA_PKT2_PSE_T3_iiT4_,@function
        .size           _ZN3cub18CUB_300001_SM_10006detail10radix_sort31DeviceRadixSortSingleTileKernelINS1_5radix10policy_hubIffyE10Policy1000ELNS0_9SortOrderE0EffyNS1_21identity_decomposer_tEEEvPKT1_PSA_PKT2_PSE_T3_iiT4_,(.L_x_878 - _ZN3cub18CUB_300001_SM_10006detail10radix_sort31DeviceRadixSortSingleTileKernelINS1_5radix10policy_hubIffyE10Policy1000ELNS0_9SortOrderE0EffyNS1_21identity_decomposer_tEEEvPKT1_PSA_PKT2_PSE_T3_iiT4_)
        .other          _ZN3cub18CUB_300001_SM_10006detail10radix_sort31DeviceRadixSortSingleTileKernelINS1_5radix10policy_hubIffyE10Policy1000ELNS0_9SortOrderE0EffyNS1_21identity_decomposer_tEEEvPKT1_PSA_PKT2_PSE_T3_iiT4_,@"STO_CUDA_ENTRY STV_DEFAULT"
_ZN3cub18CUB_300001_SM_10006detail10radix_sort31DeviceRadixSortSingleTileKernelINS1_5radix10policy_hubIffyE10Policy1000ELNS0_9SortOrderE0EffyNS1_21identity_decomposer_tEEEvPKT1_PSA_PKT2_PSE_T3_iiT4_:
.text._ZN3cub18CUB_300001_SM_10006detail10radix_sort31DeviceRadixSortSingleTileKernelINS1_5radix10policy_hubIffyE10Policy1000ELNS0_9SortOrderE0EffyNS1_21identity_decomposer_tEEEvPKT1_PSA_PKT2_PSE_T3_iiT4_:
[----:B------:R-:W-:Y:S01]  /*0000*/  LDC R1, c[0x0][0x37c] ;  /* 0x0000df00ff017b82 */ /* 0x000fe20000000800 */
[----:B------:R-:W0:Y:S01]  /*0010*/  S2R R0, SR_TID.X ;  /* 0x0000000000007919 */ /* 0x000e220000002100 */
[----:B------:R-:W1:Y:S01]  /*0020*/  LDCU UR4, c[0x0][0x3a0] ;  /* 0x00007400ff0477ac */ /* 0x000e620008000800 */
[----:B------:R-:W-:Y:S02]  /*0030*/  IMAD.MOV.U32 R35, RZ, RZ, 0x7fffffff ;  /* 0x7fffffffff237424 */ /* 0x000fe400078e00ff */
[----:B------:R-:W-:Y:S01]  /*0040*/  IMAD.MOV.U32 R36, RZ, RZ, 0x7fffffff ;  /* 0x7fffffffff247424 */ /* 0x000fe200078e00ff */
[----:B------:R-:W2:Y:S01]  /*0050*/  LDCU.64 UR8, c[0x0][0x358] ;  /* 0x00006b00ff0877ac */ /* 0x000ea20008000a00 */
[----:B------:R-:W-:Y:S02]  /*0060*/  IMAD.MOV.U32 R37, RZ, RZ, 0x7fffffff ;  /* 0x7fffffffff257424 */ /* 0x000fe400078e00ff */
[----:B------:R-:W-:Y:S02]  /*0070*/  IMAD.MOV.U32 R38, RZ, RZ, 0x7fffffff ;  /* 0x7fffffffff267424 */ /* 0x000fe400078e00ff */
[----:B------:R-:W-:-:S02]  /*0080*/  IMAD.MOV.U32 R39, RZ, RZ, 0x7fffffff ;  /* 0x7fffffffff277424 */ /* 0x000fc400078e00ff */
[----:B------:R-:W-:Y:S02]  /*0090*/  IMAD.MOV.U32 R29, RZ, RZ, 0x7fffffff ;  /* 0x7fffffffff1d7424 */ /* 0x000fe400078e00ff */
[----:B------:R-:W-:Y:S02]  /*00a0*/  IMAD.MOV.U32 R30, RZ, RZ, 0x7fffffff ;  /* 0x7fffffffff1e7424 */ /* 0x000fe400078e00ff */
[----:B------:R-:W-:Y:S02]  /*00b0*/  IMAD.MOV.U32 R31, RZ, RZ, 0x7fffffff ;  /* 0x7fffffffff1f7424 */ /* 0x000fe400078e00ff */
        /* <DEDUP_REMOVED lines=10> */
[----:B------:R-:W-:Y:S01]  /*0160*/  IMAD.MOV.U32 R49, RZ, RZ, 0x7fffffff ;  /* 0x7fffffffff317424 */ /* 0x000fe200078e00ff */
[----:B------:R-:W3:Y:S01]  /*0170*/  S2UR UR6, SR_CgaCtaId ;  /* 0x00000000000679c3 */ /* 0x000ee20000008800 */
[----:B0-----:R-:W-:Y:S01]  /*0180*/  IMAD R9, R0, 0x13, RZ ;  /* 0x0000001300097824 */ /* 0x001fe200078e02ff */
[----:B------:R-:W0:Y:S03]  /*0190*/  LDCU UR10, c[0x0][0x3ac] ;  /* 0x00007580ff0a77ac */ /* 0x000e260008000800 */
[C---:B------:R-:W-:Y:S01]  /*01a0*/  VIADD R4, R9.reuse, 0x1 ;  /* 0x0000000109047836 */ /* 0x040fe20000000000 */
[C---:B-1----:R-:W-:Y:S01]  /*01b0*/  ISETP.GE.AND P6, PT, R9.reuse, UR4, PT ;  /* 0x0000000409007c0c */ /* 0x042fe2000bfc6270 */
[----:B------:R-:W-:-:S02]  /*01c0*/  VIADD R5, R9, 0x2 ;  /* 0x0000000209057836 */ /* 0x000fc40000000000 */
[C---:B------:R-:W-:Y:S01]  /*01d0*/  VIADD R7, R9.reuse, 0x6 ;  /* 0x0000000609077836 */ /* 0x040fe20000000000 */
[----:B------:R-:W-:Y:S01]  /*01e0*/  ISETP.GE.AND P5, PT, R4, UR4, PT ;  /* 0x0000000404007c0c */ /* 0x000fe2000bfa6270 */
[----:B------:R-:W-:Y:S01]  /*01f0*/  VIADD R4, R9, 0x4 ;  /* 0x0000000409047836 */ /* 0x000fe20000000000 */
[----:B------:R-:W-:Y:S01]  /*0200*/  ISETP.GE.AND P4, PT, R5, UR4, PT ;  /* 0x0000000405007c0c */ /* 0x000fe2000bf86270 */
[----:B------:R-:W-:Y:S01]  /*0210*/  VIADD R5, R9, 0x5 ;  /* 0x0000000509057836 */ /* 0x000fe20000000000 */
[----:B------:R-:W-:Y:S01]  /*0220*/  ISETP.GE.AND P0, PT, R7, UR4, PT ;  /* 0x0000000407007c0c */ /* 0x000fe2000bf06270 */
[C---:B------:R-:W-:Y:S01]  /*0230*/  VIADD R51, R9.reuse, 0x7 ;  /* 0x0000000709337836 */ /* 0x040fe20000000000 */
[----:B------:R-:W-:Y:S01]  /*0240*/  ISETP.GE.AND P2, PT, R4, UR4, PT ;  /* 0x0000000404007c0c */ /* 0x000fe2000bf46270 */
[----:B------:R-:W-:Y:S01]  /*0250*/  VIADD R52, R9, 0x8 ;  /* 0x0000000809347836 */ /* 0x000fe20000000000 */
[----:B------:R-:W-:Y:S01]  /*0260*/  ISETP.GE.AND P1, PT, R5, UR4, PT ;  /* 0x0000000405007c0c */ /* 0x000fe2000bf26270 */
[C---:B------:R-:W-:Y:S01]  /*0270*/  VIADD R53, R9.reuse, 0x9 ;  /* 0x0000000909357836 */ /* 0x040fe20000000000 */
[----:B------:R-:W1:Y:S01]  /*0280*/  LDC.64 R4, c[0x0][0x380] ;  /* 0x0000e000ff047b82 */ /* 0x000e620000000a00 */
[----:B------:R-:W-:Y:S01]  /*0290*/  P2R R50, PR, RZ, 0x1 ;  /* 0x00000001ff327803 */ /* 0x000fe20000000000 */
[C---:B------:R-:W-:Y:S01]  /*02a0*/  VIADD R54, R9.reuse, 0xa ;  /* 0x0000000a09367836 */ /* 0x040fe20000000000 */
[----:B------:R-:W-:Y:S01]  /*02b0*/  P2R R45, PR, RZ, 0x4 ;  /* 0x00000004ff2d7803 */ /* 0x000fe20000000000 */
[C---:B------:R-:W-:Y:S01]  /*02c0*/  VIADD R6, R9.reuse, 0x3 ;  /* 0x0000000309067836 */ /* 0x040fe20000000000 */
[----:B------:R-:W-:Y:S01]  /*02d0*/  P2R R47, PR, RZ, 0x2 ;  /* 0x00000002ff2f7803 */ /* 0x000fe20000000000 */
[C---:B------:R-:W-:Y:S01]  /*02e0*/  VIADD R55, R9.reuse, 0xb ;  /* 0x0000000b09377836 */ /* 0x040fe20000000000 */
[----:B------:R-:W-:Y:S01]  /*02f0*/  P2R R8, PR, RZ, 0x20 ;  /* 0x00000020ff087803 */ /* 0x000fe20000000000 */
[C---:B------:R-:W-:Y:S01]  /*0300*/  VIADD R56, R9.reuse, 0xc ;  /* 0x0000000c09387836 */ /* 0x040fe20000000000 */
[----:B------:R-:W-:Y:S01]  /*0310*/  ISETP.GE.AND P3, PT, R6, UR4, PT ;  /* 0x0000000406007c0c */ /* 0x000fe2000bf66270 */
[C---:B------:R-:W-:Y:S01]  /*0320*/  VIADD R57, R9.reuse, 0xd ;  /* 0x0000000d09397836 */ /* 0x040fe20000000000 */
[----:B------:R-:W-:Y:S01]  /*0330*/  P2R R10, PR, RZ, 0x10 ;  /* 0x00000010ff0a7803 */ /* 0x000fe20000000000 */
[C---:B------:R-:W-:Y:S01]  /*0340*/  VIADD R58, R9.reuse, 0xe ;  /* 0x0000000e093a7836 */ /* 0x040fe20000000000 */
[----:B------:R-:W-:Y:S01]  /*0350*/  P2R R11, PR, RZ, 0x8 ;  /* 0x00000008ff0b7803 */ /* 0x000fe20000000000 */
[C---:B------:R-:W-:Y:S01]  /*0360*/  VIADD R59, R9.reuse, 0xf ;  /* 0x0000000f093b7836 */ /* 0x040fe20000000000 */
[----:B------:R-:W4:Y:S01]  /*0370*/  LDC.64 R6, c[0x0][0x390] ;  /* 0x0000e400ff067b82 */ /* 0x000f220000000a00 */
[----:B------:R-:W-:-:S02]  /*0380*/  VIADD R60, R9, 0x10 ;  /* 0x00000010093c7836 */ /* 0x000fc40000000000 */
[C---:B------:R-:W-:Y:S02]  /*0390*/  VIADD R61, R9.reuse, 0x11 ;  /* 0x00000011093d7836 */ /* 0x040fe40000000000 */
[C---:B------:R-:W-:Y:S02]  /*03a0*/  VIADD R62, R9.reuse, 0x12 ;  /* 0x00000012093e7836 */ /* 0x040fe40000000000 */
[----:B-1----:R-:W-:-:S05]  /*03b0*/  IMAD.WIDE.U32 R4, R9, 0x4, R4 ;  /* 0x0000000409047825 */ /* 0x002fca00078e0004 */
[----:B--2---:R-:W2:Y:S01]  /*03c0*/  @!P0 LDG.E R35, desc[UR8][R4.64+0x18] ;  /* 0x0000180804238981 */ /* 0x004ea2000c1e1900 */
[----:B------:R-:W-:-:S03]  /*03d0*/  ISETP.GE.AND P0, PT, R51, UR4, PT ;  /* 0x0000000433007c0c */ /* 0x000fc6000bf06270 */
[----:B------:R-:W3:Y:S01]  /*03e0*/  @!P6 LDG.E R29, desc[UR8][R4.64] ;  /* 0x00000008041de981 */ /* 0x000ee2000c1e1900 */
[----:B------:R-:W-:-:S03]  /*03f0*/  P2R R51, PR, RZ, 0x1 ;  /* 0x00000001ff337803 */ /* 0x000fc60000000000 */
[----:B------:R-:W2:Y:S01]  /*0400*/  @!P5 LDG.E R30, desc[UR8][R4.64+0x4] ;  /* 0x00000408041ed981 */ /* 0x000ea2000c1e1900 */
[----:B----4-:R-:W-:-:S03]  /*0410*/  IMAD.WIDE.U32 R6, R9, 0x4, R6 ;  /* 0x0000000409067825 */ /* 0x010fc600078e0006 */
[----:B------:R-:W4:Y:S04]  /*0420*/  @!P4 LDG.E R31, desc[UR8][R4.64+0x8] ;  /* 0x00000808041fc981 */ /* 0x000f28000c1e1900 */
[----:B------:R-:W4:Y:S01]  /*0430*/  @!P0 LDG.E R36, desc[UR8][R4.64+0x1c] ;  /* 0x00001c0804248981 */ /* 0x000f22000c1e1900 */
[----:B------:R-:W-:-:S03]  /*0440*/  ISETP.GE.AND P0, PT, R52, UR4, PT ;  /* 0x0000000434007c0c */ /* 0x000fc6000bf06270 */
[----:B------:R-:W4:Y:S01]  /*0450*/  @!P3 LDG.E R32, desc[UR8][R4.64+0xc] ;  /* 0x00000c080420b981 */ /* 0x000f22000c1e1900 */
[----:B------:R-:W-:-:S03]  /*0460*/  P2R R52, PR, RZ, 0x1 ;  /* 0x00000001ff347803 */ /* 0x000fc60000000000 */
[----:B------:R-:W4:Y:S04]  /*0470*/  @!P2 LDG.E R33, desc[UR8][R4.64+0x10] ;  /* 0x000010080421a981 */ /* 0x000f28000c1e1900 */
[----:B------:R-:W4:Y:S04]  /*0480*/  @!P1 LDG.E R34, desc[UR8][R4.64+0x14] ;  /* 0x0000140804229981 */ /* 0x000f28000c1e1900 */
[----:B------:R-:W4:Y:S01]  /*0490*/  @!P0 LDG.E R37, desc[UR8][R4.64+0x20] ;  /* 0x0000200804258981 */ /* 0x000f22000c1e1900 */
[----:B------:R-:W-:-:S04]  /*04a0*/  ISETP.GE.AND P0, PT, R53, UR4, PT ;  /* 0x0000000435007c0c */ /* 0x000fc8000bf06270 */
[----:B------:R-:W-:-:S09]  /*04b0*/  P2R R53, PR, RZ, 0x1 ;  /* 0x00000001ff357803 */ /* 0x000fd20000000000 */
[----:B------:R-:W4:Y:S01]  /*04c0*/  @!P0 LDG.E R38, desc[UR8][R4.64+0x24] ;  /* 0x0000240804268981 */ /* 0x000f22000c1e1900 */
[----:B------:R-:W-:-:S04]  /*04d0*/  ISETP.GE.AND P0, PT, R54, UR4, PT ;  /* 0x0000000436007c0c */ /* 0x000fc8000bf06270 */
[----:B------:R-:W-:-:S09]  /*04e0*/  P2R R54, PR, RZ, 0x1 ;  /* 0x00000001ff367803 */ /* 0x000fd20000000000 */
[----:B------:R-:W4:Y:S01]  /*04f0*/  @!P0 LDG.E R39, desc[UR8][R4.64+0x28] ;  /* 0x0000280804278981 */ /* 0x000f22000c1e1900 */
[----:B------:R-:W-:Y:S02]  /*0500*/  ISETP.GE.AND P0, PT, R55, UR4, PT ;  /* 0x0000000437007c0c */ /* 0x000fe4000bf06270 */
[----:B------:R-:W-:Y:S02]  /*0510*/  ISETP.GE.AND P1, PT, R57, UR4, PT ;  /* 0x0000000439007c0c */ /* 0x000fe4000bf26270 */
[----:B------:R-:W-:Y:S02]  /*0520*/  P2R R55, PR, RZ, 0x1 ;  /* 0x00000001ff377803 */ /* 0x000fe40000000000 */
[----:B------:R-:W-:Y:S02]  /*0530*/  ISETP.GE.AND P2, PT, R58, UR4, PT ;  /* 0x000000043a007c0c */ /* 0x000fe4000bf46270 */
[----:B------:R-:W-:-:S05]  /*0540*/  ISETP.GE.AND P3, PT, R59, UR4, PT ;  /* 0x000000043b007c0c */ /* 0x000fca000bf66270 */
[----:B------:R-:W4:Y:S01]  /*0550*/  @!P0 LDG.E R40, desc[UR8][R4.64+0x2c] ;  /* 0x00002c0804288981 */ /* 0x000f22000c1e1900 */
[----:B------:R-:W-:Y:S02]  /*0560*/  ISETP.GE.AND P0, PT, R56, UR4, PT ;  /* 0x0000000438007c0c */ /* 0x000fe4000bf06270 */
[----:B------:R-:W-:Y:S01]  /*0570*/  ISETP.GE.AND P4, PT, R60, UR4, PT ;  /* 0x000000043c007c0c */ /* 0x000fe2000bf86270 */
[----:B------:R-:W4:Y:S01]  /*0580*/  @!P1 LDG.E R42, desc[UR8][R4.64+0x34] ;  /* 0x00003408042a9981 */ /* 0x000f22000c1e1900 */
[----:B------:R-:W-:Y:S02]  /*0590*/  ISETP.GE.AND P5, PT, R61, UR4, PT ;  /* 0x000000043d007c0c */ /* 0x000fe4000bfa6270 */
[----:B------:R-:W-:Y:S01]  /*05a0*/  ISETP.GE.AND P6, PT, R62, UR4, PT ;  /* 0x000000043e007c0c */ /* 0x000fe2000bfc6270 */
[----:B------:R-:W4:Y:S04]  /*05b0*/  @!P2 LDG.E R43, desc[UR8][R4.64+0x38] ;  /* 0x00003808042ba981 */ /* 0x000f28000c1e1900 */
[----:B------:R-:W4:Y:S04]  /*05c0*/  @!P3 LDG.E R44, desc[UR8][R4.64+0x3c] ;  /* 0x00003c08042cb981 */ /* 0x000f28000c1e1900 */
[----:B------:R-:W4:Y:S04]  /*05d0*/  @!P0 LDG.E R41, desc[UR8][R4.64+0x30] ;  /* 0x0000300804298981 */ /* 0x000f28000c1e1900 */
[----:B------:R-:W4:Y:S04]  /*05e0*/  @!P4 LDG.E R46, desc[UR8][R4.64+0x40] ;  /* 0x00004008042ec981 */ /* 0x000f28000c1e1900 */
[----:B------:R-:W4:Y:S04]  /*05f0*/  @!P5 LDG.E R48, desc[UR8][R4.64+0x44] ;  /* 0x000044080430d981 */ /* 0x000f28000c1e1900 */
[----:B------:R1:W4:Y:S01]  /*0600*/  @!P6 LDG.E R49, desc[UR8][R4.64+0x48] ;  /* 0x000048080431e981 */ /* 0x000322000c1e1900 */
[----:B------:R-:W-:Y:S01]  /*0610*/  P2R R56, PR, RZ, 0x1 ;  /* 0x00000001ff387803 */ /* 0x000fe20000000000 */
[----:B------:R-:W-:Y:S01]  /*0620*/  BAR.SYNC.DEFER_BLOCKING 0x0 ;  /* 0x0000000000007b1d */ /* 0x000fe20000010000 */
[----:B------:R-:W-:-:S04]  /*0630*/  ISETP.NE.AND P0, PT, R55, RZ, PT ;  /* 0x000000ff3700720c */ /* 0x000fc80003f05270 */
[----:B------:R-:W-:Y:S02]  /*0640*/  P2R R55, PR, RZ, 0x1 ;  /* 0x00000001ff377803 */ /* 0x000fe40000000000 */
[----:B------:R-:W-:-:S04]  /*0650*/  ISETP.NE.AND P0, PT, R54, RZ, PT ;  /* 0x000000ff3600720c */ /* 0x000fc80003f05270 */
[----:B------:R-:W-:Y:S02]  /*0660*/  P2R R54, PR, RZ, 0x1 ;  /* 0x00000001ff367803 */ /* 0x000fe40000000000 */
[----:B------:R-:W-:-:S04]  /*0670*/  ISETP.NE.AND P0, PT, R53, RZ, PT ;  /* 0x000000ff3500720c */ /* 0x000fc80003f05270 */
[----:B------:R-:W-:Y:S02]  /*0680*/  P2R R53, PR, RZ, 0x1 ;  /* 0x00000001ff357803 */ /* 0x000fe40000000000 */
[----:B------:R-:W-:-:S04]  /*0690*/  ISETP.NE.AND P0, PT, R52, RZ, PT ;  /* 0x000000ff3400720c */ /* 0x000fc80003f05270 */
[----:B------:R-:W-:Y:S01]  /*06a0*/  P2R R52, PR, RZ, 0x1 ;  /* 0x00000001ff347803 */ /* 0x000fe20000000000 */
[----:B------:R-:W5:Y:S01]  /*06b0*/  @!P1 LDG.E R23, desc[UR8][R6.64+0x34] ;  /* 0x0000340806179981 */ /* 0x000f62000c1e1900 */
[----:B------:R-:W-:-:S03]  /*06c0*/  ISETP.NE.AND P0, PT, R51, RZ, PT ;  /* 0x000000ff3300720c */ /* 0x000fc60003f05270 */
[----:B------:R-:W5:Y:S01]  /*06d0*/  @!P2 LDG.E R24, desc[UR8][R6.64+0x38] ;  /* 0x000038080618a981 */ /* 0x000f62000c1e1900 */
[----:B------:R-:W-:Y:S02]  /*06e0*/  P2R R51, PR, RZ, 0x1 ;  /* 0x00000001ff337803 */ /* 0x000fe40000000000 */
[----:B------:R-:W-:Y:S01]  /*06f0*/  ISETP.NE.AND P0, PT, R50, RZ, PT ;  /* 0x000000ff3200720c */ /* 0x000fe20003f05270 */
[----:B------:R-:W5:Y:S03]  /*0700*/  @!P3 LDG.E R25, desc[UR8][R6.64+0x3c] ;  /* 0x00003c080619b981 */ /* 0x000f66000c1e1900 */
[----:B------:R-:W-:Y:S01]  /*0710*/  P2R R50, PR, RZ, 0x1 ;  /* 0x00000001ff327803 */ /* 0x000fe20000000000 */
[----:B------:R-:W5:Y:S01]  /*0720*/  @!P4 LDG.E R26, desc[UR8][R6.64+0x40] ;  /* 0x00004008061ac981 */ /* 0x000f62000c1e1900 */
[----:B------:R-:W-:-:S03]  /*0730*/  ISETP.NE.AND P0, PT, R47, RZ, PT ;  /* 0x000000ff2f00720c */ /* 0x000fc60003f05270 */
[----:B------:R-:W5:Y:S01]  /*0740*/  @!P5 LDG.E R27, desc[UR8][R6.64+0x44] ;  /* 0x00004408061bd981 */ /* 0x000f62000c1e1900 */
[----:B------:R-:W-:Y:S02]  /*0750*/  P2R R47, PR, RZ, 0x1 ;  /* 0x00000001ff2f7803 */ /* 0x000fe40000000000 */
[----:B------:R-:W-:Y:S01]  /*0760*/  ISETP.NE.AND P0, PT, R45, RZ, PT ;  /* 0x000000ff2d00720c */ /* 0x000fe20003f05270 */
[----:B------:R-:W5:Y:S03]  /*0770*/  @!P6 LDG.E R28, desc[UR8][R6.64+0x48] ;  /* 0x00004808061ce981 */ /* 0x000f66000c1e1900 */
[----:B------:R-:W-:Y:S02]  /*0780*/  P2R R45, PR, RZ, 0x1 ;  /* 0x00000001ff2d7803 */ /* 0x000fe40000000000 */
[----:B------:R-:W-:-:S04]  /*0790*/  ISETP.NE.AND P0, PT, R11, RZ, PT ;  /* 0x000000ff0b00720c */ /* 0x000fc80003f05270 */
[----:B------:R-:W-:Y:S02]  /*07a0*/  P2R R11, PR, RZ, 0x1 ;  /* 0x00000001ff0b7803 */ /* 0x000fe40000000000 */
[----:B------:R-:W-:-:S04]  /*07b0*/  ISETP.NE.AND P0, PT, R10, RZ, PT ;  /* 0x000000ff0a00720c */ /* 0x000fc80003f05270 */
[----:B------:R-:W-:Y:S02]  /*07c0*/  P2R R10, PR, RZ, 0x1 ;  /* 0x00000001ff0a7803 */ /* 0x000fe40000000000 */
[----:B------:R-:W-:-:S04]  /*07d0*/  ISETP.NE.AND P0, PT, R8, RZ, PT ;  /* 0x000000ff0800720c */ /* 0x000fc80003f05270 */
[----:B------:R-:W-:Y:S02]  /*07e0*/  P2R R8, PR, RZ, 0x1 ;  /* 0x00000001ff087803 */ /* 0x000fe40000000000 */
[----:B------:R-:W-:Y:S01]  /*07f0*/  ISETP.GE.AND P0, PT, R9, UR4, PT ;  /* 0x0000000409007c0c */ /* 0x000fe2000bf06270 */
[----:B------:R-:W0:-:S12]  /*0800*/  LDCU.64 UR4, c[0x0][0x3a8] ;  /* 0x00007500ff0477ac */ /* 0x000e180008000a00 */
[----:B------:R-:W5:Y:S01]  /*0810*/  @!P0 LDG.E R2, desc[UR8][R6.64] ;  /* 0x0000000806028981 */ /* 0x000f62000c1e1900 */
[----:B------:R-:W-:-:S13]  /*0820*/  ISETP.NE.AND P0, PT, R8, RZ, PT ;  /* 0x000000ff0800720c */ /* 0x000fda0003f05270 */
        /* <DEDUP_REMOVED lines=21> */
[----:B------:R-:W-:Y:S01]  /*0980*/  ISETP.NE.AND P0, PT, R56, RZ, PT ;  /* 0x000000ff3800720c */ /* 0x000fe20003f05270 */
[----:B------:R-:W-:Y:S01]  /*0990*/  IMAD.MOV.U32 R8, RZ, RZ, -0x1 ;  /* 0xffffffffff087424 */ /* 0x000fe200078e00ff */
[----:B--2---:R-:W-:-:S04]  /*09a0*/  ISETP.GT.AND P1, PT, R30, -0x1, PT ;  /* 0xffffffff1e00780c */ /* 0x004fc80003f24270 */
[----:B-1----:R-:W-:-:S07]  /*09b0*/  SEL R5, R8, 0x80000000, !P1 ;  /* 0x8000000008057807 */ /* 0x002fce0004800000 */
[----:B------:R1:W5:Y:S01]  /*09c0*/  @!P0 LDG.E R22, desc[UR8][R6.64+0x30] ;  /* 0x0000300806168981 */ /* 0x000362000c1e1900 */
[----:B---3--:R-:W-:Y:S02]  /*09d0*/  ISETP.GT.AND P0, PT, R29, -0x1, PT ;  /* 0xffffffff1d00780c */ /* 0x008fe40003f04270 */
[----:B----4-:R-:W-:Y:S02]  /*09e0*/  ISETP.GT.AND P1, PT, R32, -0x1, PT ;  /* 0xffffffff2000780c */ /* 0x010fe40003f24270 */
[----:B------:R-:W-:Y:S02]  /*09f0*/  SEL R4, R8, 0x80000000, !P0 ;  /* 0x8000000008047807 */ /* 0x000fe40004000000 */
[----:B------:R-:W-:Y:S02]  /*0a00*/  ISETP.GT.AND P0, PT, R31, -0x1, PT ;  /* 0xffffffff1f00780c */ /* 0x000fe40003f04270 */
[----:B------:R-:W-:Y:S02]  /*0a10*/  LOP3.LUT R29, R4, R29, RZ, 0x3c, !PT ;  /* 0x0000001d041d7212 */ /* 0x000fe400078e3cff */
[----:B------:R-:W-:-:S02]  /*0a20*/  LOP3.LUT R30, R5, R30, RZ, 0x3c, !PT ;  /* 0x0000001e051e7212 */ /* 0x000fc400078e3cff */
[C---:B------:R-:W-:Y:S02]  /*0a30*/  SEL R4, R8.reuse, 0x80000000, !P0 ;  /* 0x8000000008047807 */ /* 0x040fe40004000000 */
[----:B------:R-:W-:Y:S02]  /*0a40*/  SEL R5, R8, 0x80000000, !P1 ;  /* 0x8000000008057807 */ /* 0x000fe40004800000 */
[----:B------:R-:W-:Y:S02]  /*0a50*/  ISETP.GT.AND P2, PT, R33, -0x1, PT ;  /* 0xffffffff2100780c */ /* 0x000fe40003f44270 */
[----:B------:R-:W-:Y:S02]  /*0a60*/  ISETP.GT.AND P3, PT, R34, -0x1, PT ;  /* 0xffffffff2200780c */ /* 0x000fe40003f64270 */
[----:B------:R-:W-:Y:S02]  /*0a70*/  ISETP.GT.AND P0, PT, R35, -0x1, PT ;  /* 0xffffffff2300780c */ /* 0x000fe40003f04270 */
[----:B------:R-:W-:-:S02]  /*0a80*/  ISETP.GT.AND P1, PT, R36, -0x1, PT ;  /* 0xffffffff2400780c */ /* 0x000fc40003f24270 */
[----:B------:R-:W-:Y:S02]  /*0a90*/  LOP3.LUT R31, R4, R31, RZ, 0x3c, !PT ;  /* 0x0000001f041f7212 */ /* 0x000fe400078e3cff */
[----:B------:R-:W-:Y:S01]  /*0aa0*/  LOP3.LUT R32, R5, R32, RZ, 0x3c, !PT ;  /* 0x0000002005207212 */ /* 0x000fe200078e3cff */
[----:B0-----:R-:W-:Y:S01]  /*0ab0*/  UIADD3 UR7, UPT, UPT, UR4, 0x6, URZ ;  /* 0x0000000604077890 */ /* 0x001fe2000fffe0ff */
[C---:B-1----:R-:W-:Y:S01]  /*0ac0*/  SEL R6, R8.reuse, 0x80000000, !P2 ;  /* 0x8000000008067807 */ /* 0x042fe20005000000 */
[----:B------:R-:W-:Y:S01]  /*0ad0*/  UIADD3 UR5, UPT, UPT, -UR4, UR5, URZ ;  /* 0x0000000504057290 */ /* 0x000fe2000fffe1ff */
[C---:B------:R-:W-:Y:S02]  /*0ae0*/  SEL R7, R8.reuse, 0x80000000, !P3 ;  /* 0x8000000008077807 */ /* 0x040fe40005800000 */
[C---:B------:R-:W-:Y:S02]  /*0af0*/  SEL R4, R8.reuse, 0x80000000, !P0 ;  /* 0x8000000008047807 */ /* 0x040fe40004000000 */
[----:B------:R-:W-:Y:S01]  /*0b00*/  SEL R5, R8, 0x80000000, !P1 ;  /* 0x8000000008057807 */ /* 0x000fe20004800000 */
[----:B------:R-:W-:Y:S01]  /*0b10*/  UMOV UR4, 0x400 ;  /* 0x0000040000047882 */ /* 0x000fe20000000000 */
[----:B------:R-:W-:-:S02]  /*0b20*/  ISETP.GT.AND P2, PT, R37, -0x1, PT ;  /* 0xffffffff2500780c */ /* 0x000fc40003f44270 */
[----:B------:R-:W-:Y:S02]  /*0b30*/  ISETP.GT.AND P3, PT, R38, -0x1, PT ;  /* 0xffffffff2600780c */ /* 0x000fe40003f64270 */
[----:B------:R-:W-:Y:S01]  /*0b40*/  ISETP.GT.AND P0, PT, R39, -0x1, PT ;  /* 0xffffffff2700780c */ /* 0x000fe20003f04270 */
[----:B------:R-:W-:Y:S01]  /*0b50*/  BAR.SYNC.DEFER_BLOCKING 0x0 ;  /* 0x0000000000007b1d */ /* 0x000fe20000010000 */
[----:B------:R-:W-:Y:S01]  /*0b60*/  ISETP.GT.AND P1, PT, R40, -0x1, PT ;  /* 0xffffffff2800780c */ /* 0x000fe20003f24270 */
[----:B------:R-:W-:Y:S01]  /*0b70*/  ULEA UR4, UR6, UR4, 0x18 ;  /* 0x0000000406047291 */ /* 0x000fe2000f8ec0ff */
[----:B------:R-:W-:Y:S02]  /*0b80*/  LOP3.LUT R33, R6, R33, RZ, 0x3c, !PT ;  /* 0x0000002106217212 */ /* 0x000fe400078e3cff */
[----:B------:R-:W-:Y:S02]  /*0b90*/  LOP3.LUT R34, R7, R34, RZ, 0x3c, !PT ;  /* 0x0000002207227212 */ /* 0x000fe400078e3cff */
[----:B------:R-:W-:-:S02]  /*0ba0*/  LOP3.LUT R35, R4, R35, RZ, 0x3c, !PT ;  /* 0x0000002304237212 */ /* 0x000fc400078e3cff */
[----:B------:R-:W-:Y:S02]  /*0bb0*/  LOP3.LUT R36, R5, R36, RZ, 0x3c, !PT ;  /* 0x0000002405247212 */ /* 0x000fe400078e3cff */
[C---:B------:R-:W-:Y:S02]  /*0bc0*/  SEL R6, R8.reuse, 0x80000000, !P2 ;  /* 0x8000000008067807 */ /* 0x040fe40005000000 */
[C---:B------:R-:W-:Y:S02]  /*0bd0*/  SEL R7, R8.reuse, 0x80000000, !P3 ;  /* 0x8000000008077807 */ /* 0x040fe40005800000 */
[C---:B------:R-:W-:Y:S02]  /*0be0*/  SEL R4, R8.reuse, 0x80000000, !P0 ;  /* 0x8000000008047807 */ /* 0x040fe40004000000 */
[----:B------:R-:W-:Y:S02]  /*0bf0*/  SEL R5, R8, 0x80000000, !P1 ;  /* 0x8000000008057807 */ /* 0x000fe40004800000 */
[----:B------:R-:W-:-:S02]  /*0c00*/  ISETP.GT.AND P2, PT, R41, -0x1, PT ;  /* 0xffffffff2900780c */ /* 0x000fc40003f44270 */
[----:B------:R-:W-:Y:S02]  /*0c10*/  ISETP.GT.AND P3, PT, R42, -0x1, PT ;  /* 0xffffffff2a00780c */ /* 0x000fe40003f64270 */
[----:B------:R-:W-:Y:S02]  /*0c20*/  ISETP.GT.AND P0, PT, R43, -0x1, PT ;  /* 0xffffffff2b00780c */ /* 0x000fe40003f04270 */
[----:B------:R-:W-:Y:S02]  /*0c30*/  ISETP.GT.AND P1, PT, R44, -0x1, PT ;  /* 0xffffffff2c00780c */ /* 0x000fe40003f24270 */
        /* <DEDUP_REMOVED lines=8> */
[----:B------:R-:W-:-:S02]  /*0cc0*/  LEA R45, R0, UR4, 0x2 ;  /* 0x00000004002d7c11 */ /* 0x000fc4000f8e10ff */
[----:B------:R-:W-:Y:S02]  /*0cd0*/  ISETP.GT.AND P0, PT, R46, -0x1, PT ;  /* 0xffffffff2e00780c */ /* 0x000fe40003f04270 */
[----:B------:R-:W-:Y:S02]  /*0ce0*/  ISETP.GT.AND P1, PT, R48, -0x1, PT ;  /* 0xffffffff3000780c */ /* 0x000fe40003f24270 */
[----:B------:R-:W-:Y:S01]  /*0cf0*/  ISETP.GT.AND P2, PT, R49, -0x1, PT ;  /* 0xffffffff3100780c */ /* 0x000fe20003f44270 */
[----:B------:R-:W-:Y:S01]  /*0d00*/  IMAD R47, R0, 0x80, R45 ;  /* 0x00000080002f7824 */ /* 0x000fe200078e022d */
[----:B------:R-:W-:Y:S02]  /*0d10*/  LOP3.LUT R42, R7, R42, RZ, 0x3c, !PT ;  /* 0x0000002a072a7212 */ /* 0x000fe400078e3cff */
[----:B------:R-:W-:Y:S02]  /*0d20*/  LOP3.LUT R43, R4, R43, RZ, 0x3c, !PT ;  /* 0x0000002b042b7212 */ /* 0x000fe400078e3cff */
[----:B------:R-:W-:-:S02]  /*0d30*/  LOP3.LUT R44, R5, R44, RZ, 0x3c, !PT ;  /* 0x0000002c052c7212 */ /* 0x000fc400078e3cff */
[----:B------:R-:W-:Y:S02]  /*0d40*/  SHF.R.U32.HI R123, RZ, 0x5, R0 ;  /* 0x00000005ff7b7819 */ /* 0x000fe40000011600 */
[C---:B------:R-:W-:Y:S02]  /*0d50*/  SEL R5, R8.reuse, 0x80000000, !P0 ;  /* 0x8000000008057807 */ /* 0x040fe40004000000 */
[C---:B------:R-:W-:Y:S02]  /*0d60*/  SEL R7, R8.reuse, 0x80000000, !P1 ;  /* 0x8000000008077807 */ /* 0x040fe40004800000 */
[----:B------:R-:W-:Y:S01]  /*0d70*/  SEL R4, R8, 0x80000000, !P2 ;  /* 0x8000000008047807 */ /* 0x000fe20005000000 */
[----:B------:R-:W-:Y:S01]  /*0d80*/  IMAD R51, R0, -0x38, R47 ;  /* 0xffffffc800337824 */ /* 0x000fe200078e022f */
[----:B------:R-:W-:Y:S02]  /*0d90*/  LOP3.LUT R41, R6, R41, RZ, 0x3c, !PT ;  /* 0x0000002906297212 */ /* 0x000fe400078e3cff */
[----:B------:R-:W-:-:S02]  /*0da0*/  LOP3.LUT R46, R5, R46, RZ, 0x3c, !PT ;  /* 0x0000002e052e7212 */ /* 0x000fc400078e3cff */
[----:B------:R-:W-:Y:S02]  /*0db0*/  LOP3.LUT R48, R7, R48, RZ, 0x3c, !PT ;  /* 0x0000003007307212 */ /* 0x000fe400078e3cff */
[----:B------:R-:W-:Y:S02]  /*0dc0*/  LOP3.LUT R49, R4, R49, RZ, 0x3c, !PT ;  /* 0x0000003104317212 */ /* 0x000fe400078e3cff */
[----:B------:R-:W-:-:S07]  /*0dd0*/  LEA R50, R123, UR4, 0x2 ;  /* 0x000000047b327c11 */ /* 0x000fce000f8e10ff */
.L_x_222:
[----:B------:R-:W-:Y:S01]  /*0de0*/  UISETP.LT.AND UP0, UPT, UR5, 0x6, UPT ;  /* 0x000000060500788c */ /* 0x000fe2000bf01270 */
[C---:B------:R-:W-:Y:S01]  /*0df0*/  ISETP.NE.AND P0, PT, R29.reuse, 0x7fffffff, PT ;  /* 0x7fffffff1d00780c */ /* 0x040fe20003f05270 */
[----:B------:R-:W-:Y:S01]  /*0e00*/  UIADD3 UR6, UPT, UPT, UR7, -0x6, URZ ;  /* 0xfffffffa07067890 */ /* 0x000fe2000fffe0ff */
[----:B------:R-:W-:Y:S01]  /*0e10*/  STS [R45], RZ ;  /* 0x000000ff2d007388 */ /* 0x000fe20000000800 */
[----:B------:R-:W-:Y:S01]  /*0e20*/  USEL UR4, UR5, 0x6, UP0 ;  /* 0x0000000605047887 */ /* 0x000fe20008000000 */
[----:B0-----:R-:W-:Y:S01]  /*0e30*/  SEL R4, R29, 0x80000000, P0 ;  /* 0x800000001d047807 */ /* 0x001fe20000000000 */
[----:B------:R-:W-:Y:S01]  /*0e40*/  UISETP.GE.AND UP0, UPT, UR7, UR10, UPT ;  /* 0x0000000a0700728c */ /* 0x000fe2000bf06270 */
[----:B------:R-:W-:Y:S01]  /*0e50*/  STS [R45+0x400], RZ ;  /* 0x000400ff2d007388 */ /* 0x000fe20000000800 */
[----:B------:R-:W-:Y:S01]  /*0e60*/  UBMSK UR4, URZ, UR4 ;  /* 0x00000004ff04729b */ /* 0x000fe20008000000 */
[----:B------:R-:W-:Y:S02]  /*0e70*/  SHF.R.U32.HI R4, RZ, UR6, R4 ;  /* 0x00000006ff047c19 */ /* 0x000fe40008011604 */
[----:B------:R-:W-:Y:S01]  /*0e80*/  STS [R45+0x800], RZ ;  /* 0x000800ff2d007388 */ /* 0x000fe20000000800 */
[----:B------:R-:W-:-:S02]  /*0e90*/  ISETP.NE.AND P0, PT, R30, 0x7fffffff, PT ;  /* 0x7fffffff1e00780c */ /* 0x000fc40003f05270 */
[----:B------:R-:W-:Y:S01]  /*0ea0*/  LOP3.LUT R4, R4, UR4, RZ, 0xc0, !PT ;  /* 0x0000000404047c12 */ /* 0x000fe2000f8ec0ff */
[----:B------:R-:W-:Y:S01]  /*0eb0*/  STS [R45+0xc00], RZ ;  /* 0x000c00ff2d007388 */ /* 0x000fe20000000800 */
[C---:B------:R-:W-:Y:S02]  /*0ec0*/  ISETP.NE.AND P2, PT, R123.reuse, 0x6, PT ;  /* 0x000000067b00780c */ /* 0x040fe40003f45270 */
[----:B------:R-:W-:Y:S01]  /*0ed0*/  ISETP.NE.AND P3, PT, R123, 0x7, PT ;  /* 0x000000077b00780c */ /* 0x000fe20003f65270 */
[----:B------:R-:W-:Y:S01]  /*0ee0*/  IMAD.SHL.U32 R5, R4, 0x400, RZ ;  /* 0x0000040004057824 */ /* 0x000fe200078e00ff */
[----:B------:R-:W-:Y:S01]  /*0ef0*/  SHF.R.U32.HI R4, RZ, 0x4, R4 ;  /* 0x00000004ff047819 */ /* 0x000fe20000011604 */
[----:B------:R-:W-:Y:S03]  /*0f00*/  STS [R45+0x1000], RZ ;  /* 0x001000ff2d007388 */ /* 0x000fe60000000800 */
[----:B------:R-:W-:Y:S01]  /*0f10*/  LOP3.LUT R54, R5, 0x7c00, RZ, 0xc0, !PT ;  /* 0x00007c0005367812 */ /* 0x000fe200078ec0ff */
[----:B------:R-:W-:Y:S01]  /*0f20*/  STS [R45+0x1400], RZ ;  /* 0x001400ff2d007388 */ /* 0x000fe20000000800 */
[----:B------:R-:W-:-:S03]  /*0f30*/  LOP3.LUT R4, R4, 0xffffffe, RZ, 0xc0, !PT ;  /* 0x0ffffffe04047812 */ /* 0x000fc600078ec0ff */
[----:B------:R-:W-:Y:S01]  /*0f40*/  STS [R45+0x1800], RZ ;  /* 0x001800ff2d007388 */ /* 0x000fe20000000800 */
[----:B------:R-:W-:Y:S02]  /*0f50*/  IADD3 R54, PT, PT, R4, R45, R54 ;  /* 0x0000002d04367210 */ /* 0x000fe40007ffe036 */
[----:B------:R-:W-:Y:S01]  /*0f60*/  SEL R4, R30, 0x80000000, P0 ;  /* 0x800000001e047807 */ /* 0x000fe20000000000 */
[----:B------:R-:W-:Y:S01]  /*0f70*/  STS [R45+0x1c00], RZ ;  /* 0x001c00ff2d007388 */ /* 0x000fe20000000800 */
[----:B------:R-:W-:Y:S02]  /*0f80*/  ISETP.NE.AND P0, PT, R31, 0x7fffffff, PT ;  /* 0x7fffffff1f00780c */ /* 0x000fe40003f05270 */
[----:B------:R-:W-:Y:S01]  /*0f90*/  SHF.R.U32.HI R4, RZ, UR6, R4 ;  /* 0x00000006ff047c19 */ /* 0x000fe20008011604 */
[----:B------:R-:W-:Y:S03]  /*0fa0*/  STS [R45+0x2000], RZ ;  /* 0x002000ff2d007388 */ /* 0x000fe60000000800 */
[----:B------:R-:W-:Y:S01]  /*0fb0*/  LOP3.LUT R4, R4, UR4, RZ, 0xc0, !PT ;  /* 0x0000000404047c12 */ /* 0x000fe2000f8ec0ff */
[----:B------:R-:W-:Y:S03]  /*0fc0*/  STS [R45+0x2400], RZ ;  /* 0x002400ff2d007388 */ /* 0x000fe60000000800 */
[----:B------:R-:W-:Y:S01]  /*0fd0*/  SHF.R.U32.HI R6, RZ, 0x4, R4 ;  /* 0x00000004ff067819 */ /* 0x000fe20000011604 */
[----:B------:R-:W-:Y:S01]  /*0fe0*/  STS [R45+0x2800], RZ ;  /* 0x002800ff2d007388 */ /* 0x000fe20000000800 */
[----:B------:R-:W-:-:S02]  /*0ff0*/  IMAD.SHL.U32 R5, R4, 0x400, RZ ;  /* 0x0000040004057824 */ /* 0x000fc400078e00ff */
[----:B------:R-:W-:Y:S01]  /*1000*/  LOP3.LUT R6, R6, 0xffffffe, RZ, 0xc0, !PT ;  /* 0x0ffffffe06067812 */ /* 0x000fe200078ec0ff */
[----:B------:R-:W-:Y:S02]  /*1010*/  STS [R45+0x2c00], RZ ;  /* 0x002c00ff2d007388 */ /* 0x000fe40000000800 */
[----:B------:R-:W-:Y:S02]  /*1020*/  LOP3.LUT R4, R5, 0x7c00, RZ, 0xc0, !PT ;  /* 0x00007c0005047812 */ /* 0x000fe400078ec0ff */
[----:B------:R-:W-:Y:S02]  /*1030*/  STS [R45+0x3000], RZ ;  /* 0x003000ff2d007388 */ /* 0x000fe40000000800 */
[----:B------:R-:W-:Y:S02]  /*1040*/  IADD3 R55, PT, PT, R6, R45, R4 ;  /* 0x0000002d06377210 */ /* 0x000fe40007ffe004 */
[----:B------:R-:W-:Y:S01]  /*1050*/  STS [R45+0x3400], RZ ;  /* 0x003400ff2d007388 */ /* 0x000fe20000000800 */
[----:B------:R-:W-:-:S02]  /*1060*/  SEL R4, R31, 0x80000000, P0 ;  /* 0x800000001f047807 */ /* 0x000fc40000000000 */
[----:B------:R-:W-:Y:S01]  /*1070*/  ISETP.NE.AND P0, PT, R32, 0x7fffffff, PT ;  /* 0x7fffffff2000780c */ /* 0x000fe20003f05270 */
[----:B------:R-:W-:Y:S01]  /*1080*/  STS [R45+0x3800], RZ ;  /* 0x003800ff2d007388 */ /* 0x000fe20000000800 */
[----:B------:R-:W-:-:S03]  /*1090*/  SHF.R.U32.HI R4, RZ, UR6, R4 ;  /* 0x00000006ff047c19 */ /* 0x000fc60008011604 */
[----:B------:R-:W-:Y:S01]  /*10a0*/  STS [R45+0x3c00], RZ ;  /* 0x003c00ff2d007388 */ /* 0x000fe20000000800 */
[----:B------:R-:W-:-:S03]  /*10b0*/  LOP3.LUT R4, R4, UR4, RZ, 0xc0, !PT ;  /* 0x0000000404047c12 */ /* 0x000fc6000f8ec0ff */
[----:B------:R-:W-:Y:S02]  /*10c0*/  STS [R45+0x4000], RZ ;  /* 0x004000ff2d007388 */ /* 0x000fe40000000800 */
[----:B------:R-:W-:Y:S01]  /*10d0*/  IMAD.SHL.U32 R6, R4, 0x400, RZ ;  /* 0x0000040004067824 */ /* 0x000fe200078e00ff */
[----:B------:R-:W-:Y:S01]  /*10e0*/  SHF.R.U32.HI R4, RZ, 0x4, R4 ;  /* 0x00000004ff047819 */ /* 0x000fe20000011604 */
[----:B------:R-:W-:Y:S03]  /*10f0*/  STS [R45+0x4400], RZ ;  /* 0x004400ff2d007388 */ /* 0x000fe60000000800 */
[----:B------:R-:W-:Y:S01]  /*1100*/  LOP3.LUT R6, R6, 0x7c00, RZ, 0xc0, !PT ;  /* 0x00007c0006067812 */ /* 0x000fe200078ec0ff */
[----:B------:R-:W-:Y:S01]  /*1110*/  STS [R45+0x4800], RZ ;  /* 0x004800ff2d007388 */ /* 0x000fe20000000800 */
[----:B------:R-:W-:-:S03]  /*1120*/  LOP3.LUT R57, R4, 0xffffffe, RZ, 0xc0, !PT ;  /* 0x0ffffffe04397812 */ /* 0x000fc600078ec0ff */
[----:B------:R-:W-:Y:S01]  /*1130*/  STS [R45+0x4c00], RZ ;  /* 0x004c00ff2d007388 */ /* 0x000fe20000000800 */
[----:B------:R-:W-:-:S03]  /*1140*/  IADD3 R57, PT, PT, R57, R45, R6 ;  /* 0x0000002d39397210 */ /* 0x000fc60007ffe006 */
[----:B------:R-:W-:Y:S04]  /*1150*/  STS [R45+0x5000], RZ ;  /* 0x005000ff2d007388 */ /* 0x000fe80000000800 */
        /* <DEDUP_REMOVED lines=12> */
[----:B------:R-:W0:Y:S01]  /*1220*/  LDS.U16 R52, [R54] ;  /* 0x0000000036347984 */ /* 0x000e220000000400 */
[----:B------:R-:W1:Y:S02]  /*1230*/  S2R R127, SR_LANEID ;  /* 0x00000000007f7919 */ /* 0x000e640000000000 */
[----:B-1----:R-:W-:Y:S01]  /*1240*/  ISETP.NE.AND P1, PT, R127, 0x1f, PT ;  /* 0x0000001f7f00780c */ /* 0x002fe20003f25270 */
[----:B0-----:R-:W-:-:S05]  /*1250*/  VIADD R5, R52, 0x1 ;  /* 0x0000000134057836 */ /* 0x001fca0000000000 */
[----:B------:R0:W-:Y:S04]  /*1260*/  STS.U16 [R54], R5 ;  /* 0x0000000536007388 */ /* 0x0001e80000000400 */
[----:B------:R-:W1:Y:S01]  /*1270*/  LDS.U16 R56, [R55] ;  /* 0x0000000037387984 */ /* 0x000e620000000400 */
[----:B0-----:R-:W-:Y:S02]  /*1280*/  SEL R5, R32, 0x80000000, P0 ;  /* 0x8000000020057807 */ /* 0x001fe40000000000 */
[----:B------:R-:W-:Y:S02]  /*1290*/  ISETP.NE.AND P0, PT, R33, 0x7fffffff, PT ;  /* 0x7fffffff2100780c */ /* 0x000fe40003f05270 */
[----:B------:R-:W-:-:S04]  /*12a0*/  SHF.R.U32.HI R5, RZ, UR6, R5 ;  /* 0x00000006ff057c19 */ /* 0x000fc80008011605 */
[----:B------:R-:W-:-:S05]  /*12b0*/  LOP3.LUT R5, R5, UR4, RZ, 0xc0, !PT ;  /* 0x0000000405057c12 */ /* 0x000fca000f8ec0ff */
[----:B------:R-:W-:Y:S01]  /*12c0*/  IMAD.SHL.U32 R6, R5, 0x400, RZ ;  /* 0x0000040005067824 */ /* 0x000fe200078e00ff */
[----:B------:R-:W-:-:S04]  /*12d0*/  SHF.R.U32.HI R5, RZ, 0x4, R5 ;  /* 0x00000004ff057819 */ /* 0x000fc80000011605 */
[----:B------:R-:W-:Y:S02]  /*12e0*/  LOP3.LUT R8, R6, 0x7c00, RZ, 0xc0, !PT ;  /* 0x00007c0006087812 */ /* 0x000fe400078ec0ff */
[----:B------:R-:W-:-:S04]  /*12f0*/  LOP3.LUT R5, R5, 0xffffffe, RZ, 0xc0, !PT ;  /* 0x0ffffffe05057812 */ /* 0x000fc800078ec0ff */
[----:B------:R-:W-:Y:S01]  /*1300*/  IADD3 R59, PT, PT, R5, R45, R8 ;  /* 0x0000002d053b7210 */ /* 0x000fe20007ffe008 */
[----:B-1----:R-:W-:-:S05]  /*1310*/  VIADD R4, R56, 0x1 ;  /* 0x0000000138047836 */ /* 0x002fca0000000000 */
        /* <DEDUP_REMOVED lines=9> */
[----:B------:R-:W-:Y:S02]  /*13b0*/  LOP3.LUT R61, R4, 0xffffffe, RZ, 0xc0, !PT ;  /* 0x0ffffffe043d7812 */ /* 0x000fe400078ec0ff */
[----:B------:R-:W-:Y:S02]  /*13c0*/  SEL R5, R34, 0x80000000, P0 ;  /* 0x8000000022057807 */ /* 0x000fe40000000000 */
[----:B------:R-:W-:Y:S02]  /*13d0*/  IADD3 R61, PT, PT, R61, R45, R8 ;  /* 0x0000002d3d3d7210 */ /* 0x000fe40007ffe008 */
[----:B------:R-:W-:Y:S02]  /*13e0*/  SHF.R.U32.HI R5, RZ, UR6, R5 ;  /* 0x00000006ff057c19 */ /* 0x000fe40008011605 */
[----:B------:R-:W-:-:S02]  /*13f0*/  ISETP.NE.AND P0, PT, R35, 0x7fffffff, PT ;  /* 0x7fffffff2300780c */ /* 0x000fc40003f05270 */
[----:B------:R-:W-:Y:S01]  /*1400*/  LOP3.LUT R5, R5, UR4, RZ, 0xc0, !PT ;  /* 0x0000000405057c12 */ /* 0x000fe2000f8ec0ff */
[----:B-1----:R-:W-:-:S05]  /*1410*/  VIADD R6, R58, 0x1 ;  /* 0x000000013a067836 */ /* 0x002fca0000000000 */
[----:B------:R0:W-:Y:S04]  /*1420*/  STS.U16 [R57], R6 ;  /* 0x0000000639007388 */ /* 0x0001e80000000400 */
[----:B------:R-:W1:Y:S01]  /*1430*/  LDS.U16 R60, [R59] ;  /* 0x000000003b3c7984 */ /* 0x000e620000000400 */
[----:B0-----:R-:W-:Y:S01]  /*1440*/  IMAD.SHL.U32 R6, R5, 0x400, RZ ;  /* 0x0000040005067824 */ /* 0x001fe200078e00ff */
        /* <DEDUP_REMOVED lines=151> */
[----:B0-----:R-:W-:-:S04]  /*1dc0*/  SEL R4, R49, 0x80000000, P0 ;  /* 0x8000000031047807 */ /* 0x001fc80000000000 */
[----:B------:R-:W-:Y:S01]  /*1dd0*/  SHF.R.U32.HI R4, RZ, UR6, R4 ;  /* 0x00000006ff047c19 */ /* 0x000fe20008011604 */
[----:B------:R-:W0:Y:S03]  /*1de0*/  S2UR UR6, SR_CgaCtaId ;  /* 0x00000000000679c3 */ /* 0x000e260000008800 */
[----:B------:R-:W-:Y:S01]  /*1df0*/  LOP3.LUT R4, R4, UR4, RZ, 0xc0, !PT ;  /* 0x0000000404047c12 */ /* 0x000fe2000f8ec0ff */
[----:B------:R-:W-:-:S04]  /*1e00*/  UMOV UR4, 0x400 ;  /* 0x0000040000047882 */ /* 0x000fc80000000000 */
[----:B------:R-:W-:Y:S01]  /*1e10*/  IMAD.SHL.U32 R5, R4, 0x400, RZ ;  /* 0x0000040004057824 */ /* 0x000fe200078e00ff */
[----:B------:R-:W-:-:S04]  /*1e20*/  SHF.R.U32.HI R4, RZ, 0x4, R4 ;  /* 0x00000004ff047819 */ /* 0x000fc80000011604 */
[----:B------:R-:W-:Y:S02]  /*1e30*/  LOP3.LUT R8, R5, 0x7c00, RZ, 0xc0, !PT ;  /* 0x00007c0005087812 */ /* 0x000fe400078ec0ff */
[----:B------:R-:W-:-:S04]  /*1e40*/  LOP3.LUT R89, R4, 0xffffffe, RZ, 0xc0, !PT ;  /* 0x0ffffffe04597812 */ /* 0x000fc800078ec0ff */
[----:B------:R-:W-:Y:S01]  /*1e50*/  IADD3 R89, PT, PT, R89, R45, R8 ;  /* 0x0000002d59597210 */ /* 0x000fe20007ffe008 */
[----:B0-----:R-:W-:Y:S01]  /*1e60*/  ULEA UR4, UR6, UR4, 0x18 ;  /* 0x0000000406047291 */ /* 0x001fe2000f8ec0ff */
[----:B-1----:R-:W-:-:S05]  /*1e70*/  VIADD R6, R86, 0x1 ;  /* 0x0000000156067836 */ /* 0x002fca0000000000 */
[----:B------:R-:W-:Y:S04]  /*1e80*/  STS.U16 [R85], R6 ;  /* 0x0000000655007388 */ /* 0x000fe80000000400 */
[----:B------:R-:W0:Y:S02]  /*1e90*/  LDS.U16 R88, [R87] ;  /* 0x0000000057587984 */ /* 0x000e240000000400 */
[----:B0-----:R-:W-:-:S05]  /*1ea0*/  VIADD R4, R88, 0x1 ;  /* 0x0000000158047836 */ /* 0x001fca0000000000 */
[----:B------:R-:W-:Y:S04]  /*1eb0*/  STS.U16 [R87], R4 ;  /* 0x0000000457007388 */ /* 0x000fe80000000400 */
[----:B------:R-:W0:Y:S02]  /*1ec0*/  LDS.U16 R90, [R89] ;  /* 0x00000000595a7984 */ /* 0x000e240000000400 */
[----:B0-----:R-:W-:-:S05]  /*1ed0*/  VIADD R6, R90, 0x1 ;  /* 0x000000015a067836 */ /* 0x001fca0000000000 */
[----:B------:R-:W-:Y:S01]  /*1ee0*/  STS.U16 [R89], R6 ;  /* 0x0000000659007388 */ /* 0x000fe20000000400 */
[----:B------:R-:W-:Y:S06]  /*1ef0*/  BAR.SYNC.DEFER_BLOCKING 0x0 ;  /* 0x0000000000007b1d */ /* 0x000fec0000010000 */
[----:B------:R-:W-:Y:S04]  /*1f00*/  LDS R91, [R47] ;  /* 0x000000002f5b7984 */ /* 0x000fe80000000800 */
[----:B------:R-:W0:Y:S04]  /*1f10*/  LDS R92, [R47+0x4] ;  /* 0x000004002f5c7984 */ /* 0x000e280000000800 */
[----:B------:R-:W1:Y:S04]  /*1f20*/  LDS R93, [R47+0x8] ;  /* 0x000008002f5d7984 */ /* 0x000e680000000800 */
[----:B------:R-:W2:Y:S04]  /*1f30*/  LDS R94, [R47+0xc] ;  /* 0x00000c002f5e7984 */ /* 0x000ea80000000800 */
[----:B------:R-:W3:Y:S04]  /*1f40*/  LDS R95, [R47+0x10] ;  /* 0x000010002f5f7984 */ /* 0x000ee80000000800 */
[----:B------:R-:W4:Y:S04]  /*1f50*/  LDS R96, [R47+0x14] ;  /* 0x000014002f607984 */ /* 0x000f280000000800 */
[----:B------:R-:W4:Y:S04]  /*1f60*/  LDS R97, [R47+0x18] ;  /* 0x000018002f617984 */ /* 0x000f280000000800 */
[----:B------:R-:W4:Y:S04]  /*1f70*/  LDS R98, [R47+0x1c] ;  /* 0x00001c002f627984 */ /* 0x000f280000000800 */
[----:B------:R-:W4:Y:S04]  /*1f80*/  LDS R99, [R47+0x20] ;  /* 0x000020002f637984 */ /* 0x000f280000000800 */
[----:B------:R-:W4:Y:S04]  /*1f90*/  LDS R100, [R47+0x24] ;  /* 0x000024002f647984 */ /* 0x000f280000000800 */
[----:B------:R-:W4:Y:S04]  /*1fa0*/  LDS R101, [R47+0x28] ;  /* 0x000028002f657984 */ /* 0x000f280000000800 */
[----:B------:R-:W4:Y:S01]  /*1fb0*/  LDS R102, [R47+0x2c] ;  /* 0x00002c002f667984 */ /* 0x000f220000000800 */
[----:B0-----:R-:W-:-:S03]  /*1fc0*/  IMAD.IADD R92, R91, 0x1, R92 ;  /* 0x000000015b5c7824 */ /* 0x001fc600078e025c */
[----:B------:R-:W0:Y:S01]  /*1fd0*/  LDS R103, [R47+0x30] ;  /* 0x000030002f677984 */ /* 0x000e220000000800 */
[----:B-1----:R-:W-:-:S03]  /*1fe0*/  IMAD.IADD R93, R93, 0x1, R92 ;  /* 0x000000015d5d7824 */ /* 0x002fc600078e025c */
[----:B------:R-:W1:Y:S01]  /*1ff0*/  LDS R104, [R47+0x34] ;  /* 0x000034002f687984 */ /* 0x000e620000000800 */
[----:B--2---:R-:W-:-:S03]  /*2000*/  IMAD.IADD R94, R94, 0x1, R93 ;  /* 0x000000015e5e7824 */ /* 0x004fc600078e025d */
[----:B------:R-:W2:Y:S01]  /*2010*/  LDS R105, [R47+0x38] ;  /* 0x000038002f697984 */ /* 0x000ea20000000800 */
[----:B---3--:R-:W-:-:S03]  /*2020*/  IMAD.IADD R95, R95, 0x1, R94 ;  /* 0x000000015f5f7824 */ /* 0x008fc600078e025e */
[----:B------:R-:W3:Y:S01]  /*2030*/  LDS R106, [R47+0x3c] ;  /* 0x00003c002f6a7984 */ /* 0x000ee20000000800 */
[----:B----4-:R-:W-:-:S03]  /*2040*/  IMAD.IADD R96, R96, 0x1, R95 ;  /* 0x0000000160607824 */ /* 0x010fc600078e025f */
[----:B------:R-:W4:Y:S01]  /*2050*/  LDS R107, [R47+0x40] ;  /* 0x000040002f6b7984 */ /* 0x000f220000000800 */
[----:B------:R-:W-:-:S03]  /*2060*/  IMAD.IADD R97, R97, 0x1, R96 ;  /* 0x0000000161617824 */ /* 0x000fc600078e0260 */
        /* <DEDUP_REMOVED lines=31> */
[----:B------:R-:W-:-:S04]  /*2260*/  IMAD.IADD R113, R113, 0x1, R112 ;  /* 0x0000000171717824 */ /* 0x000fc800078e0270 */
[----:B0-----:R-:W-:-:S04]  /*2270*/  IMAD.IADD R114, R114, 0x1, R113 ;  /* 0x0000000172727824 */ /* 0x001fc800078e0271 */
[----:B-1----:R-:W-:-:S04]  /*2280*/  IMAD.IADD R115, R115, 0x1, R114 ;  /* 0x0000000173737824 */ /* 0x002fc800078e0272 */
[----:B--2---:R-:W-:-:S04]  /*2290*/  IMAD.IADD R116, R116, 0x1, R115 ;  /* 0x0000000174747824 */ /* 0x004fc800078e0273 */
[----:B---3--:R-:W-:-:S04]  /*22a0*/  IMAD.IADD R117, R117, 0x1, R116 ;  /* 0x0000000175757824 */ /* 0x008fc800078e0274 */
[----:B----4-:R-:W-:-:S04]  /*22b0*/  IMAD.IADD R118, R118, 0x1, R117 ;  /* 0x0000000176767824 */ /* 0x010fc800078e0275 */
[----:B------:R-:W-:-:S04]  /*22c0*/  IMAD.IADD R119, R119, 0x1, R118 ;  /* 0x0000000177777824 */ /* 0x000fc800078e0276 */
[----:B------:R-:W-:-:S04]  /*22d0*/  IMAD.IADD R120, R120, 0x1, R119 ;  /* 0x0000000178787824 */ /* 0x000fc800078e0277 */
[----:B------:R-:W-:-:S04]  /*22e0*/  IMAD.IADD R121, R121, 0x1, R120 ;  /* 0x0000000179797824 */ /* 0x000fc800078e0278 */
[----:B------:R-:W-:-:S04]  /*22f0*/  IMAD.IADD R122, R122, 0x1, R121 ;  /* 0x000000017a7a7824 */ /* 0x000fc800078e0279 */
[----:B------:R-:W-:-:S05]  /*2300*/  IMAD.IADD R124, R5, 0x1, R122 ;  /* 0x00000001057c7824 */ /* 0x000fca00078e027a */
        /* <DEDUP_REMOVED lines=8> */
[----:B------:R-:W0:Y:S02]  /*2390*/  SHFL.UP P0, R125, R126, 0x10, RZ ;  /* 0x060000007e7d7989 */ /* 0x000e2400000000ff */
[----:B0-----:R-:W-:Y:S01]  /*23a0*/  @P0 IMAD.IADD R125, R126, 0x1, R125 ;  /* 0x000000017e7d0824 */ /* 0x001fe200078e027d */
[----:B------:R-:W-:-:S03]  /*23b0*/  ISETP.NE.AND P0, PT, R123, 0x1, PT ;  /* 0x000000017b00780c */ /* 0x000fc60003f05270 */
[----:B------:R-:W-:Y:S01]  /*23c0*/  IMAD.IADD R124, R125, 0x1, -R124 ;  /* 0x000000017d7c7824 */ /* 0x000fe200078e0a7c */
[----:B------:R-:W-:Y:S01]  /*23d0*/  @!P1 STS [R50+0x8400], R125 ;  /* 0x0084007d32009388 */ /* 0x000fe20000000800 */
[----:B------:R-:W-:Y:S01]  /*23e0*/  BAR.SYNC.DEFER_BLOCKING 0x0 ;  /* 0x0000000000007b1d */ /* 0x000fe20000010000 */
[----:B------:R-:W-:-:S05]  /*23f0*/  ISETP.NE.AND P1, PT, R123, 0x4, PT ;  /* 0x000000047b00780c */ /* 0x000fca0003f25270 */
[----:B------:R-:W0:Y:S04]  /*2400*/  LDS.128 R4, [UR4+0x8400] ;  /* 0x00840004ff047984 */ /* 0x000e280008000c00 */
[----:B------:R-:W1:Y:S01]  /*2410*/  LDS.128 R8, [UR4+0x8410] ;  /* 0x00841004ff087984 */ /* 0x000e620008000c00 */
[C---:B0-----:R-:W-:Y:S01]  /*2420*/  SEL R53, R4.reuse, R53, !P0 ;  /* 0x0000003504357207 */ /* 0x041fe20004000000 */
[----:B------:R-:W-:Y:S01]  /*2430*/  IMAD.IADD R5, R4, 0x1, R5 ;  /* 0x0000000104057824 */ /* 0x000fe200078e0205 */
[----:B------:R-:W-:-:S03]  /*2440*/  ISETP.NE.AND P0, PT, R123, 0x2, PT ;  /* 0x000000027b00780c */ /* 0x000fc60003f05270 */
[----:B------:R-:W-:Y:S01]  /*2450*/  IMAD.IADD R6, R6, 0x1, R5 ;  /* 0x0000000106067824 */ /* 0x000fe200078e0205 */
[----:B------:R-:W-:Y:S02]  /*2460*/  SEL R53, R5, R53, !P0 ;  /* 0x0000003505357207 */ /* 0x000fe40004000000 */
[----:B------:R-:W-:Y:S01]  /*2470*/  ISETP.NE.AND P0, PT, R123, 0x3, PT ;  /* 0x000000037b00780c */ /* 0x000fe20003f05270 */
[----:B------:R-:W-:-:S03]  /*2480*/  IMAD.IADD R7, R7, 0x1, R6 ;  /* 0x0000000107077824 */ /* 0x000fc600078e0206 */
[----:B------:R-:W-:Y:S01]  /*2490*/  SEL R53, R6, R53, !P0 ;  /* 0x0000003506357207 */ /* 0x000fe20004000000 */
[----:B-1----:R-:W-:Y:S01]  /*24a0*/  IMAD.IADD R8, R7, 0x1, R8 ;  /* 0x0000000107087824 */ /* 0x002fe200078e0208 */
[----:B------:R-:W-:Y:S02]  /*24b0*/  ISETP.NE.AND P0, PT, R123, 0x5, PT ;  /* 0x000000057b00780c */ /* 0x000fe40003f05270 */
[----:B------:R-:W-:Y:S01]  /*24c0*/  SEL R53, R7, R53, !P1 ;  /* 0x0000003507357207 */ /* 0x000fe20004800000 */
[----:B------:R-:W-:Y:S01]  /*24d0*/  IMAD.IADD R9, R9, 0x1, R8 ;  /* 0x0000000109097824 */ /* 0x000fe200078e0208 */
[----:B------:R-:W-:Y:S02]  /*24e0*/  ISETP.NE.AND P1, PT, R127, RZ, PT ;  /* 0x000000ff7f00720c */ /* 0x000fe40003f25270 */
[----:B------:R-:W-:Y:S01]  /*24f0*/  SEL R53, R8, R53, !P0 ;  /* 0x0000003508357207 */ /* 0x000fe20004000000 */
[----:B------:R-:W-:Y:S01]  /*2500*/  IMAD.IADD R10, R10, 0x1, R9 ;  /* 0x000000010a0a7824 */ /* 0x000fe200078e0209 */
[----:B------:R-:W-:-:S02]  /*2510*/  ISETP.GT.U32.AND P0, PT, R0, 0x1f, PT ;  /* 0x0000001f0000780c */ /* 0x000fc40003f04070 */
[----:B------:R-:W-:Y:S01]  /*2520*/  SEL R53, R9, R53, !P2 ;  /* 0x0000003509357207 */ /* 0x000fe20005000000 */
[----:B------:R-:W-:Y:S01]  /*2530*/  IMAD.IADD R11, R11, 0x1, R10 ;  /* 0x000000010b0b7824 */ /* 0x000fe200078e020a */
[----:B------:R-:W-:Y:S02]  /*2540*/  ISETP.GT.U32.OR P2, PT, R0, 0x1f, P1 ;  /* 0x0000001f0000780c */ /* 0x000fe40000f44470 */
[----:B------:R-:W-:Y:S02]  /*2550*/  SEL R4, R124, RZ, P1 ;  /* 0x000000ff7c047207 */ /* 0x000fe40000800000 */
[----:B------:R-:W-:-:S05]  /*2560*/  SEL R53, R10, R53, !P3 ;  /* 0x000000350a357207 */ /* 0x000fca0005800000 */
[----:B------:R-:W-:Y:S01]  /*2570*/  @P0 IMAD.IADD R124, R53, 0x1, R4 ;  /* 0x00000001357c0824 */ /* 0x000fe200078e0204 */
[----:B------:R-:W-:-:S03]  /*2580*/  ISETP.NE.AND P0, PT, R0, RZ, PT ;  /* 0x000000ff0000720c */ /* 0x000fc60003f05270 */
[----:B------:R-:W-:-:S05]  /*2590*/  @!P2 IMAD.U32 R124, R11, 0x10000, RZ ;  /* 0x000100000b7ca824 */ /* 0x000fca00078e00ff */
[----:B------:R-:W-:Y:S01]  /*25a0*/  @!P2 STS [UR4+0x8428], R124 ;  /* 0x0084287cff00a988 */ /* 0x000fe20008000804 */
[----:B------:R-:W-:Y:S06]  /*25b0*/  BAR.SYNC.DEFER_BLOCKING 0x0 ;  /* 0x0000000000007b1d */ /* 0x000fec0000010000 */
[----:B------:R-:W0:Y:S02]  /*25c0*/  LDS R4, [UR4+0x8428] ;  /* 0x00842804ff047984 */ /* 0x000e240008000800 */
[----:B0-----:R-:W-:-:S05]  /*25d0*/  SEL R5, R4, RZ, P0 ;  /* 0x000000ff04057207 */ /* 0x001fca0000000000 */
[----:B------:R-:W-:-:S04]  /*25e0*/  IMAD.IADD R4, R5, 0x1, R124 ;  /* 0x0000000105047824 */ /* 0x000fc800078e027c */
[--C-:B------:R-:W-:Y:S01]  /*25f0*/  IMAD.IADD R6, R91, 0x1, R4.reuse ;  /* 0x000000015b067824 */ /* 0x100fe200078e0204 */
[----:B------:R-:W-:Y:S01]  /*2600*/  STS [R47], R4 ;  /* 0x000000042f007388 */ /* 0x000fe20000000800 */
[--C-:B------:R-:W-:Y:S02]  /*2610*/  IMAD.IADD R92, R92, 0x1, R4.reuse ;  /* 0x000000015c5c7824 */ /* 0x100fe400078e0204 */
[--C-:B------:R-:W-:Y:S01]  /*2620*/  IMAD.IADD R8, R93, 0x1, R4.reuse ;  /* 0x000000015d087824 */ /* 0x100fe200078e0204 */
[----:B------:R-:W-:Y:S01]  /*2630*/  STS [R47+0x4], R6 ;  /* 0x000004062f007388 */ /* 0x000fe20000000800 */
[--C-:B------:R-:W-:Y:S02]  /*2640*/  IMAD.IADD R94, R94, 0x1, R4.reuse ;  /* 0x000000015e5e7824 */ /* 0x100fe400078e0204 */
[--C-:B------:R-:W-:Y:S01]  /*2650*/  IMAD.IADD R10, R95, 0x1, R4.reuse ;  /* 0x000000015f0a7824 */ /* 0x100fe200078e0204 */
[----:B------:R-:W-:Y:S01]  /*2660*/  STS [R47+0x8], R92 ;  /* 0x0000085c2f007388 */ /* 0x000fe20000000800 */
[----:B------:R-:W-:-:S02]  /*2670*/  IMAD.IADD R96, R96, 0x1, R4 ;  /* 0x0000000160607824 */ /* 0x000fc400078e0204 */
[--C-:B------:R-:W-:Y:S01]  /*2680*/  IMAD.IADD R124, R97, 0x1, R4.reuse ;  /* 0x00000001617c7824 */ /* 0x100fe200078e0204 */
[----:B------:R-:W-:Y:S01]  /*2690*/  STS [R47+0xc], R8 ;  /* 0x00000c082f007388 */ /* 0x000fe20000000800 */
        /* <DEDUP_REMOVED lines=36> */
[----:B------:R-:W-:-:S03]  /*28e0*/  IMAD.IADD R122, R122, 0x1, R4 ;  /* 0x000000017a7a7824 */ /* 0x000fc600078e0204 */
[----:B------:R-:W-:Y:S04]  /*28f0*/  STS [R47+0x40], R106 ;  /* 0x0000406a2f007388 */ /* 0x000fe80000000800 */
        /* <DEDUP_REMOVED lines=15> */
[----:B------:R-:W-:Y:S01]  /*29f0*/  STS [R47+0x80], R122 ;  /* 0x0000807a2f007388 */ /* 0x000fe20000000800 */
[----:B------:R-:W-:Y:S06]  /*2a00*/  BAR.SYNC.DEFER_BLOCKING 0x0 ;  /* 0x0000000000007b1d */ /* 0x000fec0000010000 */
[----:B------:R-:W0:Y:S04]  /*2a10*/  LDS.U16 R5, [R54] ;  /* 0x0000000036057984 */ /* 0x000e280000000400 */
[----:B------:R-:W1:Y:S04]  /*2a20*/  LDS.U16 R55, [R55] ;  /* 0x0000000037377984 */ /* 0x000e680000000400 */
[----:B------:R-:W2:Y:S04]  /*2a30*/  LDS.U16 R57, [R57] ;  /* 0x0000000039397984 */ /* 0x000ea80000000400 */
[----:B------:R-:W3:Y:S04]  /*2a40*/  LDS.U16 R59, [R59] ;  /* 0x000000003b3b7984 */ /* 0x000ee80000000400 */
[----:B------:R-:W4:Y:S04]  /*2a50*/  LDS.U16 R61, [R61] ;  /* 0x000000003d3d7984 */ /* 0x000f280000000400 */
[----:B------:R-:W4:Y:S04]  /*2a60*/  LDS.U16 R63, [R63] ;  /* 0x000000003f3f7984 */ /* 0x000f280000000400 */
[----:B------:R-:W4:Y:S04]  /*2a70*/  LDS.U16 R65, [R65] ;  /* 0x0000000041417984 */ /* 0x000f280000000400 */
[----:B------:R-:W4:Y:S04]  /*2a80*/  LDS.U16 R67, [R67] ;  /* 0x0000000043437984 */ /* 0x000f280000000400 */
[----:B------:R-:W4:Y:S04]  /*2a90*/  LDS.U16 R69, [R69] ;  /* 0x0000000045457984 */ /* 0x000f280000000400 */
[----:B------:R-:W4:Y:S04]  /*2aa0*/  LDS.U16 R71, [R71] ;  /* 0x0000000047477984 */ /* 0x000f280000000400 */
[----:B------:R-:W4:Y:S01]  /*2ab0*/  LDS.U16 R73, [R73] ;  /* 0x0000000049497984 */ /* 0x000f220000000400 */
[----:B0-----:R-:W-:-:S03]  /*2ac0*/  IMAD.IADD R5, R52, 0x1, R5 ;  /* 0x0000000134057824 */ /* 0x001fc600078e0205 */
[----:B------:R-:W0:Y:S01]  /*2ad0*/  LDS.U16 R75, [R75] ;  /* 0x000000004b4b7984 */ /* 0x000e220000000400 */
[----:B-1----:R-:W-:-:S03]  /*2ae0*/  IMAD.IADD R55, R56, 0x1, R55 ;  /* 0x0000000138377824 */ /* 0x002fc600078e0237 */
[----:B------:R-:W1:Y:S01]  /*2af0*/  LDS.U16 R77, [R77] ;  /* 0x000000004d4d7984 */ /* 0x000e620000000400 */
[----:B--2---:R-:W-:-:S03]  /*2b00*/  IMAD.IADD R57, R58, 0x1, R57 ;  /* 0x000000013a397824 */ /* 0x004fc600078e0239 */
[----:B------:R-:W2:Y:S01]  /*2b10*/  LDS.U16 R79, [R79] ;  /* 0x000000004f4f7984 */ /* 0x000ea20000000400 */
[----:B---3--:R-:W-:-:S03]  /*2b20*/  IMAD.IADD R59, R60, 0x1, R59 ;  /* 0x000000013c3b7824 */ /* 0x008fc600078e023b */
[----:B------:R-:W3:Y:S01]  /*2b30*/  LDS.U16 R81, [R81] ;  /* 0x0000000051517984 */ /* 0x000ee20000000400 */
[----:B----4-:R-:W-:-:S03]  /*2b40*/  IMAD.IADD R61, R62, 0x1, R61 ;  /* 0x000000013e3d7824 */ /* 0x010fc600078e023d */
[----:B------:R-:W4:Y:S01]  /*2b50*/  LDS.U16 R83, [R83] ;  /* 0x0000000053537984 */ /* 0x000f220000000400 */
[----:B------:R-:W-:-:S03]  /*2b60*/  IMAD.IADD R63, R64, 0x1, R63 ;  /* 0x00000001403f7824 */ /* 0x000fc600078e023f */
[----:B------:R-:W4:Y:S01]  /*2b70*/  LDS.U16 R85, [R85] ;  /* 0x0000000055557984 */ /* 0x000f220000000400 */
[----:B------:R-:W-:-:S03]  /*2b80*/  IMAD.IADD R65, R66, 0x1, R65 ;  /* 0x0000000142417824 */ /* 0x000fc600078e0241 */
[----:B------:R-:W4:Y:S01]  /*2b90*/  LDS.U16 R87, [R87] ;  /* 0x0000000057577984 */ /* 0x000f220000000400 */
[----:B------:R-:W-:-:S03]  /*2ba0*/  IMAD.IADD R67, R68, 0x1, R67 ;  /* 0x0000000144437824 */ /* 0x000fc600078e0243 */
[----:B------:R-:W4:Y:S01]  /*2bb0*/  LDS.U16 R89, [R89] ;  /* 0x0000000059597984 */ /* 0x000f220000000400 */
[----:B------:R-:W-:Y:S02]  /*2bc0*/  IMAD.IADD R69, R70, 0x1, R69 ;  /* 0x0000000146457824 */ /* 0x000fe400078e0245 */
[----:B------:R-:W-:Y:S02]  /*2bd0*/  IMAD.IADD R71, R72, 0x1, R71 ;  /* 0x0000000148477824 */ /* 0x000fe400078e0247 */
[----:B------:R-:W-:Y:S02]  /*2be0*/  IMAD.IADD R73, R74, 0x1, R73 ;  /* 0x000000014a497824 */ /* 0x000fe400078e0249 */
[----:B0-----:R-:W-:Y:S02]  /*2bf0*/  IMAD.IADD R75, R76, 0x1, R75 ;  /* 0x000000014c4b7824 */ /* 0x001fe400078e024b */
[----:B-1----:R-:W-:Y:S02]  /*2c00*/  IMAD.IADD R77, R78, 0x1, R77 ;  /* 0x000000014e4d7824 */ /* 0x002fe400078e024d */
[----:B--2---:R-:W-:-:S02]  /*2c10*/  IMAD.IADD R79, R80, 0x1, R79 ;  /* 0x00000001504f7824 */ /* 0x004fc400078e024f */
[----:B---3--:R-:W-:Y:S02]  /*2c20*/  IMAD.IADD R81, R82, 0x1, R81 ;  /* 0x0000000152517824 */ /* 0x008fe400078e0251 */
[----:B----4-:R-:W-:Y:S02]  /*2c30*/  IMAD.IADD R83, R84, 0x1, R83 ;  /* 0x0000000154537824 */ /* 0x010fe400078e0253 */
[----:B------:R-:W-:Y:S02]  /*2c40*/  IMAD.IADD R85, R86, 0x1, R85 ;  /* 0x0000000156557824 */ /* 0x000fe400078e0255 */
[----:B------:R-:W-:Y:S02]  /*2c50*/  IMAD.IADD R87, R88, 0x1, R87 ;  /* 0x0000000158577824 */ /* 0x000fe400078e0257 */
[----:B------:R-:W-:Y:S01]  /*2c60*/  IMAD.IADD R89, R90, 0x1, R89 ;  /* 0x000000015a597824 */ /* 0x000fe200078e0259 */
[----:B------:R-:W-:Y:S06]  /*2c70*/  BAR.SYNC.DEFER_BLOCKING 0x0 ;  /* 0x0000000000007b1d */ /* 0x000fec0000010000 */
[----:B------:R-:W-:Y:S05]  /*2c80*/  BRA.U UP0, `(.L_x_221) ;  /* 0x0000000500987547 */ /* 0x000fea000b800000 */
[----:B------:R-:W-:Y:S01]  /*2c90*/  LEA R4, R5, UR4, 0x2 ;  /* 0x0000000405047c11 */ /* 0x000fe2000f8e10ff */
[----:B------:R-:W-:Y:S01]  /*2ca0*/  UIADD3 UR7, UPT, UPT, UR7, 0x6, URZ ;  /* 0x0000000607077890 */ /* 0x000fe2000fffe0ff */
[----:B------:R-:W-:Y:S01]  /*2cb0*/  LEA R5, R55, UR4, 0x2 ;  /* 0x0000000437057c11 */ /* 0x000fe2000f8e10ff */
[----:B------:R-:W-:Y:S01]  /*2cc0*/  UIADD3 UR5, UPT, UPT, UR5, -0x6, URZ ;  /* 0xfffffffa05057890 */ /* 0x000fe2000fffe0ff */
[----:B------:R-:W-:Y:S01]  /*2cd0*/  LEA R6, R57, UR4, 0x2 ;  /* 0x0000000439067c11 */ /* 0x000fe2000f8e10ff */
[----:B------:R0:W-:Y:S01]  /*2ce0*/  STS [R4], R29 ;  /* 0x0000001d04007388 */ /* 0x0001e20000000800 */
[----:B------:R-:W-:Y:S02]  /*2cf0*/  LEA R7, R59, UR4, 0x2 ;  /* 0x000000043b077c11 */ /* 0x000fe4000f8e10ff */
[----:B------:R-:W-:Y:S01]  /*2d00*/  LEA R8, R61, UR4, 0x2 ;  /* 0x000000043d087c11 */ /* 0x000fe2000f8e10ff */
[----:B------:R0:W-:Y:S01]  /*2d10*/  STS [R5], R30 ;  /* 0x0000001e05007388 */ /* 0x0001e20000000800 */
[----:B------:R-:W-:-:S02]  /*2d20*/  LEA R9, R63, UR4, 0x2 ;  /* 0x000000043f097c11 */ /* 0x000fc4000f8e10ff */
[----:B------:R-:W-:Y:S01]  /*2d30*/  LEA R10, R65, UR4, 0x2 ;  /* 0x00000004410a7c11 */ /* 0x000fe2000f8e10ff */
[----:B------:R0:W-:Y:S01]  /*2d40*/  STS [R6], R31 ;  /* 0x0000001f06007388 */ /* 0x0001e20000000800 */
[----:B------:R-:W-:Y:S02]  /*2d50*/  LEA R11, R67, UR4, 0x2 ;  /* 0x00000004430b7c11 */ /* 0x000fe4000f8e10ff */
        /* <DEDUP_REMOVED lines=16> */
[----:B------:R0:W-:Y:S04]  /*2e60*/  STS [R52], R37 ;  /* 0x0000002534007388 */ /* 0x0001e80000000800 */
        /* <DEDUP_REMOVED lines=9> */
[----:B------:R0:W-:Y:S01]  /*2f00*/  STS [R63], R49 ;  /* 0x000000313f007388 */ /* 0x0001e20000000800 */
[----:B------:R-:W-:Y:S06]  /*2f10*/  BAR.SYNC.DEFER_BLOCKING 0x0 ;  /* 0x0000000000007b1d */ /* 0x000fec0000010000 */
[----:B------:R0:W1:Y:S04]  /*2f20*/  LDS R29, [R51] ;  /* 0x00000000331d7984 */ /* 0x0000680000000800 */
[----:B------:R0:W2:Y:S04]  /*2f30*/  LDS R30, [R51+0x4] ;  /* 0x00000400331e7984 */ /* 0x0000a80000000800 */
[----:B------:R0:W3:Y:S04]  /*2f40*/  LDS R31, [R51+0x8] ;  /* 0x00000800331f7984 */ /* 0x0000e80000000800 */
[----:B------:R0:W4:Y:S04]  /*2f50*/  LDS R32, [R51+0xc] ;  /* 0x00000c0033207984 */ /* 0x0001280000000800 */
[----:B------:R0:W0:Y:S04]  /*2f60*/  LDS R33, [R51+0x10] ;  /* 0x0000100033217984 */ /* 0x0000280000000800 */
        /* <DEDUP_REMOVED lines=13> */
[----:B------:R0:W0:Y:S01]  /*3040*/  LDS R49, [R51+0x48] ;  /* 0x0000480033317984 */ /* 0x0000220000000800 */
[----:B------:R-:W-:Y:S06]  /*3050*/  BAR.SYNC.DEFER_BLOCKING 0x0 ;  /* 0x0000000000007b1d */ /* 0x000fec0000010000 */
[----:B-----5:R0:W-:Y:S04]  /*3060*/  STS [R4], R2 ;  /* 0x0000000204007388 */ /* 0x0201e80000000800 */
        /* <DEDUP_REMOVED lines=19> */
[----:B------:R0:W0:Y:S04]  /*31a0*/  LDS R2, [R51] ;  /* 0x0000000033027984 */ /* 0x0000280000000800 */
        /* <DEDUP_REMOVED lines=19> */
[----:B-1234-:R-:W-:Y:S05]  /*32e0*/  BRA `(.L_x_222) ;  /* 0xffffffd800bc7947 */ /* 0x01efea000383ffff */
.L_x_221:
[----:B------:R-:W-:Y:S01]  /*32f0*/  LEA R5, R5, UR4, 0x2 ;  /* 0x0000000405057c11 */ /* 0x000fe2000f8e10ff */
[----:B------:R-:W-:Y:S01]  /*3300*/  IMAD R51, R0, -0x48, R51 ;  /* 0xffffffb800337824 */ /* 0x000fe200078e0233 */
[----:B------:R-:W-:Y:S01]  /*3310*/  LEA R55, R55, UR4, 0x2 ;  /* 0x0000000437377c11 */ /* 0x000fe2000f8e10ff */
[----:B------:R-:W0:Y:S01]  /*3320*/  LDCU.64 UR6, c[0x0][0x3a0] ;  /* 0x00007400ff0677ac */ /* 0x000e220008000a00 */
[----:B------:R-:W-:Y:S01]  /*3330*/  LEA R57, R57, UR4, 0x2 ;  /* 0x0000000439397c11 */ /* 0x000fe2000f8e10ff */
[----:B------:R-:W-:Y:S01]  /*3340*/  STS [R5], R29 ;  /* 0x0000001d05007388 */ /* 0x000fe20000000800 */
[----:B------:R-:W-:Y:S02]  /*3350*/  LEA R59, R59, UR4, 0x2 ;  /* 0x000000043b3b7c11 */ /* 0x000fe4000f8e10ff */
[----:B------:R-:W-:Y:S01]  /*3360*/  LEA R61, R61, UR4, 0x2 ;  /* 0x000000043d3d7c11 */ /* 0x000fe2000f8e10ff */
[----:B------:R-:W-:Y:S01]  /*3370*/  STS [R55], R30 ;  /* 0x0000001e37007388 */ /* 0x000fe20000000800 */
[----:B------:R-:W-:-:S02]  /*3380*/  LEA R63, R63, UR4, 0x2 ;  /* 0x000000043f3f7c11 */ /* 0x000fc4000f8e10ff */
[----:B------:R-:W-:Y:S01]  /*3390*/  LEA R65, R65, UR4, 0x2 ;  /* 0x0000000441417c11 */ /* 0x000fe2000f8e10ff */
[----:B------:R-:W-:Y:S01]  /*33a0*/  STS [R57], R31 ;  /* 0x0000001f39007388 */ /* 0x000fe20000000800 */
[----:B------:R-:W-:Y:S02]  /*33b0*/  LEA R67, R67, UR4, 0x2 ;  /* 0x0000000443437c11 */ /* 0x000fe4000f8e10ff */
[----:B------:R-:W-:Y:S01]  /*33c0*/  LEA R69, R69, UR4, 0x2 ;  /* 0x0000000445457c11 */ /* 0x000fe2000f8e10ff */
[----:B------:R-:W-:Y:S01]  /*33d0*/  STS [R59], R32 ;  /* 0x000000203b007388 */ /* 0x000fe20000000800 */
[----:B------:R-:W-:Y:S02]  /*33e0*/  LEA R71, R71, UR4, 0x2 ;  /* 0x0000000447477c11 */ /* 0x000fe4000f8e10ff */
[----:B------:R-:W-:Y:S01]  /*33f0*/  LEA R73, R73, UR4, 0x2 ;  /* 0x0000000449497c11 */ /* 0x000fe2000f8e10ff */
[----:B------:R-:W-:Y:S01]  /*3400*/  STS [R61], R33 ;  /* 0x000000213d007388 */ /* 0x000fe20000000800 */
[----:B------:R-:W-:Y:S01]  /*3410*/  LEA R75, R75, UR4, 0x2 ;  /* 0x000000044b4b7c11 */ /* 0x000fe2000f8e10ff */
[----:B0-----:R-:W-:Y:S01]  /*3420*/  IMAD.U32 R4, RZ, RZ, UR7 ;  /* 0x00000007ff047e24 */ /* 0x001fe2000f8e00ff */
        /* <DEDUP_REMOVED lines=11> */
[----:B------:R-:W-:-:S03]  /*34e0*/  ISETP.LT.U32.AND P4, PT, R0, UR6, PT ;  /* 0x0000000600007c0c */ /* 0x000fc6000bf81070 */
[----:B------:R-:W-:Y:S01]  /*34f0*/  STS [R71], R38 ;  /* 0x0000002647007388 */ /* 0x000fe20000000800 */
[----:B------:R-:W-:Y:S01]  /*3500*/  ISETP.GT.U32.AND.EX P4, PT, R4, RZ, PT, P4 ;  /* 0x000000ff0400720c */ /* 0x000fe20003f84140 */
[----:B------:R-:W-:Y:S02]  /*3510*/  VIADD R4, R0, 0x100 ;  /* 0x0000010000047836 */ /* 0x000fe40000000000 */
[----:B------:R-:W-:Y:S03]  /*3520*/  STS [R73], R39 ;  /* 0x0000002749007388 */ /* 0x000fe60000000800 */
[----:B------:R-:W-:Y:S01]  /*3530*/  ISETP.LT.U32.AND P2, PT, R4, UR6, PT ;  /* 0x0000000604007c0c */ /* 0x000fe2000bf41070 */
[----:B------:R-:W-:Y:S04]  /*3540*/  STS [R75], R40 ;  /* 0x000000284b007388 */ /* 0x000fe80000000800 */
[----:B------:R-:W-:Y:S04]  /*3550*/  STS [R77], R41 ;  /* 0x000000294d007388 */ /* 0x000fe80000000800 */
[----:B------:R-:W-:Y:S04]  /*3560*/  STS [R79], R42 ;  /* 0x0000002a4f007388 */ /* 0x000fe80000000800 */
[----:B------:R-:W-:Y:S04]  /*3570*/  STS [R81], R43 ;  /* 0x0000002b51007388 */ /* 0x000fe80000000800 */
[----:B------:R-:W-:Y:S04]  /*3580*/  STS [R83], R44 ;  /* 0x0000002c53007388 */ /* 0x000fe80000000800 */
[----:B------:R-:W-:Y:S04]  /*3590*/  STS [R85], R46 ;  /* 0x0000002e55007388 */ /* 0x000fe80000000800 */
[----:B------:R-:W-:Y:S04]  /*35a0*/  STS [R87], R48 ;  /* 0x0000003057007388 */ /* 0x000fe80000000800 */
[----:B------:R-:W-:Y:S01]  /*35b0*/  STS [R89], R49 ;  /* 0x0000003159007388 */ /* 0x000fe20000000800 */
[----:B------:R-:W-:Y:S06]  /*35c0*/  BAR.SYNC.DEFER_BLOCKING 0x0 ;  /* 0x0000000000007b1d */ /* 0x000fec0000010000 */
[----:B------:R-:W0:Y:S04]  /*35d0*/  LDS R30, [R51] ;  /* 0x00000000331e7984 */ /* 0x000e280000000800 */
[----:B------:R-:W1:Y:S04]  /*35e0*/  LDS R31, [R51+0x400] ;  /* 0x00040000331f7984 */ /* 0x000e680000000800 */
[----:B------:R-:W-:Y:S04]  /*35f0*/  LDS R32, [R51+0x800] ;  /* 0x0008000033207984 */ /* 0x000fe80000000800 */
[----:B------:R-:W-:Y:S04]  /*3600*/  LDS R33, [R51+0xc00] ;  /* 0x000c000033217984 */ /* 0x000fe80000000800 */
[----:B------:R-:W-:Y:S04]  /*3610*/  LDS R34, [R51+0x1000] ;  /* 0x0010000033227984 */ /* 0x000fe80000000800 */
[----:B------:R-:W-:Y:S04]  /*3620*/  LDS R35, [R51+0x1400] ;  /* 0x0014000033237984 */ /* 0x000fe80000000800 */
[----:B------:R-:W-:Y:S04]  /*3630*/  LDS R36, [R51+0x1800] ;  /* 0x0018000033247984 */ /* 0x000fe80000000800 */
[----:B------:R-:W-:Y:S04]  /*3640*/  LDS R37, [R51+0x1c00] ;  /* 0x001c000033257984 */ /* 0x000fe80000000800 */
[----:B------:R-:W-:Y:S04]  /*3650*/  LDS R38, [R51+0x2000] ;  /* 0x0020000033267984 */ /* 0x000fe80000000800 */
[----:B------:R-:W-:Y:S04]  /*3660*/  LDS R39, [R51+0x2400] ;  /* 0x0024000033277984 */ /* 0x000fe80000000800 */
[----:B------:R-:W-:Y:S01]  /*3670*/  LDS R40, [R51+0x2800] ;  /* 0x0028000033287984 */ /* 0x000fe20000000800 */
[----:B0-----:R-:W-:-:S03]  /*3680*/  @P4 ISETP.GT.AND P1, PT, R30, -0x1, PT ;  /* 0xffffffff1e00480c */ /* 0x001fc60003f24270 */
        /* <DEDUP_REMOVED lines=8> */
[----:B------:R-:W-:Y:S06]  /*3710*/  BAR.SYNC.DEFER_BLOCKING 0x0 ;  /* 0x0000000000007b1d */ /* 0x000fec0000010000 */
[----:B-----5:R0:W-:Y:S04]  /*3720*/  STS [R5], R2 ;  /* 0x0000000205007388 */ /* 0x0201e80000000800 */
[----:B------:R2:W-:Y:S04]  /*3730*/  STS [R55], R3 ;  /* 0x0000000337007388 */ /* 0x0005e80000000800 */
[----:B------:R3:W-:Y:S01]  /*3740*/  STS [R57], R12 ;  /* 0x0000000c39007388 */ /* 0x0007e20000000800 */
[----:B0-----:R-:W0:Y:S03]  /*3750*/  LDC.64 R4, c[0x0][0x398] ;  /* 0x0000e600ff047b82 */ /* 0x001e260000000a00 */
[----:B------:R-:W-:Y:S04]  /*3760*/  STS [R59], R13 ;  /* 0x0000000d3b007388 */ /* 0x000fe80000000800 */
[----:B------:R4:W-:Y:S01]  /*3770*/  STS [R61], R14 ;  /* 0x0000000e3d007388 */ /* 0x0009e20000000800 */
[----:B--2---:R-:W2:Y:S01]  /*3780*/  LDC.64 R2, c[0x0][0x388] ;  /* 0x0000e200ff027b82 */ /* 0x004ea20000000a00 */
[----:B---3--:R-:W-:-:S02]  /*3790*/  VIADD R12, R0, 0x200 ;  /* 0x00000200000c7836 */ /* 0x008fc40000000000 */
[----:B------:R3:W-:Y:S04]  /*37a0*/  STS [R63], R15 ;  /* 0x0000000f3f007388 */ /* 0x0007e80000000800 */
[----:B------:R1:W-:Y:S01]  /*37b0*/  STS [R65], R16 ;  /* 0x0000001041007388 */ /* 0x0003e20000000800 */
[----:B------:R-:W-:Y:S01]  /*37c0*/  ISETP.LT.U32.AND P3, PT, R12, UR6, PT ;  /* 0x000000060c007c0c */ /* 0x000fe2000bf61070 */
[C---:B----4-:R-:W-:Y:S02]  /*37d0*/  VIADD R14, R0.reuse, 0x300 ;  /* 0x00000300000e7836 */ /* 0x050fe40000000000 */
[----:B------:R4:W-:Y:S01]  /*37e0*/  STS [R67], R17 ;  /* 0x0000001143007388 */ /* 0x0009e20000000800 */
[C---:B------:R-:W-:Y:S01]  /*37f0*/  VIADD R12, R0.reuse, 0x500 ;  /* 0x00000500000c7836 */ /* 0x040fe20000000000 */
[----:B---3--:R-:W-:-:S02]  /*3800*/  LOP3.LUT R15, R0, 0x400, RZ, 0xfc, !PT ;  /* 0x00000400000f7812 */ /* 0x008fc400078efcff */
[----:B------:R-:W-:Y:S01]  /*3810*/  STS [R69], R18 ;  /* 0x0000001245007388 */ /* 0x000fe20000000800 */
[----:B------:R-:W-:Y:S01]  /*3820*/  ISETP.LT.U32.AND P0, PT, R14, UR6, PT ;  /* 0x000000060e007c0c */ /* 0x000fe2000bf01070 */
[----:B-1----:R-:W-:Y:S01]  /*3830*/  IMAD.U32 R16, RZ, RZ, UR7 ;  /* 0x00000007ff107e24 */ /* 0x002fe2000f8e00ff */
[----:B------:R-:W-:Y:S01]  /*3840*/  ISETP.LT.U32.AND P5, PT, R15, UR6, PT ;  /* 0x000000060f007c0c */ /* 0x000fe2000bfa1070 */
[----:B------:R-:W-:Y:S01]  /*3850*/  STS [R71], R19 ;  /* 0x0000001347007388 */ /* 0x000fe20000000800 */
[----:B------:R-:W-:Y:S01]  /*3860*/  IMAD.U32 R15, RZ, RZ, UR7 ;  /* 0x00000007ff0f7e24 */ /* 0x000fe2000f8e00ff */
[----:B------:R-:W-:Y:S01]  /*3870*/  ISETP.LT.U32.AND P6, PT, R12, UR6, PT ;  /* 0x000000060c007c0c */ /* 0x000fe2000bfc1070 */
[----:B----4-:R-:W-:Y:S01]  /*3880*/  @P4 IMAD.MOV.U32 R17, RZ, RZ, -0x1 ;  /* 0xffffffffff114424 */ /* 0x010fe200078e00ff */
[----:B------:R-:W-:Y:S01]  /*3890*/  STS [R73], R20 ;  /* 0x0000001449007388 */ /* 0x000fe20000000800 */
[----:B------:R-:W-:Y:S01]  /*38a0*/  ISETP.GT.U32.AND.EX P2, PT, R16, RZ, PT, P2 ;  /* 0x000000ff1000720c */ /* 0x000fe20003f44120 */
[----:B------:R-:W-:Y:S01]  /*38b0*/  IMAD.U32 R14, RZ, RZ, UR7 ;  /* 0x00000007ff0e7e24 */ /* 0x000fe2000f8e00ff */
[----:B------:R-:W-:Y:S01]  /*38c0*/  ISETP.GT.U32.AND.EX P0, PT, R15, RZ, PT, P0 ;  /* 0x000000ff0f00720c */ /* 0x000fe20003f04100 */
[----:B------:R1:W-:Y:S01]  /*38d0*/  STS [R75], R21 ;  /* 0x000000154b007388 */ /* 0x0003e20000000800 */
[----:B------:R-:W-:Y:S01]  /*38e0*/  @P4 SEL R17, R17, 0x80000000, P1 ;  /* 0x8000000011114807 */ /* 0x000fe20000800000 */
[----:B--2---:R-:W-:Y:S01]  /*38f0*/  IMAD.WIDE.U32 R2, R0, 0x4, R2 ;  /* 0x0000000400027825 */ /* 0x004fe200078e0002 */
[----:B------:R-:W-:Y:S01]  /*3900*/  ISETP.GT.U32.AND.EX P3, PT, R14, RZ, PT, P3 ;  /* 0x000000ff0e00720c */ /* 0x000fe20003f64130 */
[----:B------:R-:W-:Y:S01]  /*3910*/  STS [R77], R22 ;  /* 0x000000164d007388 */ /* 0x000fe20000000800 */
[----:B------:R-:W-:Y:S01]  /*3920*/  ISETP.GT.U32.AND.EX P5, PT, R16, RZ, PT, P5 ;  /* 0x000000ff1000720c */ /* 0x000fe20003fa4150 */
[----:B0-----:R-:W-:Y:S01]  /*3930*/  IMAD.WIDE.U32 R4, R0, 0x4, R4 ;  /* 0x0000000400047825 */ /* 0x001fe200078e0004 */
[----:B------:R-:W-:Y:S01]  /*3940*/  ISETP.GT.U32.AND.EX P6, PT, R16, RZ, PT, P6 ;  /* 0x000000ff1000720c */ /* 0x000fe20003fc4160 */
[----:B------:R0:W-:Y:S01]  /*3950*/  STS [R79], R23 ;  /* 0x000000174f007388 */ /* 0x0001e20000000800 */
[----:B-1----:R-:W-:Y:S01]  /*3960*/  @P4 LOP3.LUT R21, R17, R30, RZ, 0x3c, !PT ;  /* 0x0000001e11154212 */ /* 0x002fe200078e3cff */
[----:B------:R-:W-:-:S02]  /*3970*/  @P2 IMAD.MOV.U32 R12, RZ, RZ, -0x1 ;  /* 0xffffffffff0c2424 */ /* 0x000fc400078e00ff */
[----:B------:R-:W-:Y:S01]  /*3980*/  STS [R81], R24 ;  /* 0x0000001851007388 */ /* 0x000fe20000000800 */
[----:B------:R-:W-:Y:S01]  /*3990*/  @P2 ISETP.GT.AND P1, PT, R31, -0x1, PT ;  /* 0xffffffff1f00280c */ /* 0x000fe20003f24270 */
[----:B------:R-:W-:Y:S02]  /*39a0*/  VIADD R14, R0, 0x600 ;  /* 0x00000600000e7836 */ /* 0x000fe40000000000 */
[----:B------:R1:W-:Y:S01]  /*39b0*/  STS [R83], R25 ;  /* 0x0000001953007388 */ /* 0x0003e20000000800 */
[----:B------:R-:W-:Y:S01]  /*39c0*/  @P2 SEL R12, R12, 0x80000000, P1 ;  /* 0x800000000c0c2807 */ /* 0x000fe20000800000 */
[----:B0-----:R-:W-:Y:S01]  /*39d0*/  @P3 IMAD.MOV.U32 R23, RZ, RZ, -0x1 ;  /* 0xffffffffff173424 */ /* 0x001fe200078e00ff */
[----:B------:R-:W-:Y:S01]  /*39e0*/  ISETP.LT.U32.AND P1, PT, R14, UR6, PT ;  /* 0x000000060e007c0c */ /* 0x000fe2000bf21070 */
[----:B------:R-:W-:Y:S01]  /*39f0*/  STS [R85], R26 ;  /* 0x0000001a55007388 */ /* 0x000fe20000000800 */
[----:B------:R-:W-:Y:S01]  /*3a00*/  @P2 LOP3.LUT R31, R12, R31, RZ, 0x3c, !PT ;  /* 0x0000001f0c1f2212 */ /* 0x000fe200078e3cff */
[C---:B------:R-:W-:Y:S01]  /*3a10*/  VIADD R12, R0.reuse, 0x700 ;  /* 0x00000700000c7836 */ /* 0x040fe20000000000 */
[----:B------:R-:W-:Y:S01]  /*3a20*/  LOP3.LUT R14, R0, 0x800, RZ, 0xfc, !PT ;  /* 0x00000800000e7812 */ /* 0x000fe200078efcff */
[----:B------:R-:W-:Y:S01]  /*3a30*/  STS [R87], R27 ;  /* 0x0000001b57007388 */ /* 0x000fe20000000800 */
[----:B------:R-:W-:-:S02]  /*3a40*/  IMAD.U32 R18, RZ, RZ, UR7 ;  /* 0x00000007ff127e24 */ /* 0x000fc4000f8e00ff */
[----:B-1----:R-:W-:Y:S01]  /*3a50*/  @P5 IMAD.MOV.U32 R25, RZ, RZ, -0x1 ;  /* 0xffffffffff195424 */ /* 0x002fe200078e00ff */
[----:B------:R-:W-:Y:S01]  /*3a60*/  STS [R89], R28 ;  /* 0x0000001c59007388 */ /* 0x000fe20000000800 */
[----:B------:R-:W-:Y:S01]  /*3a70*/  IMAD.U32 R20, RZ, RZ, UR7 ;  /* 0x00000007ff147e24 */ /* 0x000fe2000f8e00ff */
[----:B------:R-:W-:Y:S01]  /*3a80*/  BAR.SYNC.DEFER_BLOCKING 0x0 ;  /* 0x0000000000007b1d */ /* 0x000fe20000010000 */
[----:B------:R-:W-:Y:S01]  /*3a90*/  ISETP.GT.U32.AND.EX P1, PT, R18, RZ, PT, P1 ;  /* 0x000000ff1200720c */ /* 0x000fe20003f24110 */
[----:B------:R-:W-:-:S12]  /*3aa0*/  VIADD R16, R0, 0xb00 ;  /* 0x00000b0000107836 */ /* 0x000fd80000000000 */
[----:B------:R-:W-:Y:S01]  /*3ab0*/  @P1 IMAD.MOV.U32 R18, RZ, RZ, -0x1 ;  /* 0xffffffffff121424 */ /* 0x000fe200078e00ff */
[----:B------:R-:W0:Y:S04]  /*3ac0*/  @P4 LDS R43, [R51] ;  /* 0x00000000332b4984 */ /* 0x000e280000000800 */
[----:B------:R-:W1:Y:S04]  /*3ad0*/  LDS R13, [R51+0x400] ;  /* 0x00040000330d7984 */ /* 0x000e680000000800 */
[----:B------:R-:W2:Y:S04]  /*3ae0*/  LDS R15, [R51+0x800] ;  /* 0x00080000330f7984 */ /* 0x000ea80000000800 */
[----:B------:R-:W3:Y:S04]  /*3af0*/  LDS R17, [R51+0xc00] ;  /* 0x000c000033117984 */ /* 0x000ee80000000800 */
[----:B------:R-:W4:Y:S04]  /*3b00*/  LDS R19, [R51+0x1000] ;  /* 0x0010000033137984 */ /* 0x000f280000000800 */
[----:B------:R-:W-:Y:S04]  /*3b10*/  @P4 STG.E desc[UR8][R2.64], R21 ;  /* 0x0000001502004986 */ /* 0x000fe8000c101908 */
[----:B------:R-:W4:Y:S04]  /*3b20*/  LDS R21, [R51+0x1400] ;  /* 0x0014000033157984 */ /* 0x000f280000000800 */
[----:B0-----:R-:W-:Y:S01]  /*3b30*/  @P4 STG.E desc[UR8][R4.64], R43 ;  /* 0x0000002b04004986 */ /* 0x001fe2000c101908 */
[----:B------:R-:W-:-:S03]  /*3b40*/  @P3 ISETP.GT.AND P4, PT, R32, -0x1, PT ;  /* 0xffffffff2000380c */ /* 0x000fc60003f84270 */
[----:B------:R-:W-:Y:S01]  /*3b50*/  @P2 STG.E desc[UR8][R2.64+0x400], R31 ;  /* 0x0004001f02002986 */ /* 0x000fe2000c101908 */
[----:B------:R-:W-:Y:S02]  /*3b60*/  @P3 SEL R23, R23, 0x80000000, P4 ;  /* 0x8000000017173807 */ /* 0x000fe40002000000 */
[----:B------:R-:W-:Y:S01]  /*3b70*/  @P0 ISETP.GT.AND P4, PT, R33, -0x1, PT ;  /* 0xffffffff2100080c */ /* 0x000fe20003f84270 */
[----:B-1----:R-:W-:Y:S01]  /*3b80*/  @P2 STG.E desc[UR8][R4.64+0x400], R13 ;  /* 0x0004000d04002986 */ /* 0x002fe2000c101908 */
[----:B------:R-:W-:Y:S01]  /*3b90*/  ISETP.LT.U32.AND P2, PT, R12, UR6, PT ;  /* 0x000000060c007c0c */ /* 0x000fe2000bf41070 */
[----:B------:R-:W-:Y:S01]  /*3ba0*/  @P0 IMAD.MOV.U32 R12, RZ, RZ, -0x1 ;  /* 0xffffffffff0c0424 */ /* 0x000fe200078e00ff */
[----:B------:R-:W-:Y:S01]  /*3bb0*/  @P3 LOP3.LUT R23, R23, R32, RZ, 0x3c, !PT ;  /* 0x0000002017173212 */ /* 0x000fe200078e3cff */
[----:B------:R-:W0:Y:S01]  /*3bc0*/  LDS R13, [R51+0x1800] ;  /* 0x00180000330d7984 */ /* 0x000e220000000800 */
[----:B------:R-:W-:Y:S02]  /*3bd0*/  ISETP.GT.U32.AND.EX P2, PT, R20, RZ, PT, P2 ;  /* 0x000000ff1400720c */ /* 0x000fe40003f44120 */
[----:B------:R-:W-:Y:S01]  /*3be0*/  @P0 SEL R12, R12, 0x80000000, P4 ;  /* 0x800000000c0c0807 */ /* 0x000fe20002000000 */
[----:B------:R-:W-:Y:S01]  /*3bf0*/  @P3 STG.E desc[UR8][R2.64+0x800], R23 ;  /* 0x0008001702003986 */ /* 0x000fe2000c101908 */
[----:B------:R-:W-:-:S02]  /*3c00*/  @P5 ISETP.GT.AND P4, PT, R34, -0x1, PT ;  /* 0xffffffff2200580c */ /* 0x000fc40003f84270 */
[----:B------:R-:W-:Y:S01]  /*3c10*/  @P0 LOP3.LUT R33, R12, R33, RZ, 0x3c, !PT ;  /* 0x000000210c210212 */ /* 0x000fe200078e3cff */
[----:B------:R-:W-:Y:S01]  /*3c20*/  VIADD R12, R0, 0x900 ;  /* 0x00000900000c7836 */ /* 0x000fe20000000000 */
[----:B------:R-:W-:Y:S01]  /*3c30*/  @P5 SEL R25, R25, 0x80000000, P4 ;  /* 0x8000000019195807 */ /* 0x000fe20002000000 */
[----:B--2---:R-:W-:Y:S01]  /*3c40*/  @P3 STG.E desc[UR8][R4.64+0x800], R15 ;  /* 0x0008000f04003986 */ /* 0x004fe2000c101908 */
[----:B------:R-:W-:Y:S01]  /*3c50*/  ISETP.LT.U32.AND P4, PT, R14, UR6, PT ;  /* 0x000000060e007c0c */ /* 0x000fe2000bf81070 */
[----:B------:R-:W-:Y:S01]  /*3c60*/  VIADD R14, R0, 0xa00 ;  /* 0x00000a00000e7836 */ /* 0x000fe20000000000 */
[----:B------:R-:W-:Y:S01]  /*3c70*/  @P5 LOP3.LUT R25, R25, R34, RZ, 0x3c, !PT ;  /* 0x0000002219195212 */ /* 0x000fe200078e3cff */
[----:B------:R-:W-:Y:S01]  /*3c80*/  @P0 STG.E desc[UR8][R2.64+0xc00], R33 ;  /* 0x000c002102000986 */ /* 0x000fe2000c101908 */
[----:B------:R-:W-:Y:S01]  /*3c90*/  ISETP.LT.U32.AND P3, PT, R12, UR6, PT ;  /* 0x000000060c007c0c */ /* 0x000fe2000bf61070 */
[----:B------:R-:W-:Y:S02]  /*3ca0*/  @P6 IMAD.MOV.U32 R12, RZ, RZ, -0x1 ;  /* 0xffffffffff0c6424 */ /* 0x000fe400078e00ff */
[----:B---3--:R-:W-:Y:S01]  /*3cb0*/  @P0 STG.E desc[UR8][R4.64+0xc00], R17 ;  /* 0x000c001104000986 */ /* 0x008fe2000c101908 */
[----:B------:R-:W-:-:S03]  /*3cc0*/  @P1 ISETP.GT.AND P0, PT, R36, -0x1, PT ;  /* 0xffffffff2400180c */ /* 0x000fc60003f04270 */
[----:B------:R-:W-:Y:S04]  /*3cd0*/  @P5 STG.E desc[UR8][R2.64+0x1000], R25 ;  /* 0x0010001902005986 */ /* 0x000fe8000c101908 */
[----:B----4-:R1:W-:Y:S01]  /*3ce0*/  @P5 STG.E desc[UR8][R4.64+0x1000], R19 ;  /* 0x0010001304005986 */ /* 0x0103e2000c101908 */
[----:B------:R-:W-:-:S03]  /*3cf0*/  @P6 ISETP.GT.AND P5, PT, R35, -0x1, PT ;  /* 0xffffffff2300680c */ /* 0x000fc60003fa4270 */
[----:B------:R-:W2:Y:S01]  /*3d00*/  LDS R15, [R51+0x1c00] ;  /* 0x001c0000330f7984 */ /* 0x000ea20000000800 */
[----:B------:R-:W-:Y:S02]  /*3d10*/  @P6 SEL R12, R12, 0x80000000, P5 ;  /* 0x800000000c0c6807 */ /* 0x000fe40002800000 */
[----:B------:R-:W-:Y:S01]  /*3d20*/  ISETP.LT.U32.AND P5, PT, R14, UR6, PT ;  /* 0x000000060e007c0c */ /* 0x000fe2000bfa1070 */
[----:B------:R-:W-:Y:S01]  /*3d30*/  IMAD.U32 R14, RZ, RZ, UR7 ;  /* 0x00000007ff0e7e24 */ /* 0x000fe2000f8e00ff */
[----:B------:R-:W3:Y:S01]  /*3d40*/  LDS R17, [R51+0x2000] ;  /* 0x0020000033117984 */ /* 0x000ee20000000800 */
[----:B------:R-:W-:Y:S02]  /*3d50*/  @P6 LOP3.LUT R35, R12, R35, RZ, 0x3c, !PT ;  /* 0x000000230c236212 */ /* 0x000fe400078e3cff */
[----:B-1----:R-:W-:Y:S02]  /*3d60*/  @P1 SEL R19, R18, 0x80000000, P0 ;  /* 0x8000000012131807 */ /* 0x002fe40000000000 */
[----:B------:R-:W-:Y:S01]  /*3d70*/  ISETP.GT.U32.AND.EX P4, PT, R14, RZ, PT, P4 ;  /* 0x000000ff0e00720c */ /* 0x000fe20003f84140 */
[----:B------:R-:W-:Y:S01]  /*3d80*/  @P6 STG.E desc[UR8][R2.64+0x1400], R35 ;  /* 0x0014002302006986 */ /* 0x000fe2000c101908 */
[----:B------:R-:W-:Y:S01]  /*3d90*/  @P1 LOP3.LUT R23, R19, R36, RZ, 0x3c, !PT ;  /* 0x0000002413171212 */ /* 0x000fe200078e3cff */
[----:B------:R-:W-:Y:S01]  /*3da0*/  @P2 IMAD.MOV.U32 R14, RZ, RZ, -0x1 ;  /* 0xffffffffff0e2424 */ /* 0x000fe200078e00ff */
[----:B------:R-:W-:Y:S01]  /*3db0*/  ISETP.LT.U32.AND P0, PT, R16, UR6, PT ;  /* 0x0000000610007c0c */ /* 0x000fe2000bf01070 */
[----:B------:R-:W1:Y:S01]  /*3dc0*/  LDS R19, [R51+0x2400] ;  /* 0x0024000033137984 */ /* 0x000e620000000800 */
[----:B------:R-:W-:Y:S01]  /*3dd0*/  IMAD.U32 R16, RZ, RZ, UR7 ;  /* 0x00000007ff107e24 */ /* 0x000fe2000f8e00ff */
[----:B------:R-:W-:-:S02]  /*3de0*/  LOP3.LUT R12, R0, 0xc00, RZ, 0xfc, !PT ;  /* 0x00000c00000c7812 */ /* 0x000fc400078efcff */
[----:B------:R-:W-:Y:S01]  /*3df0*/  @P6 STG.E desc[UR8][R4.64+0x1400], R21 ;  /* 0x0014001504006986 */ /* 0x000fe2000c101908 */
[----:B------:R-:W-:Y:S02]  /*3e00*/  @P2 ISETP.GT.AND P6, PT, R37, -0x1, PT ;  /* 0xffffffff2500280c */ /* 0x000fe40003fc4270 */
[C---:B------:R-:W-:Y:S01]  /*3e10*/  ISETP.GT.U32.AND.EX P3, PT, R16.reuse, RZ, PT, P3 ;  /* 0x000000ff1000720c */ /* 0x040fe20003f64130 */
[----:B------:R4:W-:Y:S01]  /*3e20*/  @P1 STG.E desc[UR8][R2.64+0x1800], R23 ;  /* 0x0018001702001986 */ /* 0x0009e2000c101908 */
[----:B------:R-:W-:Y:S01]  /*3e30*/  ISETP.GT.U32.AND.EX P5, PT, R16, RZ, PT, P5 ;  /* 0x000000ff1000720c */ /* 0x000fe20003fa4150 */
[----:B------:R-:W-:Y:S02]  /*3e40*/  @P4 IMAD.MOV.U32 R16, RZ, RZ, -0x1 ;  /* 0xffffffffff104424 */ /* 0x000fe400078e00ff */
[----:B0-----:R-:W-:Y:S01]  /*3e50*/  @P1 STG.E desc[UR8][R4.64+0x1800], R13 ;  /* 0x0018000d04001986 */ /* 0x001fe2000c101908 */
[----:B------:R-:W-:Y:S02]  /*3e60*/  ISETP.LT.U32.AND P1, PT, R12, UR6, PT ;  /* 0x000000060c007c0c */ /* 0x000fe4000bf21070 */
[----:B------:R-:W-:Y:S01]  /*3e70*/  @P2 SEL R12, R14, 0x80000000, P6 ;  /* 0x800000000e0c2807 */ /* 0x000fe20003000000 */
[----:B------:R-:W0:Y:S01]  /*3e80*/  LDS R13, [R51+0x2800] ;  /* 0x00280000330d7984 */ /* 0x000e220000000800 */
[----:B------:R-:W-:Y:S01]  /*3e90*/  @P4 ISETP.GT.AND P6, PT, R38, -0x1, PT ;  /* 0xffffffff2600480c */ /* 0x000fe20003fc4270 */
[----:B------:R-:W-:Y:S01]  /*3ea0*/  VIADD R14, R0, 0xd00 ;  /* 0x00000d00000e7836 */ /* 0x000fe20000000000 */
[----:B------:R-:W-:Y:S01]  /*3eb0*/  @P2 LOP3.LUT R37, R12, R37, RZ, 0x3c, !PT ;  /* 0x000000250c252212 */ /* 0x000fe200078e3cff */
[----:B------:R-:W0:Y:S01]  /*3ec0*/  LDS R21, [R51+0x2c00] ;  /* 0x002c000033157984 */ /* 0x000e220000000800 */
[----:B----4-:R-:W-:Y:S01]  /*3ed0*/  @P4 SEL R23, R16, 0x80000000, P6 ;  /* 0x8000000010174807 */ /* 0x010fe20003000000 */
[----:B------:R-:W-:Y:S01]  /*3ee0*/  IMAD.U32 R16, RZ, RZ, UR7 ;  /* 0x00000007ff107e24 */ /* 0x000fe2000f8e00ff */
[----:B------:R-:W-:Y:S01]  /*3ef0*/  @P3 ISETP.GT.AND P6, PT, R39, -0x1, PT ;  /* 0xffffffff2700380c */ /* 0x000fe20003fc4270 */
[----:B------:R-:W-:Y:S01]  /*3f00*/  @P3 IMAD.MOV.U32 R18, RZ, RZ, -0x1 ;  /* 0xffffffffff123424 */ /* 0x000fe200078e00ff */
[----:B------:R-:W-:Y:S01]  /*3f10*/  @P4 LOP3.LUT R23, R23, R38, RZ, 0x3c, !PT ;  /* 0x0000002617174212 */ /* 0x000fe200078e3cff */
[----:B------:R-:W-:Y:S01]  /*3f20*/  @P2 STG.E desc[UR8][R2.64+0x1c00], R37 ;  /* 0x001c002502002986 */ /* 0x000fe2000c101908 */
[----:B------:R-:W-:Y:S01]  /*3f30*/  ISETP.GT.U32.AND.EX P0, PT, R16, RZ, PT, P0 ;  /* 0x000000ff1000720c */ /* 0x000fe20003f04100 */
[----:B------:R-:W-:Y:S01]  /*3f40*/  @P5 IMAD.MOV.U32 R25, RZ, RZ, -0x1 ;  /* 0xffffffffff195424 */ /* 0x000fe200078e00ff */
[----:B------:R-:W-:Y:S01]  /*3f50*/  @P3 SEL R12, R18, 0x80000000, P6 ;  /* 0x80000000120c3807 */ /* 0x000fe20003000000 */
[----:B--2---:R2:W-:Y:S01]  /*3f60*/  @P2 STG.E desc[UR8][R4.64+0x1c00], R15 ;  /* 0x001c000f04002986 */ /* 0x0045e2000c101908 */
[----:B------:R-:W-:Y:S01]  /*3f70*/  @P5 ISETP.GT.AND P2, PT, R40, -0x1, PT ;  /* 0xffffffff2800580c */ /* 0x000fe20003f44270 */
[----:B------:R-:W-:Y:S01]  /*3f80*/  VIADD R18, R0, 0x1200 ;  /* 0x0000120000127836 */ /* 0x000fe20000000000 */
[----:B------:R-:W-:Y:S01]  /*3f90*/  @P3 LOP3.LUT R39, R12, R39, RZ, 0x3c, !PT ;  /* 0x000000270c273212 */ /* 0x000fe200078e3cff */
[----:B------:R-:W-:Y:S01]  /*3fa0*/  VIADD R12, R0, 0xe00 ;  /* 0x00000e00000c7836 */ /* 0x000fe20000000000 */
[----:B------:R-:W-:Y:S01]  /*3fb0*/  @P4 STG.E desc[UR8][R2.64+0x2000], R23 ;  /* 0x0020001702004986 */ /* 0x000fe2000c101908 */
[----:B------:R-:W-:-:S02]  /*3fc0*/  @P5 SEL R25, R25, 0x80000000, P2 ;  /* 0x8000000019195807 */ /* 0x000fc40001000000 */
[----:B------:R-:W-:Y:S01]  /*3fd0*/  ISETP.LT.U32.AND P6, PT, R14, UR6, PT ;  /* 0x000000060e007c0c */ /* 0x000fe2000bfc1070 */
[----:B---3--:R-:W-:Y:S01]  /*3fe0*/  @P4 STG.E desc[UR8][R4.64+0x2000], R17 ;  /* 0x0020001104004986 */ /* 0x008fe2000c101908 */
[----:B------:R-:W-:Y:S01]  /*3ff0*/  ISETP.LT.U32.AND P2, PT, R12, UR6, PT ;  /* 0x000000060c007c0c */ /* 0x000fe2000bf41070 */
[----:B------:R-:W-:Y:S01]  /*4000*/  VIADD R14, R0, 0xf00 ;  /* 0x00000f00000e7836 */ /* 0x000fe20000000000 */
[----:B------:R-:W-:Y:S01]  /*4010*/  @P5 LOP3.LUT R25, R25, R40, RZ, 0x3c, !PT ;  /* 0x0000002819195212 */ /* 0x000fe200078e3cff */
[----:B------:R-:W-:Y:S01]  /*4020*/  @P3 STG.E desc[UR8][R2.64+0x2400], R39 ;  /* 0x0024002702003986 */ /* 0x000fe2000c101908 */
[----:B------:R-:W-:Y:S01]  /*4030*/  @P0 IMAD.MOV.U32 R12, RZ, RZ, -0x1 ;  /* 0xffffffffff0c0424 */ /* 0x000fe200078e00ff */
[----:B------:R-:W-:Y:S01]  /*4040*/  ISETP.GT.U32.AND.EX P6, PT, R16, RZ, PT, P6 ;  /* 0x000000ff1000720c */ /* 0x000fe20003fc4160 */
[----:B--2---:R-:W-:Y:S01]  /*4050*/  IMAD.U32 R15, RZ, RZ, UR7 ;  /* 0x00000007ff0f7e24 */ /* 0x004fe2000f8e00ff */
[----:B-1----:R-:W-:Y:S01]  /*4060*/  @P3 STG.E desc[UR8][R4.64+0x2400], R19 ;  /* 0x0024001304003986 */ /* 0x002fe2000c101908 */
[----:B------:R-:W-:-:S02]  /*4070*/  @P0 ISETP.GT.AND P3, PT, R41, -0x1, PT ;  /* 0xffffffff2900080c */ /* 0x000fc40003f64270 */
[----:B------:R-:W-:Y:S01]  /*4080*/  ISETP.LT.U32.AND P4, PT, R14, UR6, PT ;  /* 0x000000060e007c0c */ /* 0x000fe2000bf81070 */
[----:B------:R1:W-:Y:S01]  /*4090*/  @P5 STG.E desc[UR8][R2.64+0x2800], R25 ;  /* 0x0028001902005986 */ /* 0x0003e2000c101908 */
[----:B------:R-:W-:Y:S02]  /*40a0*/  @P0 SEL R12, R12, 0x80000000, P3 ;  /* 0x800000000c0c0807 */ /* 0x000fe40001800000 */
[----:B------:R-:W-:Y:S01]  /*40b0*/  LOP3.LUT R14, R0, 0x1000, RZ, 0xfc, !PT ;  /* 0x00001000000e7812 */ /* 0x000fe200078efcff */
[----:B------:R-:W-:Y:S01]  /*40c0*/  LDS R17, [R51+0x3800] ;  /* 0x0038000033117984 */ /* 0x000fe20000000800 */
[C---:B------:R-:W-:Y:S02]  /*40d0*/  ISETP.GT.U32.AND.EX P1, PT, R15.reuse, RZ, PT, P1 ;  /* 0x000000ff0f00720c */ /* 0x040fe40003f24110 */
[----:B------:R-:W-:Y:S01]  /*40e0*/  @P0 LOP3.LUT R41, R12, R41, RZ, 0x3c, !PT ;  /* 0x000000290c290212 */ /* 0x000fe200078e3cff */
[----:B------:R-:W-:Y:S01]  /*40f0*/  VIADD R12, R0, 0x1100 ;  /* 0x00001100000c7836 */ /* 0x000fe20000000000 */
[----:B------:R-:W-:Y:S01]  /*4100*/  ISETP.LT.U32.AND P3, PT, R14, UR6, PT ;  /* 0x000000060e007c0c */ /* 0x000fe2000bf61070 */
[----:B------:R-:W-:Y:S01]  /*4110*/  IMAD.U32 R14, RZ, RZ, UR7 ;  /* 0x00000007ff0e7e24 */ /* 0x000fe2000f8e00ff */
[----:B0-----:R-:W-:Y:S01]  /*4120*/  @P5 STG.E desc[UR8][R4.64+0x2800], R13 ;  /* 0x0028000d04005986 */ /* 0x001fe2000c101908 */
[----:B------:R-:W-:-:S02]  /*4130*/  ISETP.GT.U32.AND.EX P4, PT, R15, RZ, PT, P4 ;  /* 0x000000ff0f00720c */ /* 0x000fc40003f84140 */
[----:B------:R-:W-:Y:S01]  /*4140*/  ISETP.LT.U32.AND P5, PT, R12, UR6, PT ;  /* 0x000000060c007c0c */ /* 0x000fe2000bfa1070 */
[----:B------:R-:W-:Y:S01]  /*4150*/  @P0 STG.E desc[UR8][R2.64+0x2c00], R41 ;  /* 0x002c002902000986 */ /* 0x000fe2000c101908 */
[C---:B------:R-:W-:Y:S02]  /*4160*/  ISETP.GT.U32.AND.EX P2, PT, R14.reuse, RZ, PT, P2 ;  /* 0x000000ff0e00720c */ /* 0x040fe40003f44120 */
[----:B------:R-:W-:Y:S01]  /*4170*/  @P1 IMAD.MOV.U32 R12, RZ, RZ, -0x1 ;  /* 0xffffffffff0c1424 */ /* 0x000fe200078e00ff */
[----:B------:R-:W0:Y:S01]  /*4180*/  LDS R13, [R51+0x3000] ;  /* 0x00300000330d7984 */ /* 0x000e220000000800 */
[----:B------:R-:W-:Y:S02]  /*4190*/  ISETP.GT.U32.AND.EX P5, PT, R15, RZ, PT, P5 ;  /* 0x000000ff0f00720c */ /* 0x000fe40003fa4150 */
[----:B------:R-:W-:Y:S01]  /*41a0*/  ISETP.GT.U32.AND.EX P3, PT, R14, RZ, PT, P3 ;  /* 0x000000ff0e00720c */ /* 0x000fe20003f64130 */
[----:B------:R-:W-:Y:S01]  /*41b0*/  @P0 STG.E desc[UR8][R4.64+0x2c00], R21 ;  /* 0x002c001504000986 */ /* 0x000fe2000c101908 */
[----:B------:R-:W-:Y:S01]  /*41c0*/  @P1 ISETP.GT.AND P0, PT, R29, -0x1, PT ;  /* 0xffffffff1d00180c */ /* 0x000fe20003f04270 */
[----:B------:R-:W-:-:S02]  /*41d0*/  @P6 IMAD.MOV.U32 R14, RZ, RZ, -0x1 ;  /* 0xffffffffff0e6424 */ /* 0x000fc400078e00ff */
[----:B------:R-:W2:Y:S01]  /*41e0*/  LDS R15, [R51+0x3400] ;  /* 0x00340000330f7984 */ /* 0x000ea20000000800 */
[----:B------:R-:W-:Y:S01]  /*41f0*/  @P1 SEL R12, R12, 0x80000000, P0 ;  /* 0x800000000c0c1807 */ /* 0x000fe20000000000 */
[----:B-1----:R-:W-:Y:S01]  /*4200*/  @P2 IMAD.MOV.U32 R25, RZ, RZ, -0x1 ;  /* 0xffffffffff192424 */ /* 0x002fe200078e00ff */
[----:B------:R-:W-:Y:S01]  /*4210*/  @P6 ISETP.GT.AND P0, PT, R11, -0x1, PT ;  /* 0xffffffff0b00680c */ /* 0x000fe20003f04270 */
[----:B------:R-:W1:Y:S01]  /*4220*/  LDS R19, [R51+0x3c00] ;  /* 0x003c000033137984 */ /* 0x000e620000000800 */
[----:B------:R-:W-:Y:S01]  /*4230*/  @P4 IMAD.MOV.U32 R16, RZ, RZ, -0x1 ;  /* 0xffffffffff104424 */ /* 0x000fe200078e00ff */
[----:B------:R-:W-:Y:S01]  /*4240*/  @P1 LOP3.LUT R29, R12, R29, RZ, 0x3c, !PT ;  /* 0x0000001d0c1d1212 */ /* 0x000fe200078e3cff */
[----:B------:R-:W-:Y:S01]  /*4250*/  @P5 IMAD.MOV.U32 R20, RZ, RZ, -0x1 ;  /* 0xffffffffff145424 */ /* 0x000fe200078e00ff */
[----:B------:R-:W3:Y:S01]  /*4260*/  LDS R21, [R51+0x4000] ;  /* 0x0040000033157984 */ /* 0x000ee20000000800 */
[----:B------:R-:W-:Y:S01]  /*4270*/  @P6 SEL R14, R14, 0x80000000, P0 ;  /* 0x800000000e0e6807 */ /* 0x000fe20000000000 */
[----:B------:R-:W-:Y:S01]  /*4280*/  @P3 IMAD.MOV.U32 R27, RZ, RZ, -0x1 ;  /* 0xffffffffff1b3424 */ /* 0x000fe200078e00ff */
[----:B------:R-:W-:Y:S01]  /*4290*/  @P2 ISETP.GT.AND P0, PT, R10, -0x1, PT ;  /* 0xffffffff0a00280c */ /* 0x000fe20003f04270 */
[----:B------:R-:W4:Y:S01]  /*42a0*/  LDS R23, [R51+0x4400] ;  /* 0x0044000033177984 */ /* 0x000f220000000800 */
[----:B------:R-:W-:-:S02]  /*42b0*/  @P6 LOP3.LUT R11, R14, R11, RZ, 0x3c, !PT ;  /* 0x0000000b0e0b6212 */ /* 0x000fc400078e3cff */
[----:B------:R-:W-:Y:S01]  /*42c0*/  @P2 SEL R25, R25, 0x80000000, P0 ;  /* 0x8000000019192807 */ /* 0x000fe20000000000 */
[----:B------:R0:W-:Y:S01]  /*42d0*/  @P1 STG.E desc[UR8][R2.64+0x3000], R29 ;  /* 0x0030001d02001986 */ /* 0x0001e2000c101908 */
[----:B------:R-:W-:Y:S02]  /*42e0*/  @P4 ISETP.GT.AND P0, PT, R9, -0x1, PT ;  /* 0xffffffff0900480c */ /* 0x000fe40003f04270 */
[----:B------:R-:W-:Y:S02]  /*42f0*/  @P2 LOP3.LUT R25, R25, R10, RZ, 0x3c, !PT ;  /* 0x0000000a19192212 */ /* 0x000fe400078e3cff */
[----:B------:R-:W-:Y:S02]  /*4300*/  @P4 SEL R16, R16, 0x80000000, P0 ;  /* 0x8000000010104807 */ /* 0x000fe40000000000 */
[----:B------:R-:W-:Y:S02]  /*4310*/  @P3 ISETP.GT.AND P0, PT, R8, -0x1, PT ;  /* 0xffffffff0800380c */ /* 0x000fe40003f04270 */
[----:B------:R-:W-:-:S02]  /*4320*/  @P4 LOP3.LUT R9, R16, R9, RZ, 0x3c, !PT ;  /* 0x0000000910094212 */ /* 0x000fc400078e3cff */
[----:B------:R-:W-:Y:S02]  /*4330*/  @P3 SEL R27, R27, 0x80000000, P0 ;  /* 0x800000001b1b3807 */ /* 0x000fe40000000000 */
[----:B------:R-:W-:Y:S02]  /*4340*/  @P5 ISETP.GT.AND P0, PT, R7, -0x1, PT ;  /* 0xffffffff0700580c */ /* 0x000fe40003f04270 */
[----:B------:R-:W-:Y:S01]  /*4350*/  @P3 LOP3.LUT R27, R27, R8, RZ, 0x3c, !PT ;  /* 0x000000081b1b3212 */ /* 0x000fe200078e3cff */
[----:B0-----:R0:W-:Y:S01]  /*4360*/  @P1 STG.E desc[UR8][R4.64+0x3000], R13 ;  /* 0x0030000d04001986 */ /* 0x0011e2000c101908 */
[----:B------:R-:W-:Y:S02]  /*4370*/  @P5 SEL R0, R20, 0x80000000, P0 ;  /* 0x8000000014005807 */ /* 0x000fe40000000000 */
[----:B------:R-:W-:Y:S01]  /*4380*/  ISETP.LT.U32.AND P0, PT, R18, UR6, PT ;  /* 0x0000000612007c0c */ /* 0x000fe2000bf01070 */
[----:B------:R-:W-:Y:S01]  /*4390*/  IMAD.U32 R18, RZ, RZ, UR7 ;  /* 0x00000007ff127e24 */ /* 0x000fe2000f8e00ff */
[----:B------:R0:W-:Y:S01]  /*43a0*/  @P6 STG.E desc[UR8][R2.64+0x3400], R11 ;  /* 0x0034000b02006986 */ /* 0x0001e2000c101908 */
[----:B------:R-:W-:-:S03]  /*43b0*/  @P5 LOP3.LUT R7, R0, R7, RZ, 0x3c, !PT ;  /* 0x0000000700075212 */ /* 0x000fc600078e3cff */
[----:B------:R-:W-:Y:S01]  /*43c0*/  ISETP.GT.U32.AND.EX P0, PT, R18, RZ, PT, P0 ;  /* 0x000000ff1200720c */ /* 0x000fe20003f04100 */
[----:B--2---:R0:W-:Y:S04]  /*43d0*/  @P6 STG.E desc[UR8][R4.64+0x3400], R15 ;  /* 0x0034000f04006986 */ /* 0x0041e8000c101908 */
[----:B------:R0:W-:Y:S04]  /*43e0*/  @P2 STG.E desc[UR8][R2.64+0x3800], R25 ;  /* 0x0038001902002986 */ /* 0x0001e8000c101908 */
[----:B------:R0:W-:Y:S04]  /*43f0*/  @P2 STG.E desc[UR8][R4.64+0x3800], R17 ;  /* 0x0038001104002986 */ /* 0x0001e8000c101908 */
[----:B------:R0:W-:Y:S04]  /*4400*/  @P4 STG.E desc[UR8][R2.64+0x3c00], R9 ;  /* 0x003c000902004986 */ /* 0x0001e8000c101908 */
[----:B-1----:R0:W-:Y:S04]  /*4410*/  @P4 STG.E desc[UR8][R4.64+0x3c00], R19 ;  /* 0x003c001304004986 */ /* 0x0021e8000c101908 */
[----:B------:R0:W-:Y:S04]  /*4420*/  @P3 STG.E desc[UR8][R2.64+0x4000], R27 ;  /* 0x0040001b02003986 */ /* 0x0001e8000c101908 */
[----:B---3--:R0:W-:Y:S04]  /*4430*/  @P3 STG.E desc[UR8][R4.64+0x4000], R21 ;  /* 0x0040001504003986 */ /* 0x0081e8000c101908 */
[----:B------:R0:W-:Y:S04]  /*4440*/  @P5 STG.E desc[UR8][R2.64+0x4400], R7 ;  /* 0x0044000702005986 */ /* 0x0001e8000c101908 */
[----:B----4-:R0:W-:Y:S01]  /*4450*/  @P5 STG.E desc[UR8][R4.64+0x4400], R23 ;  /* 0x0044001704005986 */ /* 0x0101e2000c101908 */
[----:B------:R-:W-:Y:S05]  /*4460*/  @!P0 EXIT ;  /* 0x000000000000894d */ /* 0x000fea0003800000 */
[----:B------:R-:W1:Y:S01]  /*4470*/  LDS R51, [R51+0x4800] ;  /* 0x0048000033337984 */ /* 0x000e620000000800 */
[----:B0-----:R-:W-:Y:S01]  /*4480*/  IMAD.MOV.U32 R7, RZ, RZ, -0x1 ;  /* 0xffffffffff077424 */ /* 0x001fe200078e00ff */
[----:B------:R-:W-:-:S04]  /*4490*/  ISETP.GT.AND P0, PT, R6, -0x1, PT ;  /* 0xffffffff0600780c */ /* 0x000fc80003f04270 */
[----:B------:R-:W-:-:S04]  /*44a0*/  SEL R7, R7, 0x80000000, P0 ;  /* 0x8000000007077807 */ /* 0x000fc80000000000 */
[----:B------:R-:W-:-:S05]  /*44b0*/  LOP3.LUT R7, R7, R6, RZ, 0x3c, !PT ;  /* 0x0000000607077212 */ /* 0x000fca00078e3cff */
[----:B------:R-:W-:Y:S04]  /*44c0*/  STG.E desc[UR8][R2.64+0x4800], R7 ;  /* 0x0048000702007986 */ /* 0x000fe8000c101908 */
[----:B-1----:R-:W-:Y:S01]  /*44d0*/  STG.E desc[UR8][R4.64+0x4800], R51 ;  /* 0x0048003304007986 */ /* 0x002fe2000c101908 */
[----:B------:R-:W-:Y:S05]  /*44e0*/  EXIT ;  /* 0x000000000000794d */ /* 0x000fea0003800000 */
.L_x_223:
        /* <DEDUP_REMOVED lines=9> */
.L_x_878:


//--------------------- .text._ZN3cub18CUB_300001_SM_10006detail10radix_sort29DeviceRadixSortOnesweepKernelINS1_5radix10policy_hubIfiyE10Policy1000ELNS0_9SortOrderE0EfiyiiNS1_21identity_decomposer_tEEEvPT5_SB_PT3_PKSC_PT1_PKSG_PT2_PKSK_T4_iiT6_ --------------------------
	.section	.text._ZN3cub18CUB_300001_SM_10006detail10radix_sort29DeviceRadixSortOnesweepKernelINS1_5radix10policy_hubIfiyE10Policy1000ELNS0_9SortOrderE0EfiyiiNS1_21identity_decomposer_tEEEvPT5_SB_PT3_PKSC_PT1_PKSG_PT2_PKSK_T4_iiT6_,"ax",@progbits
	.align	128
        .global         _ZN3cub18CUB_300001_SM_10006detail10radix_sort29DeviceRadixSortOnesweepKernelINS1_5radix10policy_hubIfiyE10Policy1000ELNS0_9SortOrderE0EfiyiiNS1_21identity_decomposer_tEEEvPT5_SB_PT3_PKSC_PT1_PKSG_PT2_PKSK_T4_iiT6_
        .type           _ZN3cub18CUB_300001_SM_10006detail10radix_sort29DeviceRadixSortOnesweepKernelINS1_5radix10policy_hubIfiyE10Policy1000ELNS0_9SortOrderE0EfiyiiNS1_21identity_decomposer_tEEEvPT5_SB_PT3_PKSC_PT1_PKSG_PT2_PKSK_T4_iiT6_,@function
        .size           _ZN3cub18CUB_300001_SM_10006detail10radix_sort29DeviceRadixSortOnesweepKernelINS1_5radix10policy_hubIfiyE10Policy1000ELNS0_9SortOrderE0EfiyiiNS1_21identity_decomposer_tEEEvPT5_SB_PT3_PKSC_PT1_PKSG_PT2_PKSK_T4_iiT6_,(.L_x_879 - _ZN3cub18CUB_300001_SM_10006detail10radix_sort29DeviceRadixSortOnesweepKernelINS1_5radix10policy_hubIfiyE10Policy1000ELNS0_9SortOrderE0EfiyiiNS1_21identity_decomposer_tEEEvPT5_SB_PT3_PKSC_PT1_PKSG_PT2_PKSK_T4_iiT6_)
        .other          _ZN3cub18CUB_300001_SM_10006detail10radix_sort29DeviceRadixSortOnesweepKernelINS1_5radix10policy_hubIfiyE10Policy1000ELNS0_9SortOrderE0EfiyiiNS1_21identity_decomposer_tEEEvPT5_SB_PT3_PKSC_PT1_PKSG_PT2_PKSK_T4_iiT6_,@"STO_CUDA_ENTRY STV_DEFAULT"
_ZN3cub18CUB_300001_SM_10006detail10radix_sort29DeviceRadixSortOnesweepKernelINS1_5radix10policy_hubIfiyE10Policy1000ELNS0_9SortOrderE0EfiyiiNS1_21identity_decomposer_tEEEvPT5_SB_PT3_PKSC_PT1_PKSG_PT2_PKSK_T4_iiT6_:
.text._ZN3cub18CUB_300001_SM_10006detail10radix_sort29DeviceRadixSortOnesweepKernelINS1_5radix10policy_hubIfiyE10Policy1000ELNS0_9SortOrderE0EfiyiiNS1_21identity_decomposer_tEEEvPT5_SB_PT3_PKSC_PT1_PKSG_PT2_PKSK_T4_iiT6_:
        /* <DEDUP_REMOVED lines=16> */
.L_x_225:
[----:B------:R-:W-:Y:S05]  /*0100*/  BSYNC.RECONVERGENT B0 ;  /* 0x0000000000007941 */ /* 0x000fea0003800200 */
.L_x_224:
        /* <DEDUP_REMOVED lines=36> */
.L_x_226:
        /* <DEDUP_REMOVED lines=76> */
.L_x_227:
        /* <DEDUP_REMOVED lines=68> */
.L_x_230:
        /* <DEDUP_REMOVED lines=21> */
.L_x_229:
[----:B------:R-:W-:Y:S05]  /*0da0*/  BSYNC.RECONVERGENT B0 ;  /* 0x0000000000007941 */ /* 0x000fea0003800200 */
.L_x_228:
        /* <DEDUP_REMOVED lines=19> */
.L_x_234:
[----:B------:R-:W-:Y:S05]  /*0ee0*/  BSYNC.RECONVERGENT B1 ;  /* 0x0000000000017941 */ /* 0x000fea0003800200 */
.L_x_233:
        /* <DEDUP_REMOVED lines=14> */
.L_x_235:
[----:B------:R-:W-:Y:S01]  /*0fd0*/  VIADD R10, R10, 0x1 ;  /* 0x000000010a0a7836 */ /* 0x000fe20000000000 */
[----:B------:R0:W-:Y:S04]  /*0fe0*/  STS [R4], RZ ;  /* 0x000000ff04007388 */ /* 0x0001e80000000800 */
[----:B------:R-:W-:Y:S01]  /*0ff0*/  ISETP.NE.AND P0, PT, R10, RZ, PT ;  /* 0x000000ff0a00720c */ /* 0x000fe20003f05270 */
[----:B0-----:R-:W-:-:S12]  /*1000*/  VIADD R4, R4, 0x80 ;  /* 0x0000008004047836 */ /* 0x001fd80000000000 */
[----:B------:R-:W-:Y:S05]  /*1010*/  @P0 BRA `(.L_x_235) ;  /* 0xfffffffc00ec0947 */ /* 0x000fea000383ffff */
.L_x_232:
[----:B------:R-:W-:Y:S05]  /*1020*/  BSYNC.RECONVERGENT B0 ;  /* 0x0000000000007941 */ /* 0x000fea0003800200 */
.L_x_231:
        /* <DEDUP_REMOVED lines=147> */
.L_x_237:
[----:B------:R-:W-:Y:S05]  /*1960*/  BSYNC.RECONVERGENT B0 ;  /* 0x0000000000007941 */ /* 0x000fea0003800200 */
.L_x_236:
        /* <DEDUP_REMOVED lines=35> */
.L_x_246:
[----:B0-----:R-:W0:Y:S01]  /*1ba0*/  LDC.64 R14, c[0x0][0x380] ;  /* 0x0000e000ff0e7b82 */ /* 0x001e220000000a00 */
[----:B------:R-:W-:Y:S01]  /*1bb0*/  VIADD R47, R4, 0xffffffff ;  /* 0xffffffff042f7836 */ /* 0x000fe20000000000 */
[----:B------:R-:W-:Y:S03]  /*1bc0*/  BSSY B2, `(.L_x_243) ;  /* 0x0000008000027945 */ /* 0x000fe60003800000 */
[----:B------:R-:W-:-:S04]  /*1bd0*/  IMAD R29, R47, 0x100, R3 ;  /* 0x000001002f1d7824 */ /* 0x000fc800078e0203 */
[----:B0-----:R-:W-:-:S07]  /*1be0*/  IMAD.WIDE R14, R29, 0x4, R14 ;  /* 0x000000041d0e7825 */ /* 0x001fce00078e020e */
.L_x_244:
[----:B------:R-:W-:Y:S05]  /*1bf0*/  YIELD ;  /* 0x0000000000007946 */ /* 0x000fea0003800000 */
[----:B------:R0:W-:Y:S06]  /*1c00*/  MEMBAR.SC.CTA ;  /* 0x0000000000007992 */ /* 0x0001ec0000000000 */
[----:B0-----:R-:W2:Y:S02]  /*1c10*/  LDG.E.STRONG.SYS R10, desc[UR6][R14.64] ;  /* 0x000000060e0a7981 */ /* 0x001ea4000c1f5900 */
[----:B--2---:R-:W-:-:S13]  /*1c20*/  ISETP.NE.AND P0, PT, R10, RZ, PT ;  /* 0x000000ff0a00720c */ /* 0x004fda0003f05270 */
[----:B------:R-:W-:Y:S05]  /*1c30*/  @!P0 BRA `(.L_x_244) ;  /* 0xfffffffc00ec8947 */ /* 0x000fea000383ffff */
[----:B------:R-:W-:Y:S05]  /*1c40*/  BSYNC B2 ;  /* 0x0000000000027941 */ /* 0x000fea0003800000 */
.L_x_243:
[----:B------:R-:W-:Y:S01]  /*1c50*/  BSSY.RECONVERGENT B2, `(.L_x_245) ;  /* 0x0000006000027945 */ /* 0x000fe20003800200 */
[C---:B------:R-:W-:Y:S02]  /*1c60*/  ISETP.GT.AND P0, PT, R10.reuse, -0x1, PT ;  /* 0xffffffff0a00780c */ /* 0x040fe40003f04270 */
[----:B------:R-:W-:Y:S01]  /*1c70*/  LOP3.LUT R10, R10, 0x3fffffff, RZ, 0xc0, !PT ;  /* 0x3fffffff0a0a7812 */ /* 0x000fe200078ec0ff */
[----:B------:R-:W-:Y:S05]  /*1c80*/  WARPSYNC.EXCLUSIVE R0 ;  /* 0x0000000000007348 */ /* 0x000fea0003a00000 */
[----:B------:R-:W-:-:S05]  /*1c90*/  IMAD.IADD R21, R10, 0x1, R21 ;  /* 0x000000010a157824 */ /* 0x000fca00078e0215 */
[----:B------:R-:W-:-:S07]  /*1ca0*/  VOTE.ANY R0, PT, P0 ;  /* 0x0000000000007806 */ /* 0x000fce00000e0100 */
[----:B------:R-:W-:Y:S05]  /*1cb0*/  BSYNC.RECONVERGENT B2 ;  /* 0x0000000000027941 */ /* 0x000fea0003800200 */
.L_x_245:
[----:B------:R-:W-:Y:S01]  /*1cc0*/  ISETP.GT.U32.AND P1, PT, R4, 0x1, PT ;  /* 0x000000010400780c */ /* 0x000fe20003f24070 */
[----:B------:R-:W-:-:S12]  /*1cd0*/  IMAD.MOV.U32 R4, RZ, RZ, R47 ;  /* 0x000000ffff047224 */ /* 0x000fd800078e002f */
[----:B------:R-:W-:Y:S05]  /*1ce0*/  @P0 BRA P1, `(.L_x_246) ;  /* 0xfffffffc00ac0947 */ /* 0x000fea000083ffff */
[----:B------:R-:W-:Y:S05]  /*1cf0*/  BSYNC B0 ;  /* 0x0000000000007941 */ /* 0x000fea0003800000 */
.L_x_242:
[----:B------:R1:W2:Y:S02]  /*1d00*/  LDS.64 R14, [R19+0x6600] ;  /* 0x00660000130e7984 */ /* 0x0002a40000000a00 */
.L_x_241:
[C---:B------:R-:W-:Y:S01]  /*1d10*/  IMAD.IADD R29, R21.reuse, 0x1, -R20 ;  /* 0x00000001151d7824 */ /* 0x040fe200078e0a14 */
[----:B------:R-:W-:-:S04]  /*1d20*/  LOP3.LUT R21, R21, 0x80000000, RZ, 0xfc, !PT ;  /* 0x8000000015157812 */ /* 0x000fc800078efcff */
[C---:B0-2---:R-:W-:Y:S01]  /*1d30*/  IADD3 R14, P0, PT, R29.reuse, R14, RZ ;  /* 0x0000000e1d0e7210 */ /* 0x045fe20007f1e0ff */
[----:B------:R0:W-:Y:S03]  /*1d40*/  STG.E.STRONG.SYS desc[UR6][R6.64], R21 ;  /* 0x0000001506007986 */ /* 0x0001e6000c115906 */
[----:B------:R-:W-:-:S05]  /*1d50*/  LEA.HI.X.SX32 R15, R29, R15, 0x1, P0 ;  /* 0x0000000f1d0f7211 */ /* 0x000fca00000f0eff */
[----:B------:R0:W-:Y:S04]  /*1d60*/  STS.64 [R19+0x6600], R14 ;  /* 0x0066000e13007388 */ /* 0x0001e80000000a00 */
.L_x_240:
[----:B------:R-:W-:Y:S05]  /*1d70*/  BSYNC B1 ;  /* 0x0000000000017941 */ /* 0x000fea0003800000 */
.L_x_239:
        /* <DEDUP_REMOVED lines=33> */
.L_x_247:
        /* <DEDUP_REMOVED lines=64> */
.L_x_248:
        /* <DEDUP_REMOVED lines=56> */
.L_x_249:
        /* <DEDUP_REMOVED lines=19> */
.L_x_250:
        /* <DEDUP_REMOVED lines=51> */
.L_x_251:
        /* <DEDUP_REMOVED lines=22> */
.L_x_252:
        /* <DEDUP_REMOVED lines=56> */
.L_x_238:
        /* <DEDUP_REMOVED lines=38> */
.L_x_344:
        /* <DEDUP_REMOVED lines=25> */
.L_x_253:
        /* <DEDUP_REMOVED lines=42> */
.L_x_256:
[----:B------:R-:W-:Y:S05]  /*36e0*/  BSYNC.RECONVERGENT B0 ;  /* 0x0000000000007941 */ /* 0x000fea0003800200 */
.L_x_255:
        /* <DEDUP_REMOVED lines=39> */
.L_x_258:
[----:B------:R-:W-:Y:S05]  /*3960*/  BSYNC.RECONVERGENT B0 ;  /* 0x0000000000007941 */ /* 0x000fea0003800200 */
.L_x_257:
        /* <DEDUP_REMOVED lines=35> */
.L_x_260:
[----:B------:R-:W-:Y:S05]  /*3ba0*/  BSYNC.RECONVERGENT B0 ;  /* 0x0000000000007941 */ /* 0x000fea0003800200 */
.L_x_259:
        /* <DEDUP_REMOVED lines=35> */
.L_x_262:
[----:B------:R-:W-:Y:S05]  /*3de0*/  BSYNC.RECONVERGENT B0 ;  /* 0x0000000000007941 */ /* 0x000fea0003800200 */
.L_x_261:
        /* <DEDUP_REMOVED lines=35> */
.L_x_264:
[----:B------:R-:W-:Y:S05]  /*4020*/  BSYNC.RECONVERGENT B0 ;  /* 0x0000000000007941 */ /* 0x000fea0003800200 */
.L_x_263:
        /* <DEDUP_REMOVED lines=35> */
.L_x_266:
[----:B------:R-:W-:Y:S05]  /*4260*/  BSYNC.RECONVERGENT B0 ;  /* 0x0000000000007941 */ /* 0x000fea0003800200 */
.L_x_265:
        /* <DEDUP_REMOVED lines=35> */
.L_x_268:
[----:B------:R-:W-:Y:S05]  /*44a0*/  BSYNC.RECONVERGENT B0 ;  /* 0x0000000000007941 */ /* 0x000fea0003800200 */
.L_x_267:
        /* <DEDUP_REMOVED lines=35> */
.L_x_270:
[----:B------:R-:W-:Y:S05]  /*46e0*/  BSYNC.RECONVERGENT B0 ;  /* 0x0000000000007941 */ /* 0x000fea0003800200 */
.L_x_269:
        /* <DEDUP_REMOVED lines=35> */
.L_x_272:
[----:B------:R-:W-:Y:S05]  /*4920*/  BSYNC.RECONVERGENT B0 ;  /* 0x0000000000007941 */ /* 0x000fea0003800200 */
.L_x_271:
        /* <DEDUP_REMOVED lines=36> */
.L_x_274:
[----:B------:R-:W-:Y:S05]  /*4b70*/  BSYNC.RECONVERGENT B0 ;  /* 0x0000000000007941 */ /* 0x000fea0003800200 */
.L_x_273:
        /* <DEDUP_REMOVED lines=36> */
.L_x_276:
[----:B------:R-:W-:Y:S05]  /*4dc0*/  BSYNC.RECONVERGENT B0 ;  /* 0x0000000000007941 */ /* 0x000fea0003800200 */
.L_x_275:
        /* <DEDUP_REMOVED lines=36> */
.L_x_278:
[----:B------:R-:W-:Y:S05]  /*5010*/  BSYNC.RECONVERGENT B0 ;  /* 0x0000000000007941 */ /* 0x000fea0003800200 */
.L_x_277:
        /* <DEDUP_REMOVED lines=36> */
.L_x_280:
[----:B------:R-:W-:Y:S05]  /*5260*/  BSYNC.RECONVERGENT B0 ;  /* 0x0000000000007941 */ /* 0x000fea0003800200 */
.L_x_279:
        /* <DEDUP_REMOVED lines=36> */
.L_x_282:
[----:B------:R-:W-:Y:S05]  /*54b0*/  BSYNC.RECONVERGENT B0 ;  /* 0x0000000000007941 */ /* 0x000fea0003800200 */
.L_x_281:
        /* <DEDUP_REMOVED lines=36> */
.L_x_284:
[----:B------:R-:W-:Y:S05]  /*5700*/  BSYNC.RECONVERGENT B0 ;  /* 0x0000000000007941 */ /* 0x000fea0003800200 */
.L_x_283:
        /* <DEDUP_REMOVED lines=36> */
.L_x_286:
[----:B------:R-:W-:Y:S05]  /*5950*/  BSYNC.RECONVERGENT B0 ;  /* 0x0000000000007941 */ /* 0x000fea0003800200 */
.L_x_285:
        /* <DEDUP_REMOVED lines=36> */
.L_x_288:
[----:B------:R-:W-:Y:S05]  /*5ba0*/  BSYNC.RECONVERGENT B0 ;  /* 0x0000000000007941 */ /* 0x000fea0003800200 */
.L_x_287:
        /* <DEDUP_REMOVED lines=35> */
.L_x_290:
[----:B------:R-:W-:Y:S05]  /*5de0*/  BSYNC.RECONVERGENT B0 ;  /* 0x0000000000007941 */ /* 0x000fea0003800200 */
.L_x_289:
        /* <DEDUP_REMOVED lines=64> */
.L_x_298:
[----:B-1----:R-:W1:Y:S01]  /*61f0*/  LDC.64 R30, c[0x0][0x380] ;  /* 0x0000e000ff1e7b82 */ /* 0x002e620000000a00 */
[----:B------:R-:W-:Y:S01]  /*6200*/  VIADD R39, R32, 0xffffffff ;  /* 0xffffffff20277836 */ /* 0x000fe20000000000 */
[----:B------:R-:W-:Y:S03]  /*6210*/  BSSY B2, `(.L_x_295) ;  /* 0x0000008000027945 */ /* 0x000fe60003800000 */
[----:B------:R-:W-:-:S04]  /*6220*/  IMAD R33, R39, 0x100, R3 ;  /* 0x0000010027217824 */ /* 0x000fc800078e0203 */
[----:B-1----:R-:W-:-:S07]  /*6230*/  IMAD.WIDE R30, R33, 0x4, R30 ;  /* 0x00000004211e7825 */ /* 0x002fce00078e021e */
.L_x_296:
[----:B------:R-:W-:Y:S05]  /*6240*/  YIELD ;  /* 0x0000000000007946 */ /* 0x000fea0003800000 */
[----:B------:R1:W-:Y:S06]  /*6250*/  MEMBAR.SC.CTA ;  /* 0x0000000000007992 */ /* 0x0003ec0000000000 */
[----:B-1----:R-:W2:Y:S02]  /*6260*/  LDG.E.STRONG.SYS R33, desc[UR6][R30.64] ;  /* 0x000000061e217981 */ /* 0x002ea4000c1f5900 */
[----:B--2---:R-:W-:-:S13]  /*6270*/  ISETP.NE.AND P0, PT, R33, RZ, PT ;  /* 0x000000ff2100720c */ /* 0x004fda0003f05270 */
[----:B------:R-:W-:Y:S05]  /*6280*/  @!P0 BRA `(.L_x_296) ;  /* 0xfffffffc00ec8947 */ /* 0x000fea000383ffff */
[----:B------:R-:W-:Y:S05]  /*6290*/  BSYNC B2 ;  /* 0x0000000000027941 */ /* 0x000fea0003800000 */
.L_x_295:
[----:B------:R-:W-:Y:S01]  /*62a0*/  BSSY.RECONVERGENT B2, `(.L_x_297) ;  /* 0x0000006000027945 */ /* 0x000fe20003800200 */
[C---:B------:R-:W-:Y:S02]  /*62b0*/  ISETP.GT.AND P0, PT, R33.reuse, -0x1, PT ;  /* 0xffffffff2100780c */ /* 0x040fe40003f04270 */
[----:B------:R-:W-:Y:S01]  /*62c0*/  LOP3.LUT R30, R33, 0x3fffffff, RZ, 0xc0, !PT ;  /* 0x3fffffff211e7812 */ /* 0x000fe200078ec0ff */
[----:B------:R-:W-:Y:S05]  /*62d0*/  WARPSYNC.EXCLUSIVE R28 ;  /* 0x000000001c007348 */ /* 0x000fea0003a00000 */
[----:B------:R-:W-:-:S05]  /*62e0*/  IMAD.IADD R37, R30, 0x1, R37 ;  /* 0x000000011e257824 */ /* 0x000fca00078e0225 */
[----:B------:R-:W-:-:S07]  /*62f0*/  VOTE.ANY R28, PT, P0 ;  /* 0x00000000001c7806 */ /* 0x000fce00000e0100 */
[----:B------:R-:W-:Y:S05]  /*6300*/  BSYNC.RECONVERGENT B2 ;  /* 0x0000000000027941 */ /* 0x000fea0003800200 */
.L_x_297:
[----:B------:R-:W-:Y:S01]  /*6310*/  ISETP.GT.U32.AND P1, PT, R32, 0x1, PT ;  /* 0x000000012000780c */ /* 0x000fe20003f24070 */
[----:B------:R-:W-:-:S12]  /*6320*/  IMAD.MOV.U32 R32, RZ, RZ, R39 ;  /* 0x000000ffff207224 */ /* 0x000fd800078e0027 */
[----:B------:R-:W-:Y:S05]  /*6330*/  @P0 BRA P1, `(.L_x_298) ;  /* 0xfffffffc00ac0947 */ /* 0x000fea000083ffff */
[----:B------:R-:W-:Y:S05]  /*6340*/  BSYNC B0 ;  /* 0x0000000000007941 */ /* 0x000fea0003800000 */
.L_x_294:
[----:B------:R2:W3:Y:S02]  /*6350*/  LDS.64 R30, [R41+0x6600] ;  /* 0x00660000291e7984 */ /* 0x0004e40000000a00 */
.L_x_293:
        /* <DEDUP_REMOVED lines=8> */
.L_x_292:
[----:B------:R-:W-:Y:S05]  /*63e0*/  BSYNC B1 ;  /* 0x0000000000017941 */ /* 0x000fea0003800000 */
.L_x_291:
        /* <DEDUP_REMOVED lines=16> */
.L_x_299:
        /* <DEDUP_REMOVED lines=280> */
.L_x_300:
        /* <DEDUP_REMOVED lines=31> */
.L_x_303:
[----:B------:R-:W-:Y:S05]  /*7860*/  BSYNC.RECONVERGENT B0 ;  /* 0x0000000000007941 */ /* 0x000fea0003800200 */
.L_x_302:
        /* <DEDUP_REMOVED lines=23> */
.L_x_305:
[----:B------:R-:W-:Y:S05]  /*79e0*/  BSYNC.RECONVERGENT B0 ;  /* 0x0000000000007941 */ /* 0x000fea0003800200 */
.L_x_304:
        /* <DEDUP_REMOVED lines=23> */
.L_x_307:
[----:B------:R-:W-:Y:S05]  /*7b60*/  BSYNC.RECONVERGENT B0 ;  /* 0x0000000000007941 */ /* 0x000fea0003800200 */
.L_x_306:
        /* <DEDUP_REMOVED lines=23> */
.L_x_309:
[----:B------:R-:W-:Y:S05]  /*7ce0*/  BSYNC.RECONVERGENT B0 ;  /* 0x0000000000007941 */ /* 0x000fea0003800200 */
.L_x_308:
        /* <DEDUP_REMOVED lines=23> */
.L_x_311:
[----:B------:R-:W-:Y:S05]  /*7e60*/  BSYNC.RECONVERGENT B0 ;  /* 0x0000000000007941 */ /* 0x000fea0003800200 */
.L_x_310:
        /* <DEDUP_REMOVED lines=23> */
.L_x_313:
[----:B------:R-:W-:Y:S05]  /*7fe0*/  BSYNC.RECONVERGENT B0 ;  /* 0x0000000000007941 */ /* 0x000fea0003800200 */
.L_x_312:
        /* <DEDUP_REMOVED lines=23> */
.L_x_315:
[----:B------:R-:W-:Y:S05]  /*8160*/  BSYNC.RECONVERGENT B0 ;  /* 0x0000000000007941 */ /* 0x000fea0003800200 */
.L_x_314:
        /* <DEDUP_REMOVED lines=23> */
.L_x_317:
[----:B------:R-:W-:Y:S05]  /*82e0*/  BSYNC.RECONVERGENT B0 ;  /* 0x0000000000007941 */ /* 0x000fea0003800200 */
.L_x_316:
        /* <DEDUP_REMOVED lines=23> */
.L_x_319:
[----:B------:R-:W-:Y:S05]  /*8460*/  BSYNC.RECONVERGENT B0 ;  /* 0x0000000000007941 */ /* 0x000fea0003800200 */
.L_x_318:
        /* <DEDUP_REMOVED lines=23> */
.L_x_321:
[----:B------:R-:W-:Y:S05]  /*85e0*/  BSYNC.RECONVERGENT B0 ;  /* 0x0000000000007941 */ /* 0x000fea0003800200 */
.L_x_320:
        /* <DEDUP_REMOVED lines=23> */
.L_x_323:
[----:B------:R-:W-:Y:S05]  /*8760*/  BSYNC.RECONVERGENT B0 ;  /* 0x0000000000007941 */ /* 0x000fea0003800200 */
.L_x_322:
        /* <DEDUP_REMOVED lines=23> */
.L_x_325:
[----:B------:R-:W-:Y:S05]  /*88e0*/  BSYNC.RECONVERGENT B0 ;  /* 0x0000000000007941 */ /* 0x000fea0003800200 */
.L_x_324:
        /* <DEDUP_REMOVED lines=22> */
.L_x_327:
[----:B------:R-:W-:Y:S05]  /*8a50*/  BSYNC.RECONVERGENT B0 ;  /* 0x0000000000007941 */ /* 0x000fea0003800200 */
.L_x_326:
        /* <DEDUP_REMOVED lines=21> */
.L_x_329:
[----:B------:R-:W-:Y:S05]  /*8bb0*/  BSYNC.RECONVERGENT B0 ;  /* 0x0000000000007941 */ /* 0x000fea0003800200 */
.L_x_328:
        /* <DEDUP_REMOVED lines=21> */
.L_x_331:
[----:B------:R-:W-:Y:S05]  /*8d10*/  BSYNC.RECONVERGENT B0 ;  /* 0x0000000000007941 */ /* 0x000fea0003800200 */
.L_x_330:
        /* <DEDUP_REMOVED lines=21> */
.L_x_333:
[----:B------:R-:W-:Y:S05]  /*8e70*/  BSYNC.RECONVERGENT B0 ;  /* 0x0000000000007941 */ /* 0x000fea0003800200 */
.L_x_332:
        /* <DEDUP_REMOVED lines=21> */
.L_x_335:
[----:B------:R-:W-:Y:S05]  /*8fd0*/  BSYNC.RECONVERGENT B0 ;  /* 0x0000000000007941 */ /* 0x000fea0003800200 */
.L_x_334:
[----:B------:R-:W-:Y:S01]  /*8fe0*/  NOP ;  /* 0x0000000000007918 */ /* 0x000fe20000000000 */
.L_x_301:
        /* <DEDUP_REMOVED lines=112> */
.L_x_336:
        /* <DEDUP_REMOVED lines=83> */
.L_x_337:
        /* <DEDUP_REMOVED lines=180> */
.L_x_338:
        /* <DEDUP_REMOVED lines=205> */
.L_x_254:
[----:B------:R-:W-:Y:S02]  /*b430*/  IMAD.MOV.U32 R72, RZ, RZ, R57 ;  /* 0x000000ffff487224 */ /* 0x000fe400078e0039 */
[----:B------:R-:W-:Y:S02]  /*b440*/  IMAD.MOV.U32 R65, RZ, RZ, 0x1 ;  /* 0x00000001ff417424 */ /* 0x000fe400078e00ff */
[----:B------:R-:W-:Y:S02]  /*b450*/  IMAD.MOV.U32 R74, RZ, RZ, RZ ;  /* 0x000000ffff4a7224 */ /* 0x000fe400078e00ff */
[----:B------:R-:W-:-:S07]  /*b460*/  IMAD.MOV.U32 R63, RZ, RZ, -0x1 ;  /* 0xffffffffff3f7424 */ /* 0x000fce00078e00ff */
[----:B------:R-:W-:Y:S05]  /*b470*/  WARPSYNC.COLLECTIVE R63, `(.L_x_339) ;  /* 0x000000003f087348 */ /* 0x000fea0003c00000 */
[----:B------:R0:W1:Y:S02]  /*b480*/  SHFL.UP P0, R70, R72, R65, R74 ;  /* 0x0400004148467389 */ /* 0x000064000000004a */
[----:B01----:R-:W-:Y:S05]  /*b490*/  ENDCOLLECTIVE ;  /* 0x000000000000791b */ /* 0x003fea0003800000 */
.L_x_339:
[----:B------:R-:W-:Y:S02]  /*b4a0*/  IMAD.MOV.U32 R65, RZ, RZ, 0x2 ;  /* 0x00000002ff417424 */ /* 0x000fe400078e00ff */
[----:B------:R-:W-:-:S04]  /*b4b0*/  IMAD.MOV.U32 R66, RZ, RZ, R70 ;  /* 0x000000ffff427224 */ /* 0x000fc800078e0046 */
[----:B------:R-:W-:-:S04]  /*b4c0*/  @P0 IMAD.IADD R66, R57, 0x1, R66 ;  /* 0x0000000139420824 */ /* 0x000fc800078e0242 */
[----:B------:R-:W-:-:S07]  /*b4d0*/  IMAD.MOV.U32 R72, RZ, RZ, R66 ;  /* 0x000000ffff487224 */ /* 0x000fce00078e0042 */
[----:B------:R-:W-:Y:S05]  /*b4e0*/  WARPSYNC.COLLECTIVE R63, `(.L_x_340) ;  /* 0x000000003f087348 */ /* 0x000fea0003c00000 */
[----:B------:R0:W1:Y:S02]  /*b4f0*/  SHFL.UP P0, R70, R72, R65, R74 ;  /* 0x0400004148467389 */ /* 0x000064000000004a */
[----:B01----:R-:W-:Y:S05]  /*b500*/  ENDCOLLECTIVE ;  /* 0x000000000000791b */ /* 0x003fea0003800000 */
.L_x_340:
[----:B------:R-:W-:Y:S02]  /*b510*/  IMAD.MOV.U32 R65, RZ, RZ, 0x4 ;  /* 0x00000004ff417424 */ /* 0x000fe400078e00ff */
[----:B------:R-:W-:-:S04]  /*b520*/  IMAD.MOV.U32 R59, RZ, RZ, R70 ;  /* 0x000000ffff3b7224 */ /* 0x000fc800078e0046 */
[----:B------:R-:W-:-:S04]  /*b530*/  @P0 IMAD.IADD R59, R66, 0x1, R59 ;  /* 0x00000001423b0824 */ /* 0x000fc800078e023b */
[----:B------:R-:W-:-:S07]  /*b540*/  IMAD.MOV.U32 R72, RZ, RZ, R59 ;  /* 0x000000ffff487224 */ /* 0x000fce00078e003b */
[----:B------:R-:W-:Y:S05]  /*b550*/  WARPSYNC.COLLECTIVE R63, `(.L_x_341) ;  /* 0x000000003f087348 */ /* 0x000fea0003c00000 */
[----:B------:R0:W1:Y:S02]  /*b560*/  SHFL.UP P0, R70, R72, R65, R74 ;  /* 0x0400004148467389 */ /* 0x000064000000004a */
[----:B01----:R-:W-:Y:S05]  /*b570*/  ENDCOLLECTIVE ;  /* 0x000000000000791b */ /* 0x003fea0003800000 */
.L_x_341:
[----:B------:R-:W-:Y:S02]  /*b580*/  IMAD.MOV.U32 R65, RZ, RZ, 0x8 ;  /* 0x00000008ff417424 */ /* 0x000fe400078e00ff */
[----:B------:R-:W-:-:S04]  /*b590*/  IMAD.MOV.U32 R68, RZ, RZ, R70 ;  /* 0x000000ffff447224 */ /* 0x000fc800078e0046 */
[----:B------:R-:W-:-:S04]  /*b5a0*/  @P0 IMAD.IADD R68, R59, 0x1, R68 ;  /* 0x000000013b440824 */ /* 0x000fc800078e0244 */
[----:B------:R-:W-:-:S07]  /*b5b0*/  IMAD.MOV.U32 R72, RZ, RZ, R68 ;  /* 0x000000ffff487224 */ /* 0x000fce00078e0044 */
[----:B------:R-:W-:Y:S05]  /*b5c0*/  WARPSYNC.COLLECTIVE R63, `(.L_x_342) ;  /* 0x000000003f087348 */ /* 0x000fea0003c00000 */
[----:B------:R0:W1:Y:S02]  /*b5d0*/  SHFL.UP P0, R70, R72, R65, R74 ;  /* 0x0400004148467389 */ /* 0x000064000000004a */
[----:B01----:R-:W-:Y:S05]  /*b5e0*/  ENDCOLLECTIVE ;  /* 0x000000000000791b */ /* 0x003fea0003800000 */
.L_x_342:
[----:B------:R-:W-:Y:S02]  /*b5f0*/  IMAD.MOV.U32 R65, RZ, RZ, 0x10 ;  /* 0x00000010ff417424 */ /* 0x000fe400078e00ff */
[----:B------:R-:W-:-:S04]  /*b600*/  IMAD.MOV.U32 R61, RZ, RZ, R70 ;  /* 0x000000ffff3d7224 */ /* 0x000fc800078e0046 */
[----:B------:R-:W-:-:S04]  /*b610*/  @P0 IMAD.IADD R61, R68, 0x1, R61 ;  /* 0x00000001443d0824 */ /* 0x000fc800078e023d */
[----:B------:R-:W-:-:S07]  /*b620*/  IMAD.MOV.U32 R72, RZ, RZ, R61 ;  /* 0x000000ffff487224 */ /* 0x000fce00078e003d */
[----:B------:R-:W-:Y:S05]  /*b630*/  WARPSYNC.COLLECTIVE R63, `(.L_x_343) ;  /* 0x000000003f087348 */ /* 0x000fea0003c00000 */
[----:B------:R0:W1:Y:S02]  /*b640*/  SHFL.UP P0, R70, R72, R65, R74 ;  /* 0x0400004148467389 */ /* 0x000064000000004a */
[----:B01----:R-:W-:Y:S05]  /*b650*/  ENDCOLLECTIVE ;  /* 0x000000000000791b */ /* 0x003fea0003800000 */
.L_x_343:
[----:B------:R-:W-:Y:S05]  /*b660*/  BRA `(.L_x_344) ;  /* 0xffffff7c00107947 */ /* 0x000fea000383ffff */
.L_x_345:
        /* <DEDUP_REMOVED lines=9> */
.L_x_879:


//--------------------- .text._ZN3cub18CUB_300001_SM_10006detail10radix_sort33DeviceRadixSortExclusiveSumKernelINS1_5radix10policy_hubIfiyE10Policy1000EyEEvPT0_ --------------------------
	.section	.text._ZN3cub18CUB_300001_SM_10006detail10radix_sort33DeviceRadixSortExclusiveSumKernelINS1_5radix10policy_hubIfiyE10Policy1000EyEEvPT0_,"ax",@progbits
	.align	128
        .global         _ZN3cub18CUB_300001_SM_10006detail10radix_sort33DeviceRadixSortExclusiveSumKernelINS1_5radix10policy_hubIfiyE10Policy1000EyEEvPT0_
        .type           _ZN3cub18CUB_300001_SM_10006detail10radix_sort33DeviceRadixSortExclusiveSumKernelINS1_5radix10policy_hubIfiyE10Policy1000EyEEvPT0_,@function
        .size           _ZN3cub18CUB_300001_SM_10006detail10radix_sort33DeviceRadixSortExclusiveSumKernelINS1_5radix10policy_hubIfiyE10Policy1000EyEEvPT0_,(.L_x_880 - _ZN3cub18CUB_300001_SM_10006detail10radix_sort33DeviceRadixSortExclusiveSumKernelINS1_5radix10policy_hubIfiyE10Policy1000EyEEvPT0_)
        .other          _ZN3cub18CUB_300001_SM_10006detail10radix_sort33DeviceRadixSortExclusiveSumKernelINS1_5radix10policy_hubIfiyE10Policy1000EyEEvPT0_,@"STO_CUDA_ENTRY STV_DEFAULT"
_ZN3cub18CUB_300001_SM_10006detail10radix_sort33DeviceRadixSortExclusiveSumKernelINS1_5radix10policy_hubIfiyE10Policy1000EyEEvPT0_:
.text._ZN3cub18CUB_300001_SM_10006detail10radix_sort33DeviceRadixSortExclusiveSumKernelINS1_5radix10policy_hubIfiyE10Policy1000EyEEvPT0_:
        /* <DEDUP_REMOVED lines=63> */
.L_x_358:
        /* <DEDUP_REMOVED lines=28> */
.L_x_346:
[----:B------:R-:W-:Y:S05]  /*05b0*/  WARPSYNC.ALL ;  /* 0x0000000000007948 */ /* 0x000fea0003800000 */
[----:B------:R-:W-:Y:S06]  /*05c0*/  BAR.SYNC.DEFER_BLOCKING 0x0 ;  /* 0x0000000000007b1d */ /* 0x000fec0000010000 */
[----:B------:R-:W-:Y:S05]  /*05d0*/  @P1 EXIT ;  /* 0x000000000000194d */ /* 0x000fea0003800000 */
[----:B01----:R-:W0:Y:S04]  /*05e0*/  LDS.64 R2, [R0+0x10] ;  /* 0x0000100000027984 */ /* 0x003e280000000a00 */
[----:B0-----:R-:W-:Y:S01]  /*05f0*/  STG.E.64 desc[UR4][R16.64], R2 ;  /* 0x0000000210007986 */ /* 0x001fe2000c101b04 */
[----:B------:R-:W-:Y:S05]  /*0600*/  EXIT ;  /* 0x000000000000794d */ /* 0x000fea0003800000 */
.L_x_347:
[----:B------:R-:W-:Y:S02]  /*0610*/  IMAD.MOV.U32 R24, RZ, RZ, R20 ;  /* 0x000000ffff187224 */ /* 0x000fe400078e0014 */
[----:B------:R-:W-:Y:S02]  /*0620*/  IMAD.MOV.U32 R23, RZ, RZ, 0x1 ;  /* 0x00000001ff177424 */ /* 0x000fe400078e00ff */
[----:B------:R-:W-:Y:S02]  /*0630*/  IMAD.MOV.U32 R22, RZ, RZ, RZ ;  /* 0x000000ffff167224 */ /* 0x000fe400078e00ff */
[----:B------:R-:W-:-:S07]  /*0640*/  IMAD.MOV.U32 R21, RZ, RZ, -0x1 ;  /* 0xffffffffff157424 */ /* 0x000fce00078e00ff */
[----:B------:R-:W-:Y:S05]  /*0650*/  WARPSYNC.COLLECTIVE R21, `(.L_x_348) ;  /* 0x0000000015087348 */ /* 0x000fea0003c00000 */
[----:B------:R0:W1:Y:S02]  /*0660*/  SHFL.UP P0, R25, R24, R23, R22 ;  /* 0x0400001718197389 */ /* 0x0000640000000016 */
[----:B01----:R-:W-:Y:S05]  /*0670*/  ENDCOLLECTIVE ;  /* 0x000000000000791b */ /* 0x003fea0003800000 */
.L_x_348:
[----:B------:R-:W-:Y:S02]  /*0680*/  IMAD.MOV.U32 R24, RZ, RZ, R19 ;  /* 0x000000ffff187224 */ /* 0x000fe400078e0013 */
[----:B------:R-:W-:-:S07]  /*0690*/  IMAD.MOV.U32 R27, RZ, RZ, R25 ;  /* 0x000000ffff1b7224 */ /* 0x000fce00078e0019 */
[----:B------:R-:W-:Y:S05]  /*06a0*/  WARPSYNC.COLLECTIVE R21, `(.L_x_349) ;  /* 0x0000000015087348 */ /* 0x000fea0003c00000 */
[----:B------:R0:W1:Y:S02]  /*06b0*/  SHFL.UP P0, R25, R24, R23, R22 ;  /* 0x0400001718197389 */ /* 0x0000640000000016 */
[----:B01----:R-:W-:Y:S05]  /*06c0*/  ENDCOLLECTIVE ;  /* 0x000000000000791b */ /* 0x003fea0003800000 */
.L_x_349:
        /* <DEDUP_REMOVED lines=9> */
.L_x_350:
[----:B------:R-:W-:Y:S02]  /*0760*/  IMAD.MOV.U32 R24, RZ, RZ, R26 ;  /* 0x000000ffff187224 */ /* 0x000fe400078e001a */
[----:B------:R-:W-:-:S07]  /*0770*/  IMAD.MOV.U32 R28, RZ, RZ, R25 ;  /* 0x000000ffff1c7224 */ /* 0x000fce00078e0019 */
[----:B------:R-:W-:Y:S05]  /*0780*/  WARPSYNC.COLLECTIVE R21, `(.L_x_351) ;  /* 0x0000000015087348 */ /* 0x000fea0003c00000 */
[----:B------:R0:W1:Y:S02]  /*0790*/  SHFL.UP P0, R25, R24, R23, R22 ;  /* 0x0400001718197389 */ /* 0x0000640000000016 */
[----:B01----:R-:W-:Y:S05]  /*07a0*/  ENDCOLLECTIVE ;  /* 0x000000000000791b */ /* 0x003fea0003800000 */
.L_x_351:
        /* <DEDUP_REMOVED lines=9> */
.L_x_352:
[----:B------:R-:W-:Y:S02]  /*0840*/  IMAD.MOV.U32 R24, RZ, RZ, R29 ;  /* 0x000000ffff187224 */ /* 0x000fe400078e001d */
[----:B------:R-:W-:-:S07]  /*0850*/  IMAD.MOV.U32 R27, RZ, RZ, R25 ;  /* 0x000000ffff1b7224 */ /* 0x000fce00078e0019 */
[----:B------:R-:W-:Y:S05]  /*0860*/  WARPSYNC.COLLECTIVE R21, `(.L_x_353) ;  /* 0x0000000015087348 */ /* 0x000fea0003c00000 */
[----:B------:R0:W1:Y:S02]  /*0870*/  SHFL.UP P0, R25, R24, R23, R22 ;  /* 0x0400001718197389 */ /* 0x0000640000000016 */
[----:B01----:R-:W-:Y:S05]  /*0880*/  ENDCOLLECTIVE ;  /* 0x000000000000791b */ /* 0x003fea0003800000 */
.L_x_353:
        /* <DEDUP_REMOVED lines=9> */
.L_x_354:
[----:B------:R-:W-:Y:S02]  /*0920*/  IMAD.MOV.U32 R24, RZ, RZ, R29 ;  /* 0x000000ffff187224 */ /* 0x000fe400078e001d */
[----:B------:R-:W-:-:S07]  /*0930*/  IMAD.MOV.U32 R27, RZ, RZ, R25 ;  /* 0x000000ffff1b7224 */ /* 0x000fce00078e0019 */
[----:B------:R-:W-:Y:S05]  /*0940*/  WARPSYNC.COLLECTIVE R21, `(.L_x_355) ;  /* 0x0000000015087348 */ /* 0x000fea0003c00000 */
[----:B------:R0:W1:Y:S02]  /*0950*/  SHFL.UP P0, R25, R24, R23, R22 ;  /* 0x0400001718197389 */ /* 0x0000640000000016 */
[----:B01----:R-:W-:Y:S05]  /*0960*/  ENDCOLLECTIVE ;  /* 0x000000000000791b */ /* 0x003fea0003800000 */
.L_x_355:
        /* <DEDUP_REMOVED lines=9> */
.L_x_356:
[----:B------:R-:W-:Y:S02]  /*0a00*/  IMAD.MOV.U32 R24, RZ, RZ, R26 ;  /* 0x000000ffff187224 */ /* 0x000fe400078e001a */
[----:B------:R-:W-:-:S07]  /*0a10*/  IMAD.MOV.U32 R28, RZ, RZ, R25 ;  /* 0x000000ffff1c7224 */ /* 0x000fce00078e0019 */
[----:B------:R-:W-:Y:S05]  /*0a20*/  WARPSYNC.COLLECTIVE R21, `(.L_x_357) ;  /* 0x0000000015087348 */ /* 0x000fea0003c00000 */
[----:B------:R0:W1:Y:S02]  /*0a30*/  SHFL.UP P0, R25, R24, R23, R22 ;  /* 0x0400001718197389 */ /* 0x0000640000000016 */
[----:B01----:R-:W-:Y:S05]  /*0a40*/  ENDCOLLECTIVE ;  /* 0x000000000000791b */ /* 0x003fea0003800000 */
.L_x_357:
[----:B------:R-:W-:Y:S05]  /*0a50*/  BRA `(.L_x_358) ;  /* 0xfffffff800647947 */ /* 0x000fea000383ffff */
.L_x_359:
        /* <DEDUP_REMOVED lines=10> */
.L_x_880:


//--------------------- .text._ZN3cub18CUB_300001_SM_10006detail10radix_sort30DeviceRadixSortHistogramKernelINS1_5radix10policy_hubIfiyE10Policy1000ELNS0_9SortOrderE0EfyNS1_21identity_decomposer_tEEEvPT2_PKT1_SA_iiT3_ --------------------------
	.section	.text._ZN3cub18CUB_300001_SM_10006detail10radix_sort30DeviceRadixSortHistogramKernelINS1_5radix10policy_hubIfiyE10Policy1000ELNS0_9SortOrderE0EfyNS1_21identity_decomposer_tEEEvPT2_PKT1_SA_iiT3_,"ax",@progbits
	.align	128
        .global         _ZN3cub18CUB_300001_SM_10006detail10radix_sort30DeviceRadixSortHistogramKernelINS1_5radix10policy_hubIfiyE10Policy1000ELNS0_9SortOrderE0EfyNS1_21identity_decomposer_tEEEvPT2_PKT1_SA_iiT3_
        .type           _ZN3cub18CUB_300001_SM_10006detail10radix_sort30DeviceRadixSortHistogramKernelINS1_5radix10policy_hubIfiyE10Policy1000ELNS0_9SortOrderE0EfyNS1_21identity_decomposer_tEEEvPT2_PKT1_SA_iiT3_,@function
        .size           _ZN3cub18CUB_300001_SM_10006detail10radix_sort30DeviceRadixSortHistogramKernelINS1_5radix10policy_hubIfiyE10Policy1000ELNS0_9SortOrderE0EfyNS1_21identity_decomposer_tEEEvPT2_PKT1_SA_iiT3_,(.L_x_881 - _ZN3cub18CUB_300001_SM_10006detail10radix_sort30DeviceRadixSortHistogramKernelINS1_5radix10policy_hubIfiyE10Policy1000ELNS0_9SortOrderE0EfyNS1_21identity_decomposer_tEEEvPT2_PKT1_SA_iiT3_)
        .other          _ZN3cub18CUB_300001_SM_10006detail10radix_sort30DeviceRadixSortHistogramKernelINS1_5radix10policy_hubIfiyE10Policy1000ELNS0_9SortOrderE0EfyNS1_21identity_decomposer_tEEEvPT2_PKT1_SA_iiT3_,@"STO_CUDA_ENTRY STV_DEFAULT"
_ZN3cub18CUB_300001_SM_10006detail10radix_sort30DeviceRadixSortHistogramKernelINS1_5radix10policy_hubIfiyE10Policy1000ELNS0_9SortOrderE0EfyNS1_21identity_decomposer_tEEEvPT2_PKT1_SA_iiT3_:
.text._ZN3cub18CUB_300001_SM_10006detail10radix_sort30DeviceRadixSortHistogramKernelINS1_5radix10policy_hubIfiyE10Policy1000ELNS0_9SortOrderE0EfyNS1_21identity_decomposer_tEEEvPT2_PKT1_SA_iiT3_:
        /* <DEDUP_REMOVED lines=38> */
.L_x_443:
        /* <DEDUP_REMOVED lines=13> */
.L_x_363:
        /* <DEDUP_REMOVED lines=21> */
.L_x_362:
        /* <DEDUP_REMOVED lines=19> */
.L_x_365:
        /* <DEDUP_REMOVED lines=18> */
.L_x_364:
[----:B------:R-:W-:-:S13]  /*06d0*/  ISETP.GT.U32.AND P2, PT, R0, 0x7f, PT ;  /* 0x0000007f0000780c */ /* 0x000fda0003f44070 */
[----:B------:R-:W-:Y:S05]  /*06e0*/  @P2 BRA `(.L_x_361) ;  /* 0x0000000000e02947 */ /* 0x000fea0003800000 */
[----:B--23--:R-:W-:Y:S01]  /*06f0*/  IMAD.MOV.U32 R2, RZ, RZ, RZ ;  /* 0x000000ffff027224 */ /* 0x00cfe200078e00ff */
[----:B------:R-:W-:Y:S06]  /*0700*/  @!P1 BRA `(.L_x_366) ;  /* 0x0000000000589947 */ /* 0x000fec0003800000 */
[----:B------:R-:W-:-:S07]  /*0710*/  IMAD.MOV.U32 R2, RZ, RZ, RZ ;  /* 0x000000ffff027224 */ /* 0x000fce00078e00ff */
.L_x_367:
        /* <DEDUP_REMOVED lines=21> */
.L_x_366:
        /* <DEDUP_REMOVED lines=14> */
.L_x_368:
        /* <DEDUP_REMOVED lines=18> */
.L_x_361:
[----:B------:R-:W-:Y:S05]  /*0a70*/  BSYNC.RECONVERGENT B0 ;  /* 0x0000000000007941 */ /* 0x000fea0003800200 */
.L_x_360:
        /* <DEDUP_REMOVED lines=16> */
.L_x_374:
        /* <DEDUP_REMOVED lines=36> */
.L_x_370:
        /* <DEDUP_REMOVED lines=67> */
.L_x_371:
        /* <DEDUP_REMOVED lines=89> */
.L_x_373:
        /* <DEDUP_REMOVED lines=72> */
.L_x_372:
[----:B------:R-:W-:Y:S05]  /*1c00*/  BRA.U !UP0, `(.L_x_374) ;  /* 0xffffffed08dc7547 */ /* 0x000fea000b83ffff */
.L_x_369:
        /* <DEDUP_REMOVED lines=13> */
.L_x_394:
        /* <DEDUP_REMOVED lines=16> */
.L_x_379:
[----:B------:R-:W-:Y:S05]  /*1de0*/  BSYNC.RECONVERGENT B1 ;  /* 0x0000000000017941 */ /* 0x000fea0003800200 */
.L_x_378:
        /* <DEDUP_REMOVED lines=15> */
.L_x_381:
[----:B------:R-:W-:Y:S05]  /*1ee0*/  BSYNC.RECONVERGENT B1 ;  /* 0x0000000000017941 */ /* 0x000fea0003800200 */
.L_x_380:
[----:B------:R-:W-:Y:S04]  /*1ef0*/  BSSY.RECONVERGENT B1, `(.L_x_382) ;  /* 0x0000007000017945 */ /* 0x000fe80003800200 */
[----:B------:R-:W-:Y:S05]  /*1f00*/  @!P0 BRA `(.L_x_383) ;  /* 0x0000000000148947 */ /* 0x000fea0003800000 */
[----:B01----:R-:W-:Y:S02]  /*1f10*/  IMAD R17, R3, 0x100, R0 ;  /* 0x0000010003117824 */ /* 0x003fe400078e0200 */
[----:B------:R-:W-:Y:S02]  /*1f20*/  IMAD.MOV.U32 R23, RZ, RZ, RZ ;  /* 0x000000ffff177224 */ /* 0x000fe400078e00ff */
[----:B------:R-:W-:-:S04]  /*1f30*/  VIADD R17, R17, 0x200 ;  /* 0x0000020011117836 */ /* 0x000fc80000000000 */
[----:B------:R-:W-:-:S05]  /*1f40*/  IMAD.WIDE.U32 R16, R17, 0x8, R4 ;  /* 0x0000000811107825 */ /* 0x000fca00078e0004 */
[----:B------:R2:W-:Y:S02]  /*1f50*/  REDG.E.ADD.64.STRONG.GPU desc[UR20][R16.64], R22 ;  /* 0x000000161000798e */ /* 0x0005e4000c12e514 */
.L_x_383:
[----:B------:R-:W-:Y:S05]  /*1f60*/  BSYNC.RECONVERGENT B1 ;  /* 0x0000000000017941 */ /* 0x000fea0003800200 */
.L_x_382:
[----:B------:R-:W-:Y:S04]  /*1f70*/  BSSY.RECONVERGENT B1, `(.L_x_384) ;  /* 0x0000007000017945 */ /* 0x000fe80003800200 */
[----:B------:R-:W-:Y:S05]  /*1f80*/  @!P1 BRA `(.L_x_385) ;  /* 0x0000000000149947 */ /* 0x000fea0003800000 */
[----:B012---:R-:W-:Y:S02]  /*1f90*/  IMAD R17, R3, 0x100, R0 ;  /* 0x0000010003117824 */ /* 0x007fe400078e0200 */
[----:B------:R-:W-:Y:S02]  /*1fa0*/  IMAD.MOV.U32 R15, RZ, RZ, RZ ;  /* 0x000000ffff0f7224 */ /* 0x000fe400078e00ff */
[----:B------:R-:W-:-:S04]  /*1fb0*/  VIADD R17, R17, 0x300 ;  /* 0x0000030011117836 */ /* 0x000fc80000000000 */
[----:B------:R-:W-:-:S05]  /*1fc0*/  IMAD.WIDE.U32 R16, R17, 0x8, R4 ;  /* 0x0000000811107825 */ /* 0x000fca00078e0004 */
[----:B------:R3:W-:Y:S02]  /*1fd0*/  REDG.E.ADD.64.STRONG.GPU desc[UR20][R16.64], R14 ;  /* 0x0000000e1000798e */ /* 0x0007e4000c12e514 */
.L_x_385:
[----:B------:R-:W-:Y:S05]  /*1fe0*/  BSYNC.RECONVERGENT B1 ;  /* 0x0000000000017941 */ /* 0x000fea0003800200 */
.L_x_384:
[----:B------:R-:W-:Y:S04]  /*1ff0*/  BSSY.RECONVERGENT B1, `(.L_x_386) ;  /* 0x0000007000017945 */ /* 0x000fe80003800200 */
[----:B------:R-:W-:Y:S05]  /*2000*/  @!P2 BRA `(.L_x_387) ;  /* 0x000000000014a947 */ /* 0x000fea0003800000 */
[----:B---3--:R-:W-:Y:S02]  /*2010*/  IMAD R15, R3, 0x100, R0 ;  /* 0x00000100030f7824 */ /* 0x008fe400078e0200 */
[----:B------:R-:W-:Y:S02]  /*2020*/  IMAD.MOV.U32 R13, RZ, RZ, RZ ;  /* 0x000000ffff0d7224 */ /* 0x000fe400078e00ff */
[----:B------:R-:W-:-:S04]  /*2030*/  VIADD R15, R15, 0x400 ;  /* 0x000004000f0f7836 */ /* 0x000fc80000000000 */
[----:B------:R-:W-:-:S05]  /*2040*/  IMAD.WIDE.U32 R14, R15, 0x8, R4 ;  /* 0x000000080f0e7825 */ /* 0x000fca00078e0004 */
[----:B------:R4:W-:Y:S02]  /*2050*/  REDG.E.ADD.64.STRONG.GPU desc[UR20][R14.64], R12 ;  /* 0x0000000c0e00798e */ /* 0x0009e4000c12e514 */
.L_x_387:
[----:B------:R-:W-:Y:S05]  /*2060*/  BSYNC.RECONVERGENT B1 ;  /* 0x0000000000017941 */ /* 0x000fea0003800200 */
.L_x_386:
[----:B------:R-:W-:Y:S04]  /*2070*/  BSSY.RECONVERGENT B1, `(.L_x_388) ;  /* 0x0000007000017945 */ /* 0x000fe80003800200 */
[----:B------:R-:W-:Y:S05]  /*2080*/  @!P3 BRA `(.L_x_389) ;  /* 0x000000000014b947 */ /* 0x000fea0003800000 */
[----:B----4-:R-:W-:Y:S02]  /*2090*/  IMAD R13, R3, 0x100, R0 ;  /* 0x00000100030d7824 */ /* 0x010fe400078e0200 */
[----:B------:R-:W-:Y:S02]  /*20a0*/  IMAD.MOV.U32 R7, RZ, RZ, RZ ;  /* 0x000000ffff077224 */ /* 0x000fe400078e00ff */
[----:B------:R-:W-:-:S04]  /*20b0*/  VIADD R13, R13, 0x500 ;  /* 0x000005000d0d7836 */ /* 0x000fc80000000000 */
[----:B------:R-:W-:-:S05]  /*20c0*/  IMAD.WIDE.U32 R12, R13, 0x8, R4 ;  /* 0x000000080d0c7825 */ /* 0x000fca00078e0004 */
[----:B------:R4:W-:Y:S02]  /*20d0*/  REDG.E.ADD.64.STRONG.GPU desc[UR20][R12.64], R6 ;  /* 0x000000060c00798e */ /* 0x0009e4000c12e514 */
.L_x_389:
[----:B------:R-:W-:Y:S05]  /*20e0*/  BSYNC.RECONVERGENT B1 ;  /* 0x0000000000017941 */ /* 0x000fea0003800200 */
.L_x_388:
[----:B------:R-:W-:Y:S04]  /*20f0*/  BSSY.RECONVERGENT B1, `(.L_x_390) ;  /* 0x0000007000017945 */ /* 0x000fe80003800200 */
[----:B------:R-:W-:Y:S05]  /*2100*/  @!P4 BRA `(.L_x_391) ;  /* 0x000000000014c947 */ /* 0x000fea0003800000 */
[----:B----4-:R-:W-:Y:S02]  /*2110*/  IMAD R7, R3, 0x100, R0 ;  /* 0x0000010003077824 */ /* 0x010fe400078e0200 */
[----:B------:R-:W-:Y:S02]  /*2120*/  IMAD.MOV.U32 R9, RZ, RZ, RZ ;  /* 0x000000ffff097224 */ /* 0x000fe400078e00ff */
[----:B------:R-:W-:-:S04]  /*2130*/  VIADD R7, R7, 0x600 ;  /* 0x0000060007077836 */ /* 0x000fc80000000000 */
[----:B------:R-:W-:-:S05]  /*2140*/  IMAD.WIDE.U32 R6, R7, 0x8, R4 ;  /* 0x0000000807067825 */ /* 0x000fca00078e0004 */
[----:B------:R4:W-:Y:S02]  /*2150*/  REDG.E.ADD.64.STRONG.GPU desc[UR20][R6.64], R8 ;  /* 0x000000080600798e */ /* 0x0009e4000c12e514 */
.L_x_391:
[----:B------:R-:W-:Y:S05]  /*2160*/  BSYNC.RECONVERGENT B1 ;  /* 0x0000000000017941 */ /* 0x000fea0003800200 */
.L_x_390:
[----:B------:R-:W-:Y:S04]  /*2170*/  BSSY.RECONVERGENT B1, `(.L_x_392) ;  /* 0x0000007000017945 */ /* 0x000fe80003800200 */
[----:B------:R-:W-:Y:S05]  /*2180*/  @!P5 BRA `(.L_x_393) ;  /* 0x000000000014d947 */ /* 0x000fea0003800000 */
[----:B----4-:R-:W-:Y:S02]  /*2190*/  IMAD R7, R3, 0x100, R0 ;  /* 0x0000010003077824 */ /* 0x010fe400078e0200 */
[----:B------:R-:W-:Y:S02]  /*21a0*/  IMAD.MOV.U32 R11, RZ, RZ, RZ ;  /* 0x000000ffff0b7224 */ /* 0x000fe400078e00ff */
[----:B------:R-:W-:-:S04]  /*21b0*/  VIADD R7, R7, 0x700 ;  /* 0x0000070007077836 */ /* 0x000fc80000000000 */
[----:B------:R-:W-:-:S05]  /*21c0*/  IMAD.WIDE.U32 R6, R7, 0x8, R4 ;  /* 0x0000000807067825 */ /* 0x000fca00078e0004 */
[----:B------:R4:W-:Y:S02]  /*21d0*/  REDG.E.ADD.64.STRONG.GPU desc[UR20][R6.64], R10 ;  /* 0x0000000a0600798e */ /* 0x0009e4000c12e514 */
.L_x_393:
[----:B------:R-:W-:Y:S05]  /*21e0*/  BSYNC.RECONVERGENT B1 ;  /* 0x0000000000017941 */ /* 0x000fea0003800200 */
.L_x_392:
[----:B------:R-:W-:-:S05]  /*21f0*/  VIADD R3, R3, 0x8 ;  /* 0x0000000803037836 */ /* 0x000fca0000000000 */
[----:B------:R-:W-:-:S13]  /*2200*/  ISETP.NE.AND P0, PT, R3, UR27, PT ;  /* 0x0000001b03007c0c */ /* 0x000fda000bf05270 */
[----:B------:R-:W-:Y:S05]  /*2210*/  @P0 BRA `(.L_x_394) ;  /* 0xfffffff800b00947 */ /* 0x000fea000383ffff */
[----:B------:R-:W-:-:S07]  /*2220*/  IMAD.U32 R5, RZ, RZ, UR27 ;  /* 0x0000001bff057e24 */ /* 0x000fce000f8e00ff */
.L_x_377:
        /* <DEDUP_REMOVED lines=24> */
.L_x_398:
[----:B------:R-:W-:Y:S05]  /*23b0*/  BSYNC.RECONVERGENT B1 ;  /* 0x0000000000017941 */ /* 0x000fea0003800200 */
.L_x_397:
        /* <DEDUP_REMOVED lines=9> */
.L_x_400:
[----:B------:R-:W-:Y:S05]  /*2450*/  BSYNC.RECONVERGENT B1 ;  /* 0x0000000000017941 */ /* 0x000fea0003800200 */
.L_x_399:
        /* <DEDUP_REMOVED lines=8> */
.L_x_402:
[----:B------:R-:W-:Y:S05]  /*24e0*/  BSYNC.RECONVERGENT B1 ;  /* 0x0000000000017941 */ /* 0x000fea0003800200 */
.L_x_401:
        /* <DEDUP_REMOVED lines=9> */
.L_x_404:
[----:B------:R-:W-:Y:S05]  /*2580*/  BSYNC.RECONVERGENT B1 ;  /* 0x0000000000017941 */ /* 0x000fea0003800200 */
.L_x_403:
[----:B------:R-:W-:-:S07]  /*2590*/  VIADD R5, R5, 0x4 ;  /* 0x0000000405057836 */ /* 0x000fce0000000000 */
.L_x_396:
        /* <DEDUP_REMOVED lines=18> */
.L_x_408:
[----:B------:R-:W-:Y:S05]  /*26c0*/  BSYNC.RECONVERGENT B2 ;  /* 0x0000000000027941 */ /* 0x000fea0003800200 */
.L_x_407:
        /* <DEDUP_REMOVED lines=9> */
.L_x_410:
[----:B------:R-:W-:Y:S05]  /*2760*/  BSYNC.RECONVERGENT B2 ;  /* 0x0000000000027941 */ /* 0x000fea0003800200 */
.L_x_409:
[----:B------:R-:W-:-:S07]  /*2770*/  VIADD R5, R5, 0x2 ;  /* 0x0000000205057836 */ /* 0x000fce0000000000 */
.L_x_406:
        /* <DEDUP_REMOVED lines=12> */
.L_x_405:
[----:B------:R-:W-:Y:S05]  /*2840*/  BSYNC.RECONVERGENT B1 ;  /* 0x0000000000017941 */ /* 0x000fea0003800200 */
.L_x_395:
[----:B------:R-:W-:-:S13]  /*2850*/  ISETP.GT.U32.AND P0, PT, R0, 0x7f, PT ;  /* 0x0000007f0000780c */ /* 0x000fda0003f04070 */
[----:B------:R-:W-:Y:S05]  /*2860*/  @P0 BRA `(.L_x_376) ;  /* 0x00000008008c0947 */ /* 0x000fea0003800000 */
[----:B------:R-:W-:Y:S01]  /*2870*/  UISETP.GE.U32.AND UP0, UPT, UR22, 0x7, UPT ;  /* 0x000000071600788c */ /* 0x000fe2000bf06070 */
[----:B0-----:R-:W-:-:S08]  /*2880*/  IMAD.MOV.U32 R5, RZ, RZ, RZ ;  /* 0x000000ffff057224 */ /* 0x001fd000078e00ff */
[----:B------:R-:W-:Y:S05]  /*2890*/  BRA.U !UP0, `(.L_x_411) ;  /* 0x0000000508147547 */ /* 0x000fea000b800000 */
[----:B-1----:R-:W0:Y:S01]  /*28a0*/  LDC.64 R4, c[0x0][0x380] ;  /* 0x0000e000ff047b82 */ /* 0x002e220000000a00 */
[----:B------:R-:W-:-:S07]  /*28b0*/  IMAD.MOV.U32 R9, RZ, RZ, RZ ;  /* 0x000000ffff097224 */ /* 0x000fce00078e00ff */
.L_x_428:
        /* <DEDUP_REMOVED lines=18> */
.L_x_413:
[----:B------:R-:W-:Y:S05]  /*29e0*/  BSYNC.RECONVERGENT B1 ;  /* 0x0000000000017941 */ /* 0x000fea0003800200 */
.L_x_412:
[----:B------:R-:W-:Y:S04]  /*29f0*/  BSSY.RECONVERGENT B1, `(.L_x_414) ;  /* 0x0000005000017945 */ /* 0x000fe80003800200 */
[----:B------:R-:W-:Y:S05]  /*2a00*/  @!P1 BRA `(.L_x_415) ;  /* 0x00000000000c9947 */ /* 0x000fea0003800000 */
[----:B0-----:R-:W-:Y:S02]  /*2a10*/  IMAD.MOV.U32 R14, RZ, RZ, R13 ;  /* 0x000000ffff0e7224 */ /* 0x001fe400078e000d */
[----:B------:R-:W-:-:S05]  /*2a20*/  IMAD.MOV.U32 R15, RZ, RZ, RZ ;  /* 0x000000ffff0f7224 */ /* 0x000fca00078e00ff */
[----:B------:R1:W-:Y:S02]  /*2a30*/  REDG.E.ADD.64.STRONG.GPU desc[UR20][R6.64+0xc00], R14 ;  /* 0x000c000e0600798e */ /* 0x0003e4000c12e514 */
.L_x_415:
[----:B------:R-:W-:Y:S05]  /*2a40*/  BSYNC.RECONVERGENT B1 ;  /* 0x0000000000017941 */ /* 0x000fea0003800200 */
.L_x_414:
        /* <DEDUP_REMOVED lines=12> */
.L_x_417:
[----:B------:R-:W-:Y:S05]  /*2b10*/  BSYNC.RECONVERGENT B1 ;  /* 0x0000000000017941 */ /* 0x000fea0003800200 */
.L_x_416:
[----:B------:R-:W-:Y:S04]  /*2b20*/  BSSY.RECONVERGENT B1, `(.L_x_418) ;  /* 0x0000005000017945 */ /* 0x000fe80003800200 */
[----:B------:R-:W-:Y:S05]  /*2b30*/  @!P1 BRA `(.L_x_419) ;  /* 0x00000000000c9947 */ /* 0x000fea0003800000 */
[----:B012---:R-:W-:Y:S02]  /*2b40*/  IMAD.MOV.U32 R14, RZ, RZ, R18 ;  /* 0x000000ffff0e7224 */ /* 0x007fe400078e0012 */
[----:B------:R-:W-:-:S05]  /*2b50*/  IMAD.MOV.U32 R15, RZ, RZ, RZ ;  /* 0x000000ffff0f7224 */ /* 0x000fca00078e00ff */
[----:B------:R3:W-:Y:S02]  /*2b60*/  REDG.E.ADD.64.STRONG.GPU desc[UR20][R6.64+0x1c00], R14 ;  /* 0x001c000e0600798e */ /* 0x0007e4000c12e514 */
.L_x_419:
[----:B------:R-:W-:Y:S05]  /*2b70*/  BSYNC.RECONVERGENT B1 ;  /* 0x0000000000017941 */ /* 0x000fea0003800200 */
.L_x_418:
[----:B------:R-:W-:Y:S04]  /*2b80*/  BSSY.RECONVERGENT B1, `(.L_x_420) ;  /* 0x0000005000017945 */ /* 0x000fe80003800200 */
[----:B------:R-:W-:Y:S05]  /*2b90*/  @!P2 BRA `(.L_x_421) ;  /* 0x00000000000ca947 */ /* 0x000fea0003800000 */
[----:B0123--:R-:W-:Y:S02]  /*2ba0*/  IMAD.MOV.U32 R14, RZ, RZ, R19 ;  /* 0x000000ffff0e7224 */ /* 0x00ffe400078e0013 */
[----:B------:R-:W-:-:S05]  /*2bb0*/  IMAD.MOV.U32 R15, RZ, RZ, RZ ;  /* 0x000000ffff0f7224 */ /* 0x000fca00078e00ff */
[----:B------:R4:W-:Y:S02]  /*2bc0*/  REDG.E.ADD.64.STRONG.GPU desc[UR20][R6.64+0x2400], R14 ;  /* 0x0024000e0600798e */ /* 0x0009e4000c12e514 */
.L_x_421:
[----:B------:R-:W-:Y:S05]  /*2bd0*/  BSYNC.RECONVERGENT B1 ;  /* 0x0000000000017941 */ /* 0x000fea0003800200 */
.L_x_420:
[----:B------:R-:W-:Y:S04]  /*2be0*/  BSSY.RECONVERGENT B1, `(.L_x_422) ;  /* 0x0000004000017945 */ /* 0x000fe80003800200 */
[----:B------:R-:W-:Y:S05]  /*2bf0*/  @!P3 BRA `(.L_x_423) ;  /* 0x000000000008b947 */ /* 0x000fea0003800000 */
[----:B------:R-:W-:-:S05]  /*2c00*/  IMAD.MOV.U32 R17, RZ, RZ, RZ ;  /* 0x000000ffff117224 */ /* 0x000fca00078e00ff */
[----:B------:R0:W-:Y:S02]  /*2c10*/  REDG.E.ADD.64.STRONG.GPU desc[UR20][R6.64+0x2c00], R16 ;  /* 0x002c00100600798e */ /* 0x0001e4000c12e514 */
.L_x_423:
[----:B------:R-:W-:Y:S05]  /*2c20*/  BSYNC.RECONVERGENT B1 ;  /* 0x0000000000017941 */ /* 0x000fea0003800200 */
.L_x_422:
[----:B------:R-:W-:Y:S04]  /*2c30*/  BSSY.RECONVERGENT B1, `(.L_x_424) ;  /* 0x0000004000017945 */ /* 0x000fe80003800200 */
[----:B------:R-:W-:Y:S05]  /*2c40*/  @!P4 BRA `(.L_x_425) ;  /* 0x000000000008c947 */ /* 0x000fea0003800000 */
[----:B------:R-:W-:-:S05]  /*2c50*/  IMAD.MOV.U32 R13, RZ, RZ, RZ ;  /* 0x000000ffff0d7224 */ /* 0x000fca00078e00ff */
[----:B------:R0:W-:Y:S02]  /*2c60*/  REDG.E.ADD.64.STRONG.GPU desc[UR20][R6.64+0x3400], R12 ;  /* 0x0034000c0600798e */ /* 0x0001e4000c12e514 */
.L_x_425:
[----:B------:R-:W-:Y:S05]  /*2c70*/  BSYNC.RECONVERGENT B1 ;  /* 0x0000000000017941 */ /* 0x000fea0003800200 */
.L_x_424:
[----:B------:R-:W-:Y:S04]  /*2c80*/  BSSY.RECONVERGENT B1, `(.L_x_426) ;  /* 0x0000004000017945 */ /* 0x000fe80003800200 */
[----:B------:R-:W-:Y:S05]  /*2c90*/  @!P5 BRA `(.L_x_427) ;  /* 0x000000000008d947 */ /* 0x000fea0003800000 */
[----:B------:R-:W-:-:S05]  /*2ca0*/  IMAD.MOV.U32 R11, RZ, RZ, RZ ;  /* 0x000000ffff0b7224 */ /* 0x000fca00078e00ff */
[----:B------:R0:W-:Y:S02]  /*2cb0*/  REDG.E.ADD.64.STRONG.GPU desc[UR20][R6.64+0x3c00], R10 ;  /* 0x003c000a0600798e */ /* 0x0001e4000c12e514 */
.L_x_427:
[----:B------:R-:W-:Y:S05]  /*2cc0*/  BSYNC.RECONVERGENT B1 ;  /* 0x0000000000017941 */ /* 0x000fea0003800200 */
.L_x_426:
[----:B------:R-:W-:Y:S05]  /*2cd0*/  @P0 BRA `(.L_x_428) ;  /* 0xfffffff800f80947 */ /* 0x000fea000383ffff */
[----:B------:R-:W-:-:S07]  /*2ce0*/  IMAD.U32 R5, RZ, RZ, UR27 ;  /* 0x0000001bff057e24 */ /* 0x000fce000f8e00ff */
.L_x_411:
        /* <DEDUP_REMOVED lines=20> */
.L_x_431:
[----:B------:R-:W-:Y:S05]  /*2e30*/  BSYNC.RECONVERGENT B1 ;  /* 0x0000000000017941 */ /* 0x000fea0003800200 */
.L_x_430:
        /* <DEDUP_REMOVED lines=9> */
.L_x_433:
[----:B------:R-:W-:Y:S05]  /*2ed0*/  BSYNC.RECONVERGENT B1 ;  /* 0x0000000000017941 */ /* 0x000fea0003800200 */
.L_x_432:
        /* <DEDUP_REMOVED lines=8> */
.L_x_435:
[----:B------:R-:W-:Y:S05]  /*2f60*/  BSYNC.RECONVERGENT B1 ;  /* 0x0000000000017941 */ /* 0x000fea0003800200 */
.L_x_434:
        /* <DEDUP_REMOVED lines=9> */
.L_x_437:
[----:B------:R-:W-:Y:S05]  /*3000*/  BSYNC.RECONVERGENT B1 ;  /* 0x0000000000017941 */ /* 0x000fea0003800200 */
.L_x_436:
[----:B------:R-:W-:-:S07]  /*3010*/  VIADD R5, R5, 0x4 ;  /* 0x0000000405057836 */ /* 0x000fce0000000000 */
.L_x_429:
        /* <DEDUP_REMOVED lines=17> */
.L_x_440:
[----:B------:R-:W-:Y:S05]  /*3130*/  BSYNC.RECONVERGENT B1 ;  /* 0x0000000000017941 */ /* 0x000fea0003800200 */
.L_x_439:
        /* <DEDUP_REMOVED lines=9> */
.L_x_442:
[----:B------:R-:W-:Y:S05]  /*31d0*/  BSYNC.RECONVERGENT B1 ;  /* 0x0000000000017941 */ /* 0x000fea0003800200 */
.L_x_441:
[----:B------:R-:W-:-:S07]  /*31e0*/  VIADD R5, R5, 0x2 ;  /* 0x0000000205057836 */ /* 0x000fce0000000000 */
.L_x_438:
        /* <DEDUP_REMOVED lines=11> */
.L_x_376:
[----:B------:R-:W-:Y:S05]  /*32a0*/  BSYNC.RECONVERGENT B0 ;  /* 0x0000000000007941 */ /* 0x000fea0003800200 */
.L_x_375:
[----:B------:R-:W-:Y:S01]  /*32b0*/  BAR.SYNC.DEFER_BLOCKING 0x0 ;  /* 0x0000000000007b1d */ /* 0x000fe20000010000 */
[----:B------:R-:W-:-:S04]  /*32c0*/  UIADD3 UR6, UP0, UPT, UR6, 0x1, URZ ;  /* 0x0000000106067890 */ /* 0x000fc8000ff1e0ff */
[----:B------:R-:W-:Y:S02]  /*32d0*/  UIADD3.X UR7, UPT, UPT, URZ, UR7, URZ, UP0, !UPT ;  /* 0x00000007ff077290 */ /* 0x000fe400087fe4ff */
[----:B------:R-:W-:-:S04]  /*32e0*/  UISETP.NE.U32.AND UP0, UPT, UR6, UR11, UPT ;  /* 0x0000000b0600728c */ /* 0x000fc8000bf05070 */
[----:B------:R-:W-:-:S09]  /*32f0*/  UISETP.NE.AND.EX UP0, UPT, UR7, UR12, UPT, UP0 ;  /* 0x0000000c0700728c */ /* 0x000fd2000bf05300 */
[----:B------:R-:W-:Y:S05]  /*3300*/  BRA.U UP0, `(.L_x_443) ;  /* 0xffffffcd00d47547 */ /* 0x000fea000b83ffff */
[----:B------:R-:W-:Y:S05]  /*3310*/  EXIT ;  /* 0x000000000000794d */ /* 0x000fea0003800000 */
.L_x_444:
        /* <DEDUP_REMOVED lines=14> */
.L_x_881:


//--------------------- .text._ZN3cub18CUB_300001_SM_10006detail10radix_sort31DeviceRadixSortSingleTileKernelINS1_5radix10policy_hubIfiyE10Policy1000ELNS0_9SortOrderE0EfiyNS1_21identity_decomposer_tEEEvPKT1_PSA_PKT2_PSE_T3_iiT4_ --------------------------
	.section	.text._ZN3cub18CUB_300001_SM_10006detail10radix_sort31DeviceRadixSortSingleTileKernelINS1_5radix10policy_hubIfiyE10Policy1000ELNS0_9SortOrderE0EfiyNS1_21identity_decomposer_tEEEvPKT1_PSA_PKT2_PSE_T3_iiT4_,"ax",@progbits
	.align	128
        .global         _ZN3cub18CUB_300001_SM_10006detail10radix_sort31DeviceRadixSortSingleTileKernelINS1_5radix10policy_hubIfiyE10Policy1000ELNS0_9SortOrderE0EfiyNS1_21identity_decomposer_tEEEvPKT1_PSA_PKT2_PSE_T3_iiT4_
        .type           _ZN3cub18CUB_300001_SM_10006detail10radix_sort31DeviceRadixSortSingleTileKernelINS1_5radix10policy_hubIfiyE10Policy1000ELNS0_9SortOrderE0EfiyNS1_21identity_decomposer_tEEEvPKT1_PSA_PKT2_PSE_T3_iiT4_,@function
        .size           _ZN3cub18CUB_300001_SM_10006detail10radix_sort31DeviceRadixSortSingleTileKernelINS1_5radix10policy_hubIfiyE10Policy1000ELNS0_9SortOrderE0EfiyNS1_21identity_decomposer_tEEEvPKT1_PSA_PKT2_PSE_T3_iiT4_,(.L_x_882 - _ZN3cub18CUB_300001_SM_10006detail10radix_sort31DeviceRadixSortSingleTileKernelINS1_5radix10policy_hubIfiyE10Policy1000ELNS0_9SortOrderE0EfiyNS1_21identity_decomposer_tEEEvPKT1_PSA_PKT2_PSE_T3_iiT4_)
        .other          _ZN3cub18CUB_300001_SM_10006detail10radix_sort31DeviceRadixSortSingleTileKernelINS1_5radix10policy_hubIfiyE10Policy1000ELNS0_9SortOrderE0EfiyNS1_21identity_decomposer_tEEEvPKT1_PSA_PKT2_PSE_T3_iiT4_,@"STO_CUDA_ENTRY STV_DEFAULT"
_ZN3cub18CUB_300001_SM_10006detail10radix_sort31DeviceRadixSortSingleTileKernelINS1_5radix10policy_hubIfiyE10Policy1000ELNS0_9SortOrderE0EfiyNS1_21identity_decomposer_tEEEvPKT1_PSA_PKT2_PSE_T3_iiT4_:
.text._ZN3cub18CUB_300001_SM_10006detail10radix_sort31DeviceRadixSortSingleTileKernelINS1_5radix10policy_hubIfiyE10Policy1000ELNS0_9SortOrderE0EfiyNS1_21identity_decomposer_tEEEvPKT1_PSA_PKT2_PSE_T3_iiT4_:
        /* <DEDUP_REMOVED lines=222> */
.L_x_446:
        /* <DEDUP_REMOVED lines=593> */
.L_x_445:
        /* <DEDUP_REMOVED lines=288> */
.L_x_447:
        /* <DEDUP_REMOVED lines=9> */
.L_x_882:


//--------------------- .text._ZN3cub18CUB_300001_SM_10006detail6reduce28DeviceReduceSingleTileKernelINS2_10policy_hubIlyN4cuda3std3__44plusIlEEE10Policy1000EPlSC_iS9_llNS7_10__identityEEEvT0_T1_T2_T3_T4_T6_ --------------------------
	.section	.text._ZN3cub18CUB_300001_SM_10006detail6reduce28DeviceReduceSingleTileKernelINS2_10policy_hubIlyN4cuda3std3__44plusIlEEE10Policy1000EPlSC_iS9_llNS7_10__identityEEEvT0_T1_T2_T3_T4_T6_,"ax",@progbits
	.align	128
        .global         _ZN3cub18CUB_300001_SM_10006detail6reduce28DeviceReduceSingleTileKernelINS2_10policy_hubIlyN4cuda3std3__44plusIlEEE10Policy1000EPlSC_iS9_llNS7_10__identityEEEvT0_T1_T2_T3_T4_T6_
        .type           _ZN3cub18CUB_300001_SM_10006detail6reduce28DeviceReduceSingleTileKernelINS2_10policy_hubIlyN4cuda3std3__44plusIlEEE10Policy1000EPlSC_iS9_llNS7_10__identityEEEvT0_T1_T2_T3_T4_T6_,@function
        .size           _ZN3cub18CUB_300001_SM_10006detail6reduce28DeviceReduceSingleTileKernelINS2_10policy_hubIlyN4cuda3std3__44plusIlEEE10Policy1000EPlSC_iS9_llNS7_10__identityEEEvT0_T1_T2_T3_T4_T6_,(.L_x_883 - _ZN3cub18CUB_300001_SM_10006detail6reduce28DeviceReduceSingleTileKernelINS2_10policy_hubIlyN4cuda3std3__44plusIlEEE10Policy1000EPlSC_iS9_llNS7_10__identityEEEvT0_T1_T2_T3_T4_T6_)
        .other          _ZN3cub18CUB_300001_SM_10006detail6reduce28DeviceReduceSingleTileKernelINS2_10policy_hubIlyN4cuda3std3__44plusIlEEE10Policy1000EPlSC_iS9_llNS7_10__identityEEEvT0_T1_T2_T3_T4_T6_,@"STO_CUDA_ENTRY STV_DEFAULT"
_ZN3cub18CUB_300001_SM_10006detail6reduce28DeviceReduceSingleTileKernelINS2_10policy_hubIlyN4cuda3std3__44plusIlEEE10Policy1000EPlSC_iS9_llNS7_10__identityEEEvT0_T1_T2_T3_T4_T6_:
.text._ZN3cub18CUB_300001_SM_10006detail6reduce28DeviceReduceSingleTileKernelINS2_10policy_hubIlyN4cuda3std3__44plusIlEEE10Policy1000EPlSC_iS9_llNS7_10__identityEEEvT0_T1_T2_T3_T4_T6_:
[----:B------:R-:W-:Y:S01]  /*0000*/  LDC R1, c[0x0][0x37c] ;  /* 0x0000df00ff017b82 */ /* 0x000fe20000000800 */
[----:B------:R-:W0:Y:S01]  /*0010*/  LDCU UR4, c[0x0][0x390] ;  /* 0x00007200ff0477ac */ /* 0x000e220008000800 */
[----:B------:R-:W1:Y:S01]  /*0020*/  LDCU.64 UR6, c[0x0][0x358] ;  /* 0x00006b00ff0677ac */ /* 0x000e620008000a00 */
[----:B0-----:R-:W-:-:S05]  /*0030*/  IMAD.U32 R4, RZ, RZ, UR4 ;  /* 0x00000004ff047e24 */ /* 0x001fca000f8e00ff */
[----:B------:R-:W-:-:S13]  /*0040*/  ISETP.NE.AND P0, PT, R4, RZ, PT ;  /* 0x000000ff0400720c */ /* 0x000fda0003f05270 */
[----:B-1----:R-:W-:Y:S05]  /*0050*/  @P0 BRA `(.L_x_448) ;  /* 0x00000000001c0947 */ /* 0x002fea0003800000 */
[----:B------:R-:W0:Y:S02]  /*0060*/  S2R R0, SR_TID.X ;  /* 0x0000000000007919 */ /* 0x000e240000002100 */
[----:B0-----:R-:W-:-:S13]  /*0070*/  ISETP.NE.AND P0, PT, R0, RZ, PT ;  /* 0x000000ff0000720c */ /* 0x001fda0003f05270 */
[----:B------:R-:W-:Y:S05]  /*0080*/  @P0 EXIT ;  /* 0x000000000000094d */ /* 0x000fea0003800000 */
[----:B------:R-:W0:Y:S08]  /*0090*/  LDC.64 R2, c[0x0][0x388] ;  /* 0x0000e200ff027b82 */ /* 0x000e300000000a00 */
[----:B------:R-:W0:Y:S02]  /*00a0*/  LDC.64 R4, c[0x0][0x398] ;  /* 0x0000e600ff047b82 */ /* 0x000e240000000a00 */
[----:B0-----:R-:W-:Y:S01]  /*00b0*/  STG.E.64 desc[UR6][R2.64], R4 ;  /* 0x0000000402007986 */ /* 0x001fe2000c101b06 */
[----:B------:R-:W-:Y:S05]  /*00c0*/  EXIT ;  /* 0x000000000000794d */ /* 0x000fea0003800000 */
.L_x_448:
[----:B------:R-:W-:Y:S01]  /*00d0*/  ISETP.GT.AND P0, PT, R4, 0xdff, PT ;  /* 0x00000dff0400780c */ /* 0x000fe20003f04270 */
[----:B------:R-:W-:-:S12]  /*00e0*/  BSSY.RECONVERGENT B0, `(.L_x_449) ;  /* 0x0000256000007945 */ /* 0x000fd80003800200 */
[----:B------:R-:W-:Y:S05]  /*00f0*/  @P0 BRA `(.L_x_450) ;  /* 0x00000014004c0947 */ /* 0x000fea0003800000 */
[----:B------:R-:W0:Y:S01]  /*0100*/  S2R R5, SR_TID.X ;  /* 0x0000000000057919 */ /* 0x000e220000002100 */
[----:B------:R-:W-:Y:S01]  /*0110*/  BSSY.RECONVERGENT B1, `(.L_x_451) ;  /* 0x0000009000017945 */ /* 0x000fe20003800200 */
[----:B------:R-:W-:Y:S02]  /*0120*/  CS2R R2, SRZ ;  /* 0x0000000000027805 */ /* 0x000fe4000001ff00 */
[----:B0-----:R-:W-:Y:S01]  /*0130*/  ISETP.GE.AND P0, PT, R5, R4, PT ;  /* 0x000000040500720c */ /* 0x001fe20003f06270 */
[----:B------:R-:W-:-:S12]  /*0140*/  IMAD.MOV.U32 R7, RZ, RZ, R5 ;  /* 0x000000ffff077224 */ /* 0x000fd800078e0005 */
[----:B------:R-:W-:Y:S05]  /*0150*/  @P0 BRA `(.L_x_452) ;  /* 0x0000000000100947 */ /* 0x000fea0003800000 */
[----:B------:R-:W0:Y:S02]  /*0160*/  LDC.64 R2, c[0x0][0x380] ;  /* 0x0000e000ff027b82 */ /* 0x000e240000000a00 */
[----:B0-----:R-:W-:-:S06]  /*0170*/  IMAD.WIDE.U32 R2, R5, 0x8, R2 ;  /* 0x0000000805027825 */ /* 0x001fcc00078e0002 */
[----:B------:R-:W5:Y:S01]  /*0180*/  LDG.E.64.CONSTANT R2, desc[UR6][R2.64] ;  /* 0x0000000602027981 */ /* 0x000f62000c1e9b00 */
[----:B------:R-:W-:-:S07]  /*0190*/  VIADD R7, R5, 0x200 ;  /* 0x0000020005077836 */ /* 0x000fce0000000000 */
.L_x_452:
[----:B------:R-:W-:Y:S05]  /*01a0*/  BSYNC.RECONVERGENT B1 ;  /* 0x0000000000017941 */ /* 0x000fea0003800200 */
.L_x_451:
[----:B------:R-:W-:Y:S01]  /*01b0*/  ISETP.GE.AND P0, PT, R7, R4, PT ;  /* 0x000000040700720c */ /* 0x000fe20003f06270 */
[----:B------:R-:W-:-:S12]  /*01c0*/  BSSY.RECONVERGENT B1, `(.L_x_453) ;  /* 0x0000077000017945 */ /* 0x000fd80003800200 */
[----:B------:R-:W-:Y:S05]  /*01d0*/  @P0 BRA `(.L_x_454) ;  /* 0x0000000400d40947 */ /* 0x000fea0003800000 */
[----:B------:R-:W-:Y:S01]  /*01e0*/  LOP3.LUT R9, RZ, R7, RZ, 0x33, !PT ;  /* 0x00000007ff097212 */ /* 0x000fe200078e33ff */
[----:B------:R-:W-:Y:S04]  /*01f0*/  BSSY.RECONVERGENT B2, `(.L_x_455) ;  /* 0x0000018000027945 */ /* 0x000fe80003800200 */
[----:B------:R-:W-:-:S05]  /*0200*/  IMAD.IADD R0, R9, 0x1, R4 ;  /* 0x0000000109007824 */ /* 0x000fca00078e0204 */
[C---:B------:R-:W-:Y:S02]  /*0210*/  LOP3.LUT R6, R0.reuse, 0x600, RZ, 0xc0, !PT ;  /* 0x0000060000067812 */ /* 0x040fe400078ec0ff */
[----:B------:R-:W-:Y:S02]  /*0220*/  ISETP.GE.U32.AND P1, PT, R0, 0x600, PT ;  /* 0x000006000000780c */ /* 0x000fe40003f26070 */
[----:B------:R-:W-:-:S13]  /*0230*/  ISETP.NE.AND P0, PT, R6, 0x600, PT ;  /* 0x000006000600780c */ /* 0x000fda0003f05270 */
[----:B------:R-:W-:Y:S05]  /*0240*/  @!P0 BRA `(.L_x_456) ;  /* 0x0000000000488947 */ /* 0x000fea0003800000 */
[----:B------:R-:W0:Y:S01]  /*0250*/  LDC.64 R8, c[0x0][0x380] ;  /* 0x0000e000ff087b82 */ /* 0x000e220000000a00 */
[----:B------:R-:W-:-:S04]  /*0260*/  LEA.HI R0, R0, 0x1, RZ, 0x17 ;  /* 0x0000000100007811 */ /* 0x000fc800078fb8ff */
[----:B------:R-:W-:-:S05]  /*0270*/  LOP3.LUT R0, R0, 0x3, RZ, 0xc0, !PT ;  /* 0x0000000300007812 */ /* 0x000fca00078ec0ff */
[----:B------:R-:W-:Y:S02]  /*0280*/  IMAD.MOV R0, RZ, RZ, -R0 ;  /* 0x000000ffff007224 */ /* 0x000fe400078e0a00 */
[----:B0-----:R-:W-:-:S04]  /*0290*/  IMAD.WIDE.U32 R8, R7, 0x8, R8 ;  /* 0x0000000807087825 */ /* 0x001fc800078e0008 */
[----:B------:R-:W-:Y:S02]  /*02a0*/  IMAD.MOV.U32 R6, RZ, RZ, R8 ;  /* 0x000000ffff067224 */ /* 0x000fe400078e0008 */
[----:B------:R-:W-:-:S07]  /*02b0*/  IMAD.MOV.U32 R11, RZ, RZ, R9 ;  /* 0x000000ffff0b7224 */ /* 0x000fce00078e0009 */
.L_x_457:
[----:B------:R-:W-:Y:S02]  /*02c0*/  IMAD.MOV.U32 R8, RZ, RZ, R6 ;  /* 0x000000ffff087224 */ /* 0x000fe400078e0006 */
[----:B------:R-:W-:-:S06]  /*02d0*/  IMAD.MOV.U32 R9, RZ, RZ, R11 ;  /* 0x000000ffff097224 */ /* 0x000fcc00078e000b */
[----:B------:R-:W2:Y:S01]  /*02e0*/  LDG.E.64.CONSTANT R8, desc[UR6][R8.64] ;  /* 0x0000000608087981 */ /* 0x000ea2000c1e9b00 */
[----:B------:R-:W-:Y:S01]  /*02f0*/  VIADD R0, R0, 0x1 ;  /* 0x0000000100007836 */ /* 0x000fe20000000000 */
[----:B------:R-:W-:Y:S01]  /*0300*/  IADD3 R6, P3, PT, R6, 0x1000, RZ ;  /* 0x0000100006067810 */ /* 0x000fe20007f7e0ff */
[----:B------:R-:W-:-:S03]  /*0310*/  VIADD R7, R7, 0x200 ;  /* 0x0000020007077836 */ /* 0x000fc60000000000 */
[----:B------:R-:W-:Y:S01]  /*0320*/  ISETP.NE.AND P0, PT, R0, RZ, PT ;  /* 0x000000ff0000720c */ /* 0x000fe20003f05270 */
[----:B------:R-:W-:Y:S01]  /*0330*/  IMAD.X R11, RZ, RZ, R11, P3 ;  /* 0x000000ffff0b7224 */ /* 0x000fe200018e060b */
[----:B--2--5:R-:W-:-:S05]  /*0340*/  IADD3 R2, P2, PT, R8, R2, RZ ;  /* 0x0000000208027210 */ /* 0x024fca0007f5e0ff */
[----:B------:R-:W-:-:S06]  /*0350*/  IMAD.X R3, R9, 0x1, R3, P2 ;  /* 0x0000000109037824 */ /* 0x000fcc00010e0603 */
[----:B------:R-:W-:Y:S05]  /*0360*/  @P0 BRA `(.L_x_457) ;  /* 0xfffffffc00d40947 */ /* 0x000fea000383ffff */
.L_x_456:
[----:B------:R-:W-:Y:S05]  /*0370*/  BSYNC.RECONVERGENT B2 ;  /* 0x0000000000027941 */ /* 0x000fea0003800200 */
.L_x_455:
[----:B------:R-:W-:Y:S05]  /*0380*/  @!P1 BRA `(.L_x_454) ;  /* 0x0000000400689947 */ /* 0x000fea0003800000 */
[----:B------:R-:W-:Y:S01]  /*0390*/  IMAD.IADD R0, R4, 0x1, -R7 ;  /* 0x0000000104007824 */ /* 0x000fe200078e0a07 */
[----:B------:R-:W-:Y:S01]  /*03a0*/  BSSY.RECONVERGENT B2, `(.L_x_458) ;  /* 0x0000031000027945 */ /* 0x000fe20003800200 */
[----:B------:R-:W-:-:S03]  /*03b0*/  PLOP3.LUT P0, PT, PT, PT, PT, 0x80, 0x8 ;  /* 0x000000000008781c */ /* 0x000fc60003f0f070 */
[----:B------:R-:W-:-:S13]  /*03c0*/  ISETP.GT.AND P1, PT, R0, 0x1800, PT ;  /* 0x000018000000780c */ /* 0x000fda0003f24270 */
[----:B------:R-:W-:Y:S05]  /*03d0*/  @!P1 BRA `(.L_x_459) ;  /* 0x0000000000b49947 */ /* 0x000fea0003800000 */
[----:B------:R-:W-:Y:S01]  /*03e0*/  PLOP3.LUT P0, PT, PT, PT, PT, 0x8, 0x80 ;  /* 0x000000000080781c */ /* 0x000fe20003f0e170 */
[----:B------:R-:W-:-:S12]  /*03f0*/  VIADD R0, R4, 0xffffe800 ;  /* 0xffffe80004007836 */ /* 0x000fd80000000000 */
.L_x_460:
[----:B------:R-:W0:Y:S01]  /*0400*/  LDC.64 R44, c[0x0][0x380] ;  /* 0x0000e000ff2c7b82 */ /* 0x000e220000000a00 */
[C---:B------:R-:W-:Y:S02]  /*0410*/  VIADD R41, R7.reuse, 0x800 ;  /* 0x0000080007297836 */ /* 0x040fe40000000000 */
[C---:B------:R-:W-:Y:S02]  /*0420*/  VIADD R43, R7.reuse, 0x1000 ;  /* 0x00001000072b7836 */ /* 0x040fe40000000000 */
[----:B0-----:R-:W-:-:S05]  /*0430*/  IMAD.WIDE R28, R7, 0x8, R44 ;  /* 0x00000008071c7825 */ /* 0x001fca00078e022c */
[----:B------:R-:W2:Y:S01]  /*0440*/  LDG.E.64.CONSTANT R8, desc[UR6][R28.64] ;  /* 0x000000061c087981 */ /* 0x000ea2000c1e9b00 */
[----:B------:R-:W-:-:S03]  /*0450*/  IMAD.WIDE R40, R41, 0x8, R44 ;  /* 0x0000000829287825 */ /* 0x000fc600078e022c */
[----:B------:R-:W2:Y:S04]  /*0460*/  LDG.E.64.CONSTANT R10, desc[UR6][R28.64+0x1000] ;  /* 0x001000061c0a7981 */ /* 0x000ea8000c1e9b00 */
[----:B------:R-:W3:Y:S04]  /*0470*/  LDG.E.64.CONSTANT R12, desc[UR6][R28.64+0x2000] ;  /* 0x002000061c0c7981 */ /* 0x000ee8000c1e9b00 */
[----:B------:R-:W3:Y:S01]  /*0480*/  LDG.E.64.CONSTANT R14, desc[UR6][R28.64+0x3000] ;  /* 0x003000061c0e7981 */ /* 0x000ee2000c1e9b00 */
[----:B------:R-:W-:-:S03]  /*0490*/  IMAD.WIDE R42, R43, 0x8, R44 ;  /* 0x000000082b2a7825 */ /* 0x000fc600078e022c */
[----:B------:R-:W4:Y:S04]  /*04a0*/  LDG.E.64.CONSTANT R16, desc[UR6][R40.64] ;  /* 0x0000000628107981 */ /* 0x000f28000c1e9b00 */
[----:B------:R-:W4:Y:S04]  /*04b0*/  LDG.E.64.CONSTANT R18, desc[UR6][R40.64+0x1000] ;  /* 0x0010000628127981 */ /* 0x000f28000c1e9b00 */
[----:B------:R-:W4:Y:S04]  /*04c0*/  LDG.E.64.CONSTANT R20, desc[UR6][R40.64+0x2000] ;  /* 0x0020000628147981 */ /* 0x000f28000c1e9b00 */
[----:B------:R2:W4:Y:S01]  /*04d0*/  LDG.E.64.CONSTANT R26, desc[UR6][R40.64+0x3000] ;  /* 0x00300006281a7981 */ /* 0x000522000c1e9b00 */
[----:B------:R-:W-:-:S03]  /*04e0*/  VIADD R31, R7, 0x1800 ;  /* 0x00001800071f7836 */ /* 0x000fc60000000000 */
[----:B------:R-:W4:Y:S04]  /*04f0*/  LDG.E.64.CONSTANT R24, desc[UR6][R42.64] ;  /* 0x000000062a187981 */ /* 0x000f28000c1e9b00 */
[----:B------:R-:W4:Y:S01]  /*0500*/  LDG.E.64.CONSTANT R22, desc[UR6][R42.64+0x1000] ;  /* 0x001000062a167981 */ /* 0x000f22000c1e9b00 */
[----:B------:R-:W-:-:S03]  /*0510*/  IMAD.WIDE R44, R31, 0x8, R44 ;  /* 0x000000081f2c7825 */ /* 0x000fc600078e022c */
[----:B------:R-:W4:Y:S04]  /*0520*/  LDG.E.64.CONSTANT R28, desc[UR6][R42.64+0x2000] ;  /* 0x002000062a1c7981 */ /* 0x000f28000c1e9b00 */
[----:B------:R-:W4:Y:S04]  /*0530*/  LDG.E.64.CONSTANT R36, desc[UR6][R42.64+0x3000] ;  /* 0x003000062a247981 */ /* 0x000f28000c1e9b00 */
[----:B------:R-:W4:Y:S04]  /*0540*/  LDG.E.64.CONSTANT R34, desc[UR6][R44.64] ;  /* 0x000000062c227981 */ /* 0x000f28000c1e9b00 */
[----:B------:R-:W4:Y:S04]  /*0550*/  LDG.E.64.CONSTANT R32, desc[UR6][R44.64+0x1000] ;  /* 0x001000062c207981 */ /* 0x000f28000c1e9b00 */
[----:B------:R-:W4:Y:S04]  /*0560*/  LDG.E.64.CONSTANT R30, desc[UR6][R44.64+0x2000] ;  /* 0x002000062c1e7981 */ /* 0x000f28000c1e9b00 */
[----:B------:R-:W4:Y:S01]  /*0570*/  LDG.E.64.CONSTANT R38, desc[UR6][R44.64+0x3000] ;  /* 0x003000062c267981 */ /* 0x000f22000c1e9b00 */
[----:B------:R-:W-:Y:S01]  /*0580*/  VIADD R7, R7, 0x2000 ;  /* 0x0000200007077836 */ /* 0x000fe20000000000 */
[----:B--2--5:R-:W-:-:S04]  /*0590*/  IADD3 R41, P1, P2, R10, R8, R2 ;  /* 0x000000080a297210 */ /* 0x024fc80007a3e002 */
[----:B------:R-:W-:Y:S02]  /*05a0*/  IADD3.X R9, PT, PT, R11, R9, R3, P1, P2 ;  /* 0x000000090b097210 */ /* 0x000fe40000fe4403 */
[----:B---3--:R-:W-:-:S04]  /*05b0*/  IADD3 R41, P3, P4, R14, R12, R41 ;  /* 0x0000000c0e297210 */ /* 0x008fc80007c7e029 */
[----:B------:R-:W-:Y:S02]  /*05c0*/  IADD3.X R13, PT, PT, R15, R13, R9, P3, P4 ;  /* 0x0000000d0f0d7210 */ /* 0x000fe40001fe8409 */
[----:B----4-:R-:W-:-:S04]  /*05d0*/  IADD3 R3, P1, P2, R18, R16, R41 ;  /* 0x0000001012037210 */ /* 0x010fc80007a3e029 */
[----:B------:R-:W-:Y:S02]  /*05e0*/  IADD3.X R17, PT, PT, R19, R17, R13, P1, P2 ;  /* 0x0000001113117210 */ /* 0x000fe40000fe440d */
[----:B------:R-:W-:-:S04]  /*05f0*/  IADD3 R3, P3, P4, R26, R20, R3 ;  /* 0x000000141a037210 */ /* 0x000fc80007c7e003 */
[----:B------:R-:W-:Y:S02]  /*0600*/  IADD3.X R21, PT, PT, R27, R21, R17, P3, P4 ;  /* 0x000000151b157210 */ /* 0x000fe40001fe8411 */
[----:B------:R-:W-:-:S04]  /*0610*/  IADD3 R3, P1, P2, R22, R24, R3 ;  /* 0x0000001816037210 */ /* 0x000fc80007a3e003 */
[----:B------:R-:W-:Y:S02]  /*0620*/  IADD3.X R23, PT, PT, R23, R25, R21, P1, P2 ;  /* 0x0000001917177210 */ /* 0x000fe40000fe4415 */
[----:B------:R-:W-:-:S04]  /*0630*/  IADD3 R3, P3, P4, R36, R28, R3 ;  /* 0x0000001c24037210 */ /* 0x000fc80007c7e003 */
[----:B------:R-:W-:Y:S02]  /*0640*/  IADD3.X R29, PT, PT, R37, R29, R23, P3, P4 ;  /* 0x0000001d251d7210 */ /* 0x000fe40001fe8417 */
[----:B------:R-:W-:Y:S02]  /*0650*/  ISETP.GE.AND P3, PT, R7, R0, PT ;  /* 0x000000000700720c */ /* 0x000fe40003f66270 */
[----:B------:R-:W-:-:S04]  /*0660*/  IADD3 R3, P2, P1, R32, R34, R3 ;  /* 0x0000002220037210 */ /* 0x000fc8000795e003 */
[----:B------:R-:W-:Y:S02]  /*0670*/  IADD3 R2, P4, P5, R38, R30, R3 ;  /* 0x0000001e26027210 */ /* 0x000fe40007d9e003 */
[----:B------:R-:W-:-:S04]  /*0680*/  IADD3.X R3, PT, PT, R33, R35, R29, P2, P1 ;  /* 0x0000002321037210 */ /* 0x000fc800017e241d */
[----:B------:R-:W-:Y:S01]  /*0690*/  IADD3.X R3, PT, PT, R39, R31, R3, P4, P5 ;  /* 0x0000001f27037210 */ /* 0x000fe200027ea403 */
[----:B------:R-:W-:Y:S06]  /*06a0*/  @!P3 BRA `(.L_x_460) ;  /* 0xfffffffc0054b947 */ /* 0x000fec000383ffff */
.L_x_459:
[----:B------:R-:W-:Y:S05]  /*06b0*/  BSYNC.RECONVERGENT B2 ;  /* 0x0000000000027941 */ /* 0x000fea0003800200 */
.L_x_458:
[----:B------:R-:W-:Y:S01]  /*06c0*/  IMAD.IADD R0, R4, 0x1, -R7 ;  /* 0x0000000104007824 */ /* 0x000fe200078e0a07 */
[----:B------:R-:W-:Y:S04]  /*06d0*/  BSSY.RECONVERGENT B2, `(.L_x_461) ;  /* 0x0000019000027945 */ /* 0x000fe80003800200 */
[----:B------:R-:W-:-:S13]  /*06e0*/  ISETP.GT.AND P1, PT, R0, 0x800, PT ;  /* 0x000008000000780c */ /* 0x000fda0003f24270 */
[----:B------:R-:W-:Y:S05]  /*06f0*/  @!P1 BRA `(.L_x_462) ;  /* 0x0000000000589947 */ /* 0x000fea0003800000 */
[----:B------:R-:W0:Y:S01]  /*0700*/  LDC.64 R18, c[0x0][0x380] ;  /* 0x0000e000ff127b82 */ /* 0x000e220000000a00 */
[C---:B------:R-:W-:Y:S02]  /*0710*/  VIADD R15, R7.reuse, 0x800 ;  /* 0x00000800070f7836 */ /* 0x040fe40000000000 */
[----:B0-----:R-:W-:-:S05]  /*0720*/  IMAD.WIDE R8, R7, 0x8, R18 ;  /* 0x0000000807087825 */ /* 0x001fca00078e0212 */
[----:B------:R-:W2:Y:S01]  /*0730*/  LDG.E.64.CONSTANT R10, desc[UR6][R8.64] ;  /* 0x00000006080a7981 */ /* 0x000ea2000c1e9b00 */
[----:B------:R-:W-:-:S03]  /*0740*/  IMAD.WIDE R18, R15, 0x8, R18 ;  /* 0x000000080f127825 */ /* 0x000fc600078e0212 */
[----:B------:R-:W2:Y:S04]  /*0750*/  LDG.E.64.CONSTANT R12, desc[UR6][R8.64+0x1000] ;  /* 0x00100006080c7981 */ /* 0x000ea8000c1e9b00 */
[----:B------:R-:W3:Y:S04]  /*0760*/  LDG.E.64.CONSTANT R14, desc[UR6][R8.64+0x2000] ;  /* 0x00200006080e7981 */ /* 0x000ee8000c1e9b00 */
[----:B------:R-:W3:Y:S04]  /*0770*/  LDG.E.64.CONSTANT R16, desc[UR6][R8.64+0x3000] ;  /* 0x0030000608107981 */ /* 0x000ee8000c1e9b00 */
[----:B------:R-:W4:Y:S04]  /*0780*/  LDG.E.64.CONSTANT R20, desc[UR6][R18.64] ;  /* 0x0000000612147981 */ /* 0x000f28000c1e9b00 */
[----:B------:R-:W4:Y:S04]  /*0790*/  LDG.E.64.CONSTANT R22, desc[UR6][R18.64+0x1000] ;  /* 0x0010000612167981 */ /* 0x000f28000c1e9b00 */
[----:B------:R-:W4:Y:S04]  /*07a0*/  LDG.E.64.CONSTANT R24, desc[UR6][R18.64+0x2000] ;  /* 0x0020000612187981 */ /* 0x000f28000c1e9b00 */
[----:B------:R-:W4:Y:S01]  /*07b0*/  LDG.E.64.CONSTANT R26, desc[UR6][R18.64+0x3000] ;  /* 0x00300006121a7981 */ /* 0x000f22000c1e9b00 */
[----:B------:R-:W-:Y:S01]  /*07c0*/  VIADD R7, R7, 0x1000 ;  /* 0x0000100007077836 */ /* 0x000fe20000000000 */
[----:B--2--5:R-:W-:-:S04]  /*07d0*/  IADD3 R29, P0, P1, R12, R10, R2 ;  /* 0x0000000a0c1d7210 */ /* 0x024fc8000791e002 */
[----:B------:R-:W-:Y:S02]  /*07e0*/  IADD3.X R11, PT, PT, R13, R11, R3, P0, P1 ;  /* 0x0000000b0d0b7210 */ /* 0x000fe400007e2403 */
[----:B------:R-:W-:Y:S02]  /*07f0*/  PLOP3.LUT P0, PT, PT, PT, PT, 0x8, 0x80 ;  /* 0x000000000080781c */ /* 0x000fe40003f0e170 */
[----:B---3--:R-:W-:-:S04]  /*0800*/  IADD3 R29, P2, P3, R16, R14, R29 ;  /* 0x0000000e101d7210 */ /* 0x008fc80007b5e01d */
[----:B------:R-:W-:Y:S02]  /*0810*/  IADD3.X R15, PT, PT, R17, R15, R11, P2, P3 ;  /* 0x0000000f110f7210 */ /* 0x000fe400017e640b */
[----:B----4-:R-:W-:-:S04]  /*0820*/  IADD3 R3, P1, P4, R22, R20, R29 ;  /* 0x0000001416037210 */ /* 0x010fc80007c3e01d */
[----:B------:R-:W-:Y:S02]  /*0830*/  IADD3 R2, P2, P3, R26, R24, R3 ;  /* 0x000000181a027210 */ /* 0x000fe40007b5e003 */
[----:B------:R-:W-:-:S04]  /*0840*/  IADD3.X R3, PT, PT, R23, R21, R15, P1, P4 ;  /* 0x0000001517037210 */ /* 0x000fc80000fe840f */
[----:B------:R-:W-:-:S07]  /*0850*/  IADD3.X R3, PT, PT, R27, R25, R3, P2, P3 ;  /* 0x000000191b037210 */ /* 0x000fce00017e6403 */
.L_x_462:
[----:B------:R-:W-:Y:S05]  /*0860*/  BSYNC.RECONVERGENT B2 ;  /* 0x0000000000027941 */ /* 0x000fea0003800200 */
.L_x_461:
[----:B------:R-:W-:-:S13]  /*0870*/  ISETP.LT.OR P0, PT, R7, R4, P0 ;  /* 0x000000040700720c */ /* 0x000fda0000701670 */
[----:B------:R-:W-:Y:S05]  /*0880*/  @!P0 BRA `(.L_x_454) ;  /* 0x0000000000288947 */ /* 0x000fea0003800000 */
[----:B------:R-:W0:Y:S02]  /*0890*/  LDC.64 R8, c[0x0][0x380] ;  /* 0x0000e000ff087b82 */ /* 0x000e240000000a00 */
[----:B0-----:R-:W-:-:S05]  /*08a0*/  IMAD.WIDE R6, R7, 0x8, R8 ;  /* 0x0000000807067825 */ /* 0x001fca00078e0208 */
[----:B------:R-:W2:Y:S04]  /*08b0*/  LDG.E.64.CONSTANT R8, desc[UR6][R6.64] ;  /* 0x0000000606087981 */ /* 0x000ea8000c1e9b00 */
[----:B------:R-:W2:Y:S04]  /*08c0*/  LDG.E.64.CONSTANT R10, desc[UR6][R6.64+0x1000] ;  /* 0x00100006060a7981 */ /* 0x000ea8000c1e9b00 */
[----:B------:R-:W3:Y:S04]  /*08d0*/  LDG.E.64.CONSTANT R12, desc[UR6][R6.64+0x2000] ;  /* 0x00200006060c7981 */ /* 0x000ee8000c1e9b00 */
[----:B------:R-:W3:Y:S01]  /*08e0*/  LDG.E.64.CONSTANT R14, desc[UR6][R6.64+0x3000] ;  /* 0x00300006060e7981 */ /* 0x000ee2000c1e9b00 */
[----:B--2--5:R-:W-:-:S04]  /*08f0*/  IADD3 R17, P0, P1, R10, R8, R2 ;  /* 0x000000080a117210 */ /* 0x024fc8000791e002 */
[----:B------:R-:W-:Y:S02]  /*0900*/  IADD3.X R3, PT, PT, R11, R9, R3, P0, P1 ;  /* 0x000000090b037210 */ /* 0x000fe400007e2403 */
[----:B---3--:R-:W-:-:S04]  /*0910*/  IADD3 R2, P2, P3, R14, R12, R17 ;  /* 0x0000000c0e027210 */ /* 0x008fc80007b5e011 */
[----:B------:R-:W-:-:S09]  /*0920*/  IADD3.X R3, PT, PT, R15, R13, R3, P2, P3 ;  /* 0x0000000d0f037210 */ /* 0x000fd200017e6403 */
.L_x_454:
[----:B------:R-:W-:Y:S05]  /*0930*/  BSYNC.RECONVERGENT B1 ;  /* 0x0000000000017941 */ /* 0x000fea0003800200 */
.L_x_453:
[----:B------:R-:W-:-:S13]  /*0940*/  ISETP.GE.AND P0, PT, R4, 0x200, PT ;  /* 0x000002000400780c */ /* 0x000fda0003f06270 */
[----:B------:R-:W-:Y:S05]  /*0950*/  @!P0 BRA `(.L_x_463) ;  /* 0x00000004002c8947 */ /* 0x000fea0003800000 */
[----:B------:R-:W0:Y:S01]  /*0960*/  S2R R8, SR_LANEID ;  /* 0x0000000000087919 */ /* 0x000e220000000000 */
[----:B-----5:R-:W1:Y:S04]  /*0970*/  SHFL.DOWN PT, R0, R2, 0x1, 0x1f ;  /* 0x08201f0002007f89 */ /* 0x020e6800000e0000 */
[----:B------:R-:W2:Y:S01]  /*0980*/  SHFL.DOWN PT, R4, R3, 0x1, 0x1f ;  /* 0x08201f0003047f89 */ /* 0x000ea200000e0000 */
[----:B0-----:R-:W-:-:S04]  /*0990*/  ISETP.GT.AND P0, PT, R8, 0x1e, PT ;  /* 0x0000001e0800780c */ /* 0x001fc80003f04270 */
[----:B-1----:R-:W-:Y:S02]  /*09a0*/  SEL R9, R0, RZ, !P0 ;  /* 0x000000ff00097207 */ /* 0x002fe40004000000 */
[----:B--2---:R-:W-:Y:S02]  /*09b0*/  SEL R4, R4, RZ, !P0 ;  /* 0x000000ff04047207 */ /* 0x004fe40004000000 */
[----:B------:R-:W-:-:S05]  /*09c0*/  IADD3 R9, P0, PT, R2, R9, RZ ;  /* 0x0000000902097210 */ /* 0x000fca0007f1e0ff */
[----:B------:R-:W-:Y:S01]  /*09d0*/  IMAD.X R6, R3, 0x1, R4, P0 ;  /* 0x0000000103067824 */ /* 0x000fe200000e0604 */
[----:B------:R-:W0:Y:S01]  /*09e0*/  SHFL.DOWN PT, R0, R9, 0x2, 0x1f ;  /* 0x08401f0009007f89 */ /* 0x000e2200000e0000 */
[----:B------:R-:W-:-:S03]  /*09f0*/  ISETP.GT.AND P0, PT, R8, 0x1d, PT ;  /* 0x0000001d0800780c */ /* 0x000fc60003f04270 */
[----:B------:R-:W1:Y:S01]  /*0a00*/  SHFL.DOWN PT, R4, R6, 0x2, 0x1f ;  /* 0x08401f0006047f89 */ /* 0x000e6200000e0000 */
[----:B0-----:R-:W-:-:S04]  /*0a10*/  SEL R0, R0, RZ, !P0 ;  /* 0x000000ff00007207 */ /* 0x001fc80004000000 */
[----:B------:R-:W-:Y:S02]  /*0a20*/  IADD3 R7, P1, PT, R0, R9, RZ ;  /* 0x0000000900077210 */ /* 0x000fe40007f3e0ff */
[----:B-1----:R-:W-:Y:S02]  /*0a30*/  SEL R3, R4, RZ, !P0 ;  /* 0x000000ff04037207 */ /* 0x002fe40004000000 */
[----:B------:R-:W-:Y:S01]  /*0a40*/  ISETP.GT.AND P0, PT, R8, 0x1b, PT ;  /* 0x0000001b0800780c */ /* 0x000fe20003f04270 */
[----:B------:R-:W0:Y:S02]  /*0a50*/  SHFL.DOWN PT, R0, R7, 0x4, 0x1f ;  /* 0x08801f0007007f89 */ /* 0x000e2400000e0000 */
[----:B------:R-:W-:-:S05]  /*0a60*/  IMAD.X R3, R3, 0x1, R6, P1 ;  /* 0x0000000103037824 */ /* 0x000fca00008e0606 */
[----:B------:R-:W1:Y:S01]  /*0a70*/  SHFL.DOWN PT, R2, R3, 0x4, 0x1f ;  /* 0x08801f0003027f89 */ /* 0x000e6200000e0000 */
[----:B0-----:R-:W-:-:S04]  /*0a80*/  SEL R0, R0, RZ, !P0 ;  /* 0x000000ff00007207 */ /* 0x001fc80004000000 */
[----:B------:R-:W-:Y:S02]  /*0a90*/  IADD3 R11, P1, PT, R0, R7, RZ ;  /* 0x00000007000b7210 */ /* 0x000fe40007f3e0ff */
[----:B-1----:R-:W-:-:S03]  /*0aa0*/  SEL R2, R2, RZ, !P0 ;  /* 0x000000ff02027207 */ /* 0x002fc60004000000 */
[----:B------:R-:W0:Y:S01]  /*0ab0*/  SHFL.DOWN PT, R0, R11, 0x8, 0x1f ;  /* 0x09001f000b007f89 */ /* 0x000e2200000e0000 */
[----:B------:R-:W-:Y:S01]  /*0ac0*/  ISETP.GT.AND P0, PT, R8, 0x17, PT ;  /* 0x000000170800780c */ /* 0x000fe20003f04270 */
[----:B------:R-:W-:Y:S01]  /*0ad0*/  IMAD.X R13, R2, 0x1, R3, P1 ;  /* 0x00000001020d7824 */ /* 0x000fe200008e0603 */
[----:B------:R-:W-:-:S04]  /*0ae0*/  ISETP.NE.AND P1, PT, R8, RZ, PT ;  /* 0x000000ff0800720c */ /* 0x000fc80003f25270 */
[----:B------:R-:W1:Y:S09]  /*0af0*/  SHFL.DOWN PT, R2, R13, 0x8, 0x1f ;  /* 0x09001f000d027f89 */ /* 0x000e7200000e0000 */
[----:B------:R-:W2:Y:S01]  /*0b00*/  @!P1 S2R R7, SR_CgaCtaId ;  /* 0x0000000000079919 */ /* 0x000ea20000008800 */
[----:B0-----:R-:W-:-:S04]  /*0b10*/  SEL R0, R0, RZ, !P0 ;  /* 0x000000ff00007207 */ /* 0x001fc80004000000 */
[----:B------:R-:W-:Y:S02]  /*0b20*/  IADD3 R9, P2, PT, R0, R11, RZ ;  /* 0x0000000b00097210 */ /* 0x000fe40007f5e0ff */
[----:B-1----:R-:W-:-:S03]  /*0b30*/  SEL R2, R2, RZ, !P0 ;  /* 0x000000ff02027207 */ /* 0x002fc60004000000 */
[----:B------:R-:W0:Y:S01]  /*0b40*/  SHFL.DOWN PT, R0, R9, 0x10, 0x1f ;  /* 0x0a001f0009007f89 */ /* 0x000e2200000e0000 */
[----:B------:R-:W-:Y:S01]  /*0b50*/  ISETP.GT.AND P0, PT, R8, 0xf, PT ;  /* 0x0000000f0800780c */ /* 0x000fe20003f04270 */
[----:B------:R-:W-:Y:S01]  /*0b60*/  IMAD.X R6, R2, 0x1, R13, P2 ;  /* 0x0000000102067824 */ /* 0x000fe200010e060d */
[----:B------:R-:W-:-:S04]  /*0b70*/  @!P1 MOV R2, 0x400 ;  /* 0x0000040000029802 */ /* 0x000fc80000000f00 */
[----:B------:R-:W1:Y:S01]  /*0b80*/  SHFL.DOWN PT, R3, R6, 0x10, 0x1f ;  /* 0x0a001f0006037f89 */ /* 0x000e6200000e0000 */
[----:B--2---:R-:W-:Y:S02]  /*0b90*/  @!P1 LEA R7, R7, R2, 0x18 ;  /* 0x0000000207079211 */ /* 0x004fe400078ec0ff */
[----:B0-----:R-:W-:Y:S02]  /*0ba0*/  SEL R4, R0, RZ, !P0 ;  /* 0x000000ff00047207 */ /* 0x001fe40004000000 */
[----:B------:R-:W-:Y:S02]  /*0bb0*/  @!P1 SHF.R.U32.HI R0, RZ, 0x2, R5 ;  /* 0x00000002ff009819 */ /* 0x000fe40000011605 */
[----:B------:R-:W-:Y:S02]  /*0bc0*/  IADD3 R2, P2, PT, R4, R9, RZ ;  /* 0x0000000904027210 */ /* 0x000fe40007f5e0ff */
[----:B------:R-:W-:Y:S02]  /*0bd0*/  @!P1 LOP3.LUT R0, R0, 0xf8, RZ, 0xc0, !PT ;  /* 0x000000f800009812 */ /* 0x000fe400078ec0ff */
[----:B-1----:R-:W-:-:S02]  /*0be0*/  SEL R3, R3, RZ, !P0 ;  /* 0x000000ff03037207 */ /* 0x002fc40004000000 */
[----:B------:R-:W-:Y:S01]  /*0bf0*/  ISETP.NE.AND P0, PT, R5, RZ, PT ;  /* 0x000000ff0500720c */ /* 0x000fe20003f05270 */
[----:B------:R-:W-:Y:S02]  /*0c00*/  @!P1 IMAD.IADD R7, R0, 0x1, R7 ;  /* 0x0000000100079824 */ /* 0x000fe400078e0207 */
[----:B------:R-:W-:-:S05]  /*0c10*/  IMAD.X R3, R3, 0x1, R6, P2 ;  /* 0x0000000103037824 */ /* 0x000fca00010e0606 */
[----:B------:R2:W-:Y:S01]  /*0c20*/  @!P1 STS.64 [R7+0x10], R2 ;  /* 0x0000100207009388 */ /* 0x0005e20000000a00 */
[----:B------:R-:W-:Y:S06]  /*0c30*/  BAR.SYNC.DEFER_BLOCKING 0x0 ;  /* 0x0000000000007b1d */ /* 0x000fec0000010000 */
[----:B------:R-:W-:Y:S05]  /*0c40*/  @P0 BRA `(.L_x_464) ;  /* 0x00000018007c0947 */ /* 0x000fea0003800000 */
[----:B------:R-:W0:Y:S01]  /*0c50*/  S2UR UR5, SR_CgaCtaId ;  /* 0x00000000000579c3 */ /* 0x000e220000008800 */
[----:B------:R-:W-:Y:S02]  /*0c60*/  UMOV UR4, 0x400 ;  /* 0x0000040000047882 */ /* 0x000fe40000000000 */
[----:B0-----:R-:W-:-:S09]  /*0c70*/  ULEA UR4, UR5, UR4, 0x18 ;  /* 0x0000000405047291 */ /* 0x001fd2000f8ec0ff */
[----:B------:R-:W-:Y:S04]  /*0c80*/  LDS.64 R32, [UR4+0x18] ;  /* 0x00001804ff207984 */ /* 0x000fe80008000a00 */
[----:B------:R-:W0:Y:S04]  /*0c90*/  LDS.128 R28, [UR4+0x20] ;  /* 0x00002004ff1c7984 */ /* 0x000e280008000c00 */
[----:B------:R-:W1:Y:S04]  /*0ca0*/  LDS.128 R24, [UR4+0x30] ;  /* 0x00003004ff187984 */ /* 0x000e680008000c00 */
[----:B------:R-:W3:Y:S04]  /*0cb0*/  LDS.128 R20, [UR4+0x40] ;  /* 0x00004004ff147984 */ /* 0x000ee80008000c00 */
[----:B------:R-:W4:Y:S04]  /*0cc0*/  LDS.128 R16, [UR4+0x50] ;  /* 0x00005004ff107984 */ /* 0x000f280008000c00 */
[----:B------:R-:W5:Y:S04]  /*0cd0*/  LDS.128 R12, [UR4+0x60] ;  /* 0x00006004ff0c7984 */ /* 0x000f680008000c00 */
[----:B------:R-:W5:Y:S04]  /*0ce0*/  LDS.128 R8, [UR4+0x70] ;  /* 0x00007004ff087984 */ /* 0x000f680008000c00 */
[----:B--2---:R-:W2:Y:S01]  /*0cf0*/  LDS.128 R4, [UR4+0x80] ;  /* 0x00008004ff047984 */ /* 0x004ea20008000c00 */
[----:B0-----:R-:W-:-:S04]  /*0d00*/  IADD3 R35, P1, P2, R28, R32, R2 ;  /* 0x000000201c237210 */ /* 0x001fc80007a3e002 */
[----:B-1----:R-:W-:Y:S02]  /*0d10*/  IADD3 R35, P3, P4, R24, R35, R30 ;  /* 0x0000002318237210 */ /* 0x002fe40007c7e01e */
[----:B------:R-:W-:Y:S02]  /*0d20*/  IADD3.X R29, PT, PT, R29, R33, R3, P1, P2 ;  /* 0x000000211d1d7210 */ /* 0x000fe40000fe4403 */
[----:B---3--:R-:W-:Y:S02]  /*0d30*/  IADD3 R3, P1, P2, R20, R35, R26 ;  /* 0x0000002314037210 */ /* 0x008fe40007a3e01a */
[----:B------:R-:W-:Y:S02]  /*0d40*/  IADD3.X R25, PT, PT, R25, R29, R31, P3, P4 ;  /* 0x0000001d19197210 */ /* 0x000fe40001fe841f */
[----:B----4-:R-:W-:Y:S02]  /*0d50*/  IADD3 R3, P3, P4, R16, R3, R22 ;  /* 0x0000000310037210 */ /* 0x010fe40007c7e016 */
[----:B------:R-:W-:-:S02]  /*0d60*/  IADD3.X R21, PT, PT, R21, R25, R27, P1, P2 ;  /* 0x0000001915157210 */ /* 0x000fc40000fe441b */
[----:B-----5:R-:W-:Y:S02]  /*0d70*/  IADD3 R3, P1, P2, R12, R3, R18 ;  /* 0x000000030c037210 */ /* 0x020fe40007a3e012 */
[----:B------:R-:W-:Y:S02]  /*0d80*/  IADD3.X R17, PT, PT, R17, R21, R23, P3, P4 ;  /* 0x0000001511117210 */ /* 0x000fe40001fe8417 */
[----:B------:R-:W-:Y:S02]  /*0d90*/  IADD3 R3, P3, P4, R8, R3, R14 ;  /* 0x0000000308037210 */ /* 0x000fe40007c7e00e */
[----:B------:R-:W-:Y:S02]  /*0da0*/  IADD3.X R13, PT, PT, R13, R17, R19, P1, P2 ;  /* 0x000000110d0d7210 */ /* 0x000fe40000fe4413 */
[----:B--2---:R-:W-:Y:S02]  /*0db0*/  IADD3 R3, P1, P2, R4, R3, R10 ;  /* 0x0000000304037210 */ /* 0x004fe40007a3e00a */
[----:B------:R-:W-:-:S02]  /*0dc0*/  IADD3.X R9, PT, PT, R9, R13, R15, P3, P4 ;  /* 0x0000000d09097210 */ /* 0x000fc40001fe840f */
[----:B------:R-:W-:Y:S02]  /*0dd0*/  IADD3 R2, P3, PT, R3, R6, RZ ;  /* 0x0000000603027210 */ /* 0x000fe40007f7e0ff */
[----:B------:R-:W-:-:S05]  /*0de0*/  IADD3.X R3, PT, PT, R5, R9, R11, P1, P2 ;  /* 0x0000000905037210 */ /* 0x000fca0000fe440b */
[----:B------:R-:W-:Y:S01]  /*0df0*/  IMAD.X R3, R3, 0x1, R7, P3 ;  /* 0x0000000103037824 */ /* 0x000fe200018e0607 */
[----:B------:R-:W-:Y:S06]  /*0e00*/  BRA `(.L_x_464) ;  /* 0x00000018000c7947 */ /* 0x000fec0003800000 */
.L_x_463:
[----:B------:R-:W-:Y:S01]  /*0e10*/  LOP3.LUT R0, R5, 0x3e0, RZ, 0xc0, !PT ;  /* 0x000003e005007812 */ /* 0x000fe200078ec0ff */
[----:B------:R-:W0:Y:S03]  /*0e20*/  S2R R12, SR_LANEID ;  /* 0x00000000000c7919 */ /* 0x000e260000000000 */
[----:B------:R-:W-:Y:S01]  /*0e30*/  LOP3.LUT R9, RZ, R0, RZ, 0x33, !PT ;  /* 0x00000000ff097212 */ /* 0x000fe200078e33ff */
[----:B------:R-:W-:-:S04]  /*0e40*/  VIADD R7, R0, 0x20 ;  /* 0x0000002000077836 */ /* 0x000fc80000000000 */
[----:B------:R-:W-:Y:S01]  /*0e50*/  IMAD.IADD R9, R9, 0x1, R4 ;  /* 0x0000000109097824 */ /* 0x000fe200078e0204 */
[----:B------:R-:W-:-:S04]  /*0e60*/  ISETP.GT.AND P0, PT, R7, R4, PT ;  /* 0x000000040700720c */ /* 0x000fc80003f04270 */
[----:B------:R-:W-:-:S05]  /*0e70*/  SEL R9, R9, 0x1f, P0 ;  /* 0x0000001f09097807 */ /* 0x000fca0000000000 */
[----:B-----5:R-:W1:Y:S04]  /*0e80*/  SHFL.DOWN PT, R0, R2, 0x1, R9 ;  /* 0x0820000002007989 */ /* 0x020e6800000e0009 */
[----:B------:R-:W2:Y:S01]  /*0e90*/  SHFL.DOWN PT, R6, R3, 0x1, R9 ;  /* 0x0820000003067989 */ /* 0x000ea200000e0009 */
[C---:B0-----:R-:W-:Y:S01]  /*0ea0*/  ISETP.GE.AND P0, PT, R12.reuse, R9, PT ;  /* 0x000000090c00720c */ /* 0x041fe20003f06270 */
[C---:B------:R-:W-:Y:S01]  /*0eb0*/  VIADD R8, R12.reuse, 0x2 ;  /* 0x000000020c087836 */ /* 0x040fe20000000000 */
[----:B------:R-:W-:Y:S02]  /*0ec0*/  ISETP.NE.AND P2, PT, R12, RZ, PT ;  /* 0x000000ff0c00720c */ /* 0x000fe40003f45270 */
[----:B-1----:R-:W-:Y:S02]  /*0ed0*/  SEL R7, R0, RZ, !P0 ;  /* 0x000000ff00077207 */ /* 0x002fe40004000000 */
[----:B--2---:R-:W-:-:S02]  /*0ee0*/  SEL R6, R6, RZ, !P0 ;  /* 0x000000ff06067207 */ /* 0x004fc40004000000 */
[----:B------:R-:W-:-:S05]  /*0ef0*/  IADD3 R7, P0, PT, R2, R7, RZ ;  /* 0x0000000702077210 */ /* 0x000fca0007f1e0ff */
[----:B------:R-:W-:Y:S01]  /*0f00*/  IMAD.X R11, R3, 0x1, R6, P0 ;  /* 0x00000001030b7824 */ /* 0x000fe200000e0606 */
[----:B------:R-:W0:Y:S01]  /*0f10*/  SHFL.DOWN PT, R0, R7, 0x2, R9 ;  /* 0x0840000007007989 */ /* 0x000e2200000e0009 */
[----:B------:R-:W-:-:S03]  /*0f20*/  ISETP.GT.AND P0, PT, R8, R9, PT ;  /* 0x000000090800720c */ /* 0x000fc60003f04270 */
[----:B------:R-:W1:Y:S01]  /*0f30*/  SHFL.DOWN PT, R6, R11, 0x2, R9 ;  /* 0x084000000b067989 */ /* 0x000e6200000e0009 */
[----:B0-----:R-:W-:-:S04]  /*0f40*/  SEL R0, R0, RZ, !P0 ;  /* 0x000000ff00007207 */ /* 0x001fc80004000000 */
[----:B------:R-:W-:Y:S02]  /*0f50*/  IADD3 R8, P1, PT, R0, R7, RZ ;  /* 0x0000000700087210 */ /* 0x000fe40007f3e0ff */
[----:B-1----:R-:W-:-:S03]  /*0f60*/  SEL R6, R6, RZ, !P0 ;  /* 0x000000ff06067207 */ /* 0x002fc60004000000 */
[----:B------:R-:W0:Y:S02]  /*0f70*/  SHFL.DOWN PT, R0, R8, 0x4, R9 ;  /* 0x0880000008007989 */ /* 0x000e2400000e0009 */
[----:B------:R-:W-:Y:S02]  /*0f80*/  IMAD.X R10, R6, 0x1, R11, P1 ;  /* 0x00000001060a7824 */ /* 0x000fe400008e060b */
[----:B------:R-:W-:Y:S01]  /*0f90*/  VIADD R6, R12, 0x4 ;  /* 0x000000040c067836 */ /* 0x000fe20000000000 */
[----:B------:R-:W1:Y:S02]  /*0fa0*/  @!P2 S2R R11, SR_CgaCtaId ;  /* 0x00000000000ba919 */ /* 0x000e640000008800 */
[----:B------:R-:W2:Y:S02]  /*0fb0*/  SHFL.DOWN PT, R2, R10, 0x4, R9 ;  /* 0x088000000a027989 */ /* 0x000ea400000e0009 */
[----:B------:R-:W-:Y:S01]  /*0fc0*/  ISETP.GT.AND P0, PT, R6, R9, PT ;  /* 0x000000090600720c */ /* 0x000fe20003f04270 */
[----:B------:R-:W-:-:S03]  /*0fd0*/  VIADD R6, R12, 0x8 ;  /* 0x000000080c067836 */ /* 0x000fc60000000000 */
[----:B0-----:R-:W-:-:S04]  /*0fe0*/  SEL R0, R0, RZ, !P0 ;  /* 0x000000ff00007207 */ /* 0x001fc80004000000 */
[----:B------:R-:W-:Y:S02]  /*0ff0*/  IADD3 R3, P1, PT, R0, R8, RZ ;  /* 0x0000000800037210 */ /* 0x000fe40007f3e0ff */
[----:B--2---:R-:W-:-:S03]  /*1000*/  SEL R2, R2, RZ, !P0 ;  /* 0x000000ff02027207 */ /* 0x004fc60004000000 */
[----:B------:R-:W0:Y:S01]  /*1010*/  SHFL.DOWN PT, R0, R3, 0x8, R9 ;  /* 0x0900000003007989 */ /* 0x000e2200000e0009 */
[----:B------:R-:W-:Y:S01]  /*1020*/  ISETP.GT.AND P0, PT, R6, R9, PT ;  /* 0x000000090600720c */ /* 0x000fe20003f04270 */
[----:B------:R-:W-:-:S05]  /*1030*/  IMAD.X R7, R2, 0x1, R10, P1 ;  /* 0x0000000102077824 */ /* 0x000fca00008e060a */
[----:B------:R-:W2:Y:S01]  /*1040*/  SHFL.DOWN PT, R2, R7, 0x8, R9 ;  /* 0x0900000007027989 */ /* 0x000ea200000e0009 */
[----:B0-----:R-:W-:-:S04]  /*1050*/  SEL R0, R0, RZ, !P0 ;  /* 0x000000ff00007207 */ /* 0x001fc80004000000 */
[----:B------:R-:W-:Y:S02]  /*1060*/  IADD3 R6, P1, PT, R0, R3, RZ ;  /* 0x0000000300067210 */ /* 0x000fe40007f3e0ff */
[----:B--2---:R-:W-:-:S03]  /*1070*/  SEL R2, R2, RZ, !P0 ;  /* 0x000000ff02027207 */ /* 0x004fc60004000000 */
[----:B------:R-:W0:Y:S02]  /*1080*/  SHFL.DOWN PT, R0, R6, 0x10, R9 ;  /* 0x0a00000006007989 */ /* 0x000e2400000e0009 */
[----:B------:R-:W-:Y:S01]  /*1090*/  IMAD.X R8, R2, 0x1, R7, P1 ;  /* 0x0000000102087824 */ /* 0x000fe200008e0607 */
[----:B------:R-:W-:Y:S01]  /*10a0*/  @!P2 SHF.R.U32.HI R7, RZ, 0x2, R5 ;  /* 0x00000002ff07a819 */ /* 0x000fe20000011605 */
[----:B------:R-:W-:-:S03]  /*10b0*/  VIADD R2, R12, 0x10 ;  /* 0x000000100c027836 */ /* 0x000fc60000000000 */
[----:B------:R-:W2:Y:S01]  /*10c0*/  SHFL.DOWN PT, R3, R8, 0x10, R9 ;  /* 0x0a00000008037989 */ /* 0x000ea200000e0009 */
[----:B------:R-:W-:Y:S02]  /*10d0*/  @!P2 LOP3.LUT R7, R7, 0xf8, RZ, 0xc0, !PT ;  /* 0x000000f80707a812 */ /* 0x000fe400078ec0ff */
[----:B------:R-:W-:Y:S02]  /*10e0*/  ISETP.GT.AND P0, PT, R2, R9, PT ;  /* 0x000000090200720c */ /* 0x000fe40003f04270 */
[----:B------:R-:W-:-:S04]  /*10f0*/  @!P2 MOV R2, 0x400 ;  /* 0x000004000002a802 */ /* 0x000fc80000000f00 */
[----:B-1----:R-:W-:-:S05]  /*1100*/  @!P2 LEA R10, R11, R2, 0x18 ;  /* 0x000000020b0aa211 */ /* 0x002fca00078ec0ff */
[----:B------:R-:W-:Y:S01]  /*1110*/  @!P2 IMAD.IADD R7, R7, 0x1, R10 ;  /* 0x000000010707a824 */ /* 0x000fe200078e020a */
[----:B0-----:R-:W-:-:S04]  /*1120*/  SEL R0, R0, RZ, !P0 ;  /* 0x000000ff00007207 */ /* 0x001fc80004000000 */
[----:B------:R-:W-:Y:S02]  /*1130*/  IADD3 R2, P1, PT, R0, R6, RZ ;  /* 0x0000000600027210 */ /* 0x000fe40007f3e0ff */
[----:B--2---:R-:W-:Y:S02]  /*1140*/  SEL R3, R3, RZ, !P0 ;  /* 0x000000ff03037207 */ /* 0x004fe40004000000 */
[----:B------:R-:W-:-:S03]  /*1150*/  ISETP.NE.AND P0, PT, R5, RZ, PT ;  /* 0x000000ff0500720c */ /* 0x000fc60003f05270 */
[----:B------:R-:W-:-:S05]  /*1160*/  IMAD.X R3, R3, 0x1, R8, P1 ;  /* 0x0000000103037824 */ /* 0x000fca00008e0608 */
[----:B------:R1:W-:Y:S01]  /*1170*/  @!P2 STS.64 [R7+0x10], R2 ;  /* 0x000010020700a388 */ /* 0x0003e20000000a00 */
[----:B------:R-:W-:Y:S06]  /*1180*/  BAR.SYNC.DEFER_BLOCKING 0x0 ;  /* 0x0000000000007b1d */ /* 0x000fec0000010000 */
[----:B------:R-:W-:Y:S05]  /*1190*/  @P0 BRA `(.L_x_464) ;  /* 0x0000001400280947 */ /* 0x000fea0003800000 */
[----:B------:R-:W0:Y:S01]  /*11a0*/  S2UR UR5, SR_CgaCtaId ;  /* 0x00000000000579c3 */ /* 0x000e220000008800 */
[----:B------:R-:W-:Y:S01]  /*11b0*/  UMOV UR4, 0x400 ;  /* 0x0000040000047882 */ /* 0x000fe20000000000 */
[C---:B------:R-:W-:Y:S02]  /*11c0*/  ISETP.GT.AND P2, PT, R4.reuse, 0x40, PT ;  /* 0x000000400400780c */ /* 0x040fe40003f44270 */
[C---:B------:R-:W-:Y:S02]  /*11d0*/  ISETP.GT.AND P1, PT, R4.reuse, 0x20, PT ;  /* 0x000000200400780c */ /* 0x040fe40003f24270 */
[C---:B------:R-:W-:Y:S02]  /*11e0*/  ISETP.GT.AND P5, PT, R4.reuse, 0x180, PT ;  /* 0x000001800400780c */ /* 0x040fe40003fa4270 */
[----:B------:R-:W-:Y:S01]  /*11f0*/  ISETP.GT.AND P6, PT, R4, 0x1a0, PT ;  /* 0x000001a00400780c */ /* 0x000fe20003fc4270 */
[----:B0-----:R-:W-:-:S09]  /*1200*/  ULEA UR4, UR5, UR4, 0x18 ;  /* 0x0000000405047291 */ /* 0x001fd2000f8ec0ff */
[----:B------:R-:W0:Y:S04]  /*1210*/  LDS.128 R8, [UR4+0x20] ;  /* 0x00002004ff087984 */ /* 0x000e280008000c00 */
[----:B-1----:R-:W1:Y:S04]  /*1220*/  LDS.64 R6, [UR4+0x18] ;  /* 0x00001804ff067984 */ /* 0x002e680008000a00 */
[----:B------:R-:W2:Y:S04]  /*1230*/  LDS.128 R12, [UR4+0x30] ;  /* 0x00003004ff0c7984 */ /* 0x000ea80008000c00 */
[----:B------:R-:W3:Y:S04]  /*1240*/  LDS.128 R16, [UR4+0x40] ;  /* 0x00004004ff107984 */ /* 0x000ee80008000c00 */
[----:B------:R-:W4:Y:S04]  /*1250*/  LDS.128 R20, [UR4+0x50] ;  /* 0x00005004ff147984 */ /* 0x000f280008000c00 */
[----:B------:R-:W5:Y:S04]  /*1260*/  LDS.128 R24, [UR4+0x60] ;  /* 0x00006004ff187984 */ /* 0x000f680008000c00 */
[----:B------:R-:W5:Y:S04]  /*1270*/  LDS.128 R32, [UR4+0x70] ;  /* 0x00007004ff207984 */ /* 0x000f680008000c00 */
[----:B------:R-:W5:Y:S01]  /*1280*/  LDS.128 R28, [UR4+0x80] ;  /* 0x00008004ff1c7984 */ /* 0x000f620008000c00 */
[----:B0-----:R-:W-:-:S02]  /*1290*/  SEL R5, R8, RZ, P2 ;  /* 0x000000ff08057207 */ /* 0x001fc40001000000 */
[----:B------:R-:W-:Y:S02]  /*12a0*/  SEL R8, R9, RZ, P2 ;  /* 0x000000ff09087207 */ /* 0x000fe40001000000 */
[----:B-1----:R-:W-:Y:S02]  /*12b0*/  SEL R0, R6, RZ, P1 ;  /* 0x000000ff06007207 */ /* 0x002fe40000800000 */
[----:B------:R-:W-:Y:S02]  /*12c0*/  SEL R7, R7, RZ, P1 ;  /* 0x000000ff07077207 */ /* 0x000fe40000800000 */
[C---:B------:R-:W-:Y:S02]  /*12d0*/  ISETP.GT.AND P1, PT, R4.reuse, 0x60, PT ;  /* 0x000000600400780c */ /* 0x040fe40003f24270 */
[----:B------:R-:W-:Y:S02]  /*12e0*/  ISETP.GT.AND P2, PT, R4, 0x80, PT ;  /* 0x000000800400780c */ /* 0x000fe40003f44270 */
[----:B------:R-:W-:-:S02]  /*12f0*/  IADD3 R0, P3, P4, R5, R0, R2 ;  /* 0x0000000005007210 */ /* 0x000fc40007c7e002 */
[----:B------:R-:W-:Y:S02]  /*1300*/  SEL R5, R10, RZ, P1 ;  /* 0x000000ff0a057207 */ /* 0x000fe40000800000 */
[----:B------:R-:W-:Y:S02]  /*1310*/  SEL R11, R11, RZ, P1 ;  /* 0x000000ff0b0b7207 */ /* 0x000fe40000800000 */
[----:B--2---:R-:W-:Y:S02]  /*1320*/  SEL R2, R12, RZ, P2 ;  /* 0x000000ff0c027207 */ /* 0x004fe40001000000 */
[----:B------:R-:W-:Y:S02]  /*1330*/  SEL R6, R13, RZ, P2 ;  /* 0x000000ff0d067207 */ /* 0x000fe40001000000 */
[C---:B------:R-:W-:Y:S02]  /*1340*/  ISETP.GT.AND P1, PT, R4.reuse, 0xa0, PT ;  /* 0x000000a00400780c */ /* 0x040fe40003f24270 */
[----:B------:R-:W-:-:S02]  /*1350*/  ISETP.GT.AND P2, PT, R4, 0xc0, PT ;  /* 0x000000c00400780c */ /* 0x000fc40003f44270 */
[----:B------:R-:W-:Y:S02]  /*1360*/  IADD3.X R7, PT, PT, R8, R7, R3, P3, P4 ;  /* 0x0000000708077210 */ /* 0x000fe40001fe8403 */
[----:B------:R-:W-:Y:S02]  /*1370*/  IADD3 R2, P3, P4, R2, R0, R5 ;  /* 0x0000000002027210 */ /* 0x000fe40007c7e005 */
[----:B------:R-:W-:Y:S02]  /*1380*/  SEL R3, R14, RZ, P1 ;  /* 0x000000ff0e037207 */ /* 0x000fe40000800000 */
[----:B---3--:R-:W-:Y:S02]  /*1390*/  SEL R0, R16, RZ, P2 ;  /* 0x000000ff10007207 */ /* 0x008fe40001000000 */
[----:B------:R-:W-:Y:S02]  /*13a0*/  SEL R14, R15, RZ, P1 ;  /* 0x000000ff0f0e7207 */ /* 0x000fe40000800000 */
[----:B------:R-:W-:-:S02]  /*13b0*/  ISETP.GT.AND P1, PT, R4, 0xe0, PT ;  /* 0x000000e00400780c */ /* 0x000fc40003f24270 */
[----:B------:R-:W-:Y:S02]  /*13c0*/  IADD3.X R6, PT, PT, R6, R7, R11, P3, P4 ;  /* 0x0000000706067210 */ /* 0x000fe40001fe840b */
[----:B------:R-:W-:Y:S02]  /*13d0*/  SEL R5, R17, RZ, P2 ;  /* 0x000000ff11057207 */ /* 0x000fe40001000000 */
[----:B------:R-:W-:Y:S02]  /*13e0*/  IADD3 R0, P3, P4, R0, R2, R3 ;  /* 0x0000000200007210 */ /* 0x000fe40007c7e003 */
[----:B------:R-:W-:Y:S02]  /*13f0*/  ISETP.GT.AND P2, PT, R4, 0x100, PT ;  /* 0x000001000400780c */ /* 0x000fe40003f44270 */
[----:B------:R-:W-:Y:S02]  /*1400*/  SEL R3, R18, RZ, P1 ;  /* 0x000000ff12037207 */ /* 0x000fe40000800000 */
[----:B------:R-:W-:-:S02]  /*1410*/  SEL R19, R19, RZ, P1 ;  /* 0x000000ff13137207 */ /* 0x000fc40000800000 */
[----:B------:R-:W-:Y:S02]  /*1420*/  ISETP.GT.AND P1, PT, R4, 0x120, PT ;  /* 0x000001200400780c */ /* 0x000fe40003f24270 */
[----:B------:R-:W-:Y:S02]  /*1430*/  IADD3.X R5, PT, PT, R5, R6, R14, P3, P4 ;  /* 0x0000000605057210 */ /* 0x000fe40001fe840e */
[----:B----4-:R-:W-:Y:S02]  /*1440*/  SEL R2, R20, RZ, P2 ;  /* 0x000000ff14027207 */ /* 0x010fe40001000000 */
[----:B------:R-:W-:Y:S02]  /*1450*/  SEL R6, R21, RZ, P2 ;  /* 0x000000ff15067207 */ /* 0x000fe40001000000 */
[----:B------:R-:W-:Y:S02]  /*1460*/  ISETP.GT.AND P2, PT, R4, 0x140, PT ;  /* 0x000001400400780c */ /* 0x000fe40003f44270 */
[----:B------:R-:W-:-:S02]  /*1470*/  SEL R7, R22, RZ, P1 ;  /* 0x000000ff16077207 */ /* 0x000fc40000800000 */
[----:B------:R-:W-:Y:S02]  /*1480*/  SEL R22, R23, RZ, P1 ;  /* 0x000000ff17167207 */ /* 0x000fe40000800000 */
[----:B------:R-:W-:Y:S02]  /*1490*/  IADD3 R2, P3, P4, R2, R0, R3 ;  /* 0x0000000002027210 */ /* 0x000fe40007c7e003 */
[----:B------:R-:W-:Y:S02]  /*14a0*/  ISETP.GT.AND P1, PT, R4, 0x160, PT ;  /* 0x000001600400780c */ /* 0x000fe40003f24270 */
[----:B-----5:R-:W-:Y:S02]  /*14b0*/  SEL R0, R24, RZ, P2 ;  /* 0x000000ff18007207 */ /* 0x020fe40001000000 */
[----:B------:R-:W-:Y:S02]  /*14c0*/  IADD3.X R6, PT, PT, R6, R5, R19, P3, P4 ;  /* 0x0000000506067210 */ /* 0x000fe40001fe8413 */
[----:B------:R-:W-:-:S02]  /*14d0*/  SEL R3, R26, RZ, P1 ;  /* 0x000000ff1a037207 */ /* 0x000fc40000800000 */
[----:B------:R-:W-:Y:S02]  /*14e0*/  SEL R27, R27, RZ, P1 ;  /* 0x000000ff1b1b7207 */ /* 0x000fe40000800000 */
[----:B------:R-:W-:Y:S02]  /*14f0*/  SEL R5, R25, RZ, P2 ;  /* 0x000000ff19057207 */ /* 0x000fe40001000000 */
[----:B------:R-:W-:Y:S02]  /*1500*/  IADD3 R0, P1, P3, R0, R2, R7 ;  /* 0x0000000200007210 */ /* 0x000fe40007b3e007 */
[----:B------:R-:W-:Y:S02]  /*1510*/  SEL R2, R32, RZ, P5 ;  /* 0x000000ff20027207 */ /* 0x000fe40002800000 */
[----:B------:R-:W-:Y:S02]  /*1520*/  ISETP.GT.AND P2, PT, R4, 0x1c0, PT ;  /* 0x000001c00400780c */ /* 0x000fe40003f44270 */
[----:B------:R-:W-:-:S02]  /*1530*/  IADD3.X R5, PT, PT, R5, R6, R22, P1, P3 ;  /* 0x0000000605057210 */ /* 0x000fc40000fe6416 */
[----:B------:R-:W-:Y:S02]  /*1540*/  IADD3 R2, P3, P4, R2, R0, R3 ;  /* 0x0000000002027210 */ /* 0x000fe40007c7e003 */
[----:B------:R-:W-:Y:S02]  /*1550*/  SEL R0, R34, RZ, P6 ;  /* 0x000000ff22007207 */ /* 0x000fe40003000000 */
[----:B------:R-:W-:Y:S02]  /*1560*/  SEL R3, R28, RZ, P2 ;  /* 0x000000ff1c037207 */ /* 0x000fe40001000000 */
[----:B------:R-:W-:Y:S02]  /*1570*/  ISETP.GT.AND P1, PT, R4, 0x1e0, PT ;  /* 0x000001e00400780c */ /* 0x000fe40003f24270 */
[----:B------:R-:W-:Y:S02]  /*1580*/  SEL R4, R33, RZ, P5 ;  /* 0x000000ff21047207 */ /* 0x000fe40002800000 */
[----:B------:R-:W-:-:S02]  /*1590*/  SEL R35, R35, RZ, P6 ;  /* 0x000000ff23237207 */ /* 0x000fc40003000000 */
[----:B------:R-:W-:Y:S02]  /*15a0*/  IADD3 R3, P5, P6, R3, R2, R0 ;  /* 0x0000000203037210 */ /* 0x000fe40007ebe000 */
[----:B------:R-:W-:Y:S02]  /*15b0*/  SEL R2, R30, RZ, P1 ;  /* 0x000000ff1e027207 */ /* 0x000fe40000800000 */
[----:B------:R-:W-:Y:S02]  /*15c0*/  IADD3.X R4, PT, PT, R4, R5, R27, P3, P4 ;  /* 0x0000000504047210 */ /* 0x000fe40001fe841b */
[----:B------:R-:W-:Y:S02]  /*15d0*/  SEL R0, R29, RZ, P2 ;  /* 0x000000ff1d007207 */ /* 0x000fe40001000000 */
[----:B------:R-:W-:Y:S02]  /*15e0*/  IADD3 R2, P2, PT, R2, R3, RZ ;  /* 0x0000000302027210 */ /* 0x000fe40007f5e0ff */
[----:B------:R-:W-:-:S02]  /*15f0*/  SEL R3, R31, RZ, P1 ;  /* 0x000000ff1f037207 */ /* 0x000fc40000800000 */
[----:B------:R-:W-:-:S05]  /*1600*/  IADD3.X R0, PT, PT, R0, R4, R35, P5, P6 ;  /* 0x0000000400007210 */ /* 0x000fca0002fec423 */
[----:B------:R-:W-:Y:S01]  /*1610*/  IMAD.X R3, R3, 0x1, R0, P2 ;  /* 0x0000000103037824 */ /* 0x000fe200010e0600 */
[----:B------:R-:W-:Y:S06]  /*1620*/  BRA `(.L_x_464) ;  /* 0x0000001000047947 */ /* 0x000fec0003800000 */
.L_x_450:
[----:B------:R-:W0:Y:S01]  /*1630*/  S2R R39, SR_TID.X ;  /* 0x0000000000277919 */ /* 0x000e220000002100 */
[----:B------:R-:W1:Y:S02]  /*1640*/  LDCU.64 UR4, c[0x0][0x380] ;  /* 0x00007000ff0477ac */ /* 0x000e640008000a00 */
[----:B-1----:R-:W-:Y:S02]  /*1650*/  IMAD.U32 R2, RZ, RZ, UR4 ;  /* 0x00000004ff027e24 */ /* 0x002fe4000f8e00ff */
[----:B------:R-:W-:Y:S02]  /*1660*/  IMAD.U32 R3, RZ, RZ, UR5 ;  /* 0x00000005ff037e24 */ /* 0x000fe4000f8e00ff */
[----:B0-----:R-:W-:-:S05]  /*1670*/  IMAD.WIDE.U32 R18, R39, 0x8, R2 ;  /* 0x0000000827127825 */ /* 0x001fca00078e0002 */
[----:B------:R-:W2:Y:S04]  /*1680*/  LDG.E.64.CONSTANT R20, desc[UR6][R18.64] ;  /* 0x0000000612147981 */ /* 0x000ea8000c1e9b00 */
[----:B------:R-:W2:Y:S04]  /*1690*/  LDG.E.64.CONSTANT R6, desc[UR6][R18.64+0x1000] ;  /* 0x0010000612067981 */ /* 0x000ea8000c1e9b00 */
[----:B------:R-:W2:Y:S04]  /*16a0*/  LDG.E.64.CONSTANT R8, desc[UR6][R18.64+0x2000] ;  /* 0x0020000612087981 */ /* 0x000ea8000c1e9b00 */
[----:B------:R-:W3:Y:S04]  /*16b0*/  LDG.E.64.CONSTANT R10, desc[UR6][R18.64+0x3000] ;  /* 0x00300006120a7981 */ /* 0x000ee8000c1e9b00 */
[----:B------:R-:W3:Y:S04]  /*16c0*/  LDG.E.64.CONSTANT R12, desc[UR6][R18.64+0x4000] ;  /* 0x00400006120c7981 */ /* 0x000ee8000c1e9b00 */
[----:B------:R-:W4:Y:S04]  /*16d0*/  LDG.E.64.CONSTANT R14, desc[UR6][R18.64+0x5000] ;  /* 0x00500006120e7981 */ /* 0x000f28000c1e9b00 */
[----:B------:R-:W4:Y:S01]  /*16e0*/  LDG.E.64.CONSTANT R16, desc[UR6][R18.64+0x6000] ;  /* 0x0060000612107981 */ /* 0x000f22000c1e9b00 */
[----:B------:R-:W-:Y:S01]  /*16f0*/  UMOV UR4, 0xe00 ;  /* 0x00000e0000047882 */ /* 0x000fe20000000000 */
[----:B--2---:R-:W-:-:S04]  /*1700*/  IADD3 R43, P0, P1, R8, R6, R20 ;  /* 0x00000006082b7210 */ /* 0x004fc8000791e014 */
[----:B------:R-:W-:Y:S02]  /*1710*/  IADD3.X R7, PT, PT, R9, R7, R21, P0, P1 ;  /* 0x0000000709077210 */ /* 0x000fe400007e2415 */
[----:B------:R-:W-:Y:S02]  /*1720*/  ISETP.GE.U32.AND P0, PT, R4, 0x1c00, PT ;  /* 0x00001c000400780c */ /* 0x000fe40003f06070 */
[----:B---3--:R-:W-:-:S04]  /*1730*/  IADD3 R43, P2, P3, R12, R10, R43 ;  /* 0x0000000a0c2b7210 */ /* 0x008fc80007b5e02b */
[----:B------:R-:W-:Y:S02]  /*1740*/  IADD3.X R11, PT, PT, R13, R11, R7, P2, P3 ;  /* 0x0000000b0d0b7210 */ /* 0x000fe400017e6407 */
[----:B----4-:R-:W-:-:S04]  /*1750*/  IADD3 R43, P1, P4, R16, R14, R43 ;  /* 0x0000000e102b7210 */ /* 0x010fc80007c3e02b */
[----:B------:R-:W-:Y:S01]  /*1760*/  IADD3.X R41, PT, PT, R17, R15, R11, P1, P4 ;  /* 0x0000000f11297210 */ /* 0x000fe20000fe840b */
[----:B------:R-:W-:Y:S08]  /*1770*/  @!P0 BRA `(.L_x_465) ;  /* 0x0000000000708947 */ /* 0x000ff00003800000 */
[----:B------:R-:W0:Y:S01]  /*1780*/  LDC R20, c[0x0][0x390] ;  /* 0x0000e400ff147b82 */ /* 0x000e220000000800 */
[----:B------:R-:W-:Y:S01]  /*1790*/  VIADD R21, R4, 0xfffff200 ;  /* 0xfffff20004157836 */ /* 0x000fe20000000000 */
[----:B------:R-:W-:-:S06]  /*17a0*/  UMOV UR4, 0xe00 ;  /* 0x00000e0000047882 */ /* 0x000fcc0000000000 */
[----:B------:R-:W1:Y:S02]  /*17b0*/  LDC.64 R2, c[0x0][0x380] ;  /* 0x0000e000ff027b82 */ /* 0x000e640000000a00 */
.L_x_467:
[----:B------:R-:W-:-:S04]  /*17c0*/  VIADD R7, R39, UR4 ;  /* 0x0000000427077c36 */ /* 0x000fc80008000000 */
[----:B-1----:R-:W-:-:S05]  /*17d0*/  IMAD.WIDE.U32 R6, R7, 0x8, R2 ;  /* 0x0000000807067825 */ /* 0x002fca00078e0002 */
[----:B------:R-:W2:Y:S04]  /*17e0*/  LDG.E.64.CONSTANT R4, desc[UR6][R6.64] ;  /* 0x0000000606047981 */ /* 0x000ea8000c1e9b00 */
[----:B------:R-:W2:Y:S04]  /*17f0*/  LDG.E.64.CONSTANT R8, desc[UR6][R6.64+0x1000] ;  /* 0x0010000606087981 */ /* 0x000ea8000c1e9b00 */
[----:B------:R-:W3:Y:S04]  /*1800*/  LDG.E.64.CONSTANT R10, desc[UR6][R6.64+0x2000] ;  /* 0x00200006060a7981 */ /* 0x000ee8000c1e9b00 */
[----:B------:R-:W3:Y:S04]  /*1810*/  LDG.E.64.CONSTANT R12, desc[UR6][R6.64+0x3000] ;  /* 0x00300006060c7981 */ /* 0x000ee8000c1e9b00 */
[----:B------:R-:W4:Y:S04]  /*1820*/  LDG.E.64.CONSTANT R14, desc[UR6][R6.64+0x4000] ;  /* 0x00400006060e7981 */ /* 0x000f28000c1e9b00 */
[----:B------:R-:W4:Y:S04]  /*1830*/  LDG.E.64.CONSTANT R16, desc[UR6][R6.64+0x5000] ;  /* 0x0050000606107981 */ /* 0x000f28000c1e9b00 */
[----:B------:R-:W5:Y:S01]  /*1840*/  LDG.E.64.CONSTANT R18, desc[UR6][R6.64+0x6000] ;  /* 0x0060000606127981 */ /* 0x000f62000c1e9b00 */
[----:B--2---:R-:W-:Y:S01]  /*1850*/  IADD3 R43, P0, P1, R8, R4, R43 ;  /* 0x00000004082b7210 */ /* 0x004fe2000791e02b */
[----:B0-----:R-:W-:-:S03]  /*1860*/  IMAD.MOV.U32 R4, RZ, RZ, R20 ;  /* 0x000000ffff047224 */ /* 0x001fc600078e0014 */
[----:B------:R-:W-:Y:S01]  /*1870*/  IADD3.X R5, PT, PT, R9, R5, R41, P0, P1 ;  /* 0x0000000509057210 */ /* 0x000fe200007e2429 */
[----:B------:R-:W-:Y:S01]  /*1880*/  VIADD R0, R4, -UR4 ;  /* 0x8000000404007c36 */ /* 0x000fe20008000000 */
[----:B---3--:R-:W-:-:S04]  /*1890*/  IADD3 R43, P2, P3, R12, R10, R43 ;  /* 0x0000000a0c2b7210 */ /* 0x008fc80007b5e02b */
[----:B------:R-:W-:Y:S02]  /*18a0*/  ISETP.GE.AND P0, PT, R0, 0xe00, PT ;  /* 0x00000e000000780c */ /* 0x000fe40003f06270 */
[----:B------:R-:W-:Y:S02]  /*18b0*/  IADD3.X R11, PT, PT, R13, R11, R5, P2, P3 ;  /* 0x0000000b0d0b7210 */ /* 0x000fe400017e6405 */
[----:B----4-:R-:W-:-:S04]  /*18c0*/  IADD3 R43, P1, P4, R16, R14, R43 ;  /* 0x0000000e102b7210 */ /* 0x010fc80007c3e02b */
[----:B-----5:R-:W-:Y:S02]  /*18d0*/  IADD3 R43, P2, PT, R18, R43, RZ ;  /* 0x0000002b122b7210 */ /* 0x020fe40007f5e0ff */
[----:B------:R-:W-:-:S05]  /*18e0*/  IADD3.X R15, PT, PT, R17, R15, R11, P1, P4 ;  /* 0x0000000f110f7210 */ /* 0x000fca0000fe840b */
[----:B------:R-:W-:Y:S01]  /*18f0*/  IMAD.X R41, R19, 0x1, R15, P2 ;  /* 0x0000000113297824 */ /* 0x000fe200010e060f */
[----:B------:R-:W-:Y:S06]  /*1900*/  @!P0 BRA `(.L_x_466) ;  /* 0x0000000800248947 */ /* 0x000fec0003800000 */
[----:B------:R-:W-:-:S06]  /*1910*/  UIADD3 UR4, UPT, UPT, UR4, 0xe00, URZ ;  /* 0x00000e0004047890 */ /* 0x000fcc000fffe0ff */
[----:B------:R-:W-:-:S13]  /*1920*/  ISETP.LT.AND P0, PT, R21, UR4, PT ;  /* 0x0000000415007c0c */ /* 0x000fda000bf01270 */
[----:B------:R-:W-:Y:S05]  /*1930*/  @!P0 BRA `(.L_x_467) ;  /* 0xfffffffc00a08947 */ /* 0x000fea000383ffff */
.L_x_465:
[----:B------:R-:W-:-:S13]  /*1940*/  ISETP.LE.AND P0, PT, R4, UR4, PT ;  /* 0x0000000404007c0c */ /* 0x000fda000bf03270 */
[----:B------:R-:W-:Y:S05]  /*1950*/  @P0 BRA `(.L_x_466) ;  /* 0x0000000800100947 */ /* 0x000fea0003800000 */
[----:B------:R-:W-:Y:S01]  /*1960*/  VIADD R0, R4, -UR4 ;  /* 0x8000000404007c36 */ /* 0x000fe20008000000 */
[----:B------:R-:W-:Y:S04]  /*1970*/  BSSY.RECONVERGENT B1, `(.L_x_466) ;  /* 0x0000082000017945 */ /* 0x000fe80003800200 */
[----:B------:R-:W-:-:S13]  /*1980*/  ISETP.GE.AND P0, PT, R39, R0, PT ;  /* 0x000000002700720c */ /* 0x000fda0003f06270 */
[----:B------:R-:W-:Y:S05]  /*1990*/  @P0 BRA `(.L_x_468) ;  /* 0x0000000400fc0947 */ /* 0x000fea0003800000 */
[----:B------:R-:W-:Y:S01]  /*19a0*/  LOP3.LUT R5, RZ, R39, RZ, 0x33, !PT ;  /* 0x00000027ff057212 */ /* 0x000fe200078e33ff */
[----:B------:R-:W-:Y:S01]  /*19b0*/  BSSY.RECONVERGENT B2, `(.L_x_469) ;  /* 0x0000015000027945 */ /* 0x000fe20003800200 */
[----:B------:R-:W-:Y:S02]  /*19c0*/  IMAD.MOV.U32 R45, RZ, RZ, R39 ;  /* 0x000000ffff2d7224 */ /* 0x000fe400078e0027 */
[----:B------:R-:W-:-:S04]  /*19d0*/  IADD3 R4, PT, PT, R4, -UR4, R5 ;  /* 0x8000000404047c10 */ /* 0x000fc8000fffe005 */
[C---:B------:R-:W-:Y:S02]  /*19e0*/  LOP3.LUT R5, R4.reuse, 0x600, RZ, 0xc0, !PT ;  /* 0x0000060004057812 */ /* 0x040fe400078ec0ff */
[----:B------:R-:W-:Y:S02]  /*19f0*/  ISETP.GE.U32.AND P1, PT, R4, 0x600, PT ;  /* 0x000006000400780c */ /* 0x000fe40003f26070 */
[----:B------:R-:W-:-:S13]  /*1a00*/  ISETP.NE.AND P0, PT, R5, 0x600, PT ;  /* 0x000006000500780c */ /* 0x000fda0003f05270 */
[----:B------:R-:W-:Y:S05]  /*1a10*/  @!P0 BRA `(.L_x_470) ;  /* 0x0000000000388947 */ /* 0x000fea0003800000 */
[----:B------:R-:W-:Y:S01]  /*1a20*/  LEA.HI R4, R4, 0x1, RZ, 0x17 ;  /* 0x0000000104047811 */ /* 0x000fe200078fb8ff */
[----:B------:R-:W-:Y:S02]  /*1a30*/  VIADD R7, R39, UR4 ;  /* 0x0000000427077c36 */ /* 0x000fe40008000000 */
[----:B------:R-:W-:Y:S01]  /*1a40*/  IMAD.MOV.U32 R45, RZ, RZ, R39 ;  /* 0x000000ffff2d7224 */ /* 0x000fe200078e0027 */
[----:B------:R-:W-:-:S05]  /*1a50*/  LOP3.LUT R4, R4, 0x3, RZ, 0xc0, !PT ;  /* 0x0000000304047812 */ /* 0x000fca00078ec0ff */
[----:B------:R-:W-:-:S07]  /*1a60*/  IMAD.MOV R6, RZ, RZ, -R4 ;  /* 0x000000ffff067224 */ /* 0x000fce00078e0a04 */
.L_x_471:
[----:B------:R-:W-:-:S06]  /*1a70*/  IMAD.WIDE.U32 R4, R7, 0x8, R2 ;  /* 0x0000000807047825 */ /* 0x000fcc00078e0002 */
[----:B------:R-:W2:Y:S01]  /*1a80*/  LDG.E.64.CONSTANT R4, desc[UR6][R4.64] ;  /* 0x0000000604047981 */ /* 0x000ea2000c1e9b00 */
[----:B------:R-:W-:Y:S02]  /*1a90*/  VIADD R6, R6, 0x1 ;  /* 0x0000000106067836 */ /* 0x000fe40000000000 */
[----:B------:R-:W-:Y:S02]  /*1aa0*/  VIADD R45, R45, 0x200 ;  /* 0x000002002d2d7836 */ /* 0x000fe40000000000 */
[----:B------:R-:W-:Y:S01]  /*1ab0*/  VIADD R7, R7, 0x200 ;  /* 0x0000020007077836 */ /* 0x000fe20000000000 */
[----:B------:R-:W-:Y:S02]  /*1ac0*/  ISETP.NE.AND P0, PT, R6, RZ, PT ;  /* 0x000000ff0600720c */ /* 0x000fe40003f05270 */
[----:B--2---:R-:W-:-:S05]  /*1ad0*/  IADD3 R43, P2, PT, R4, R43, RZ ;  /* 0x0000002b042b7210 */ /* 0x004fca0007f5e0ff */
[----:B------:R-:W-:-:S06]  /*1ae0*/  IMAD.X R41, R5, 0x1, R41, P2 ;  /* 0x0000000105297824 */ /* 0x000fcc00010e0629 */
[----:B------:R-:W-:Y:S05]  /*1af0*/  @P0 BRA `(.L_x_471) ;  /* 0xfffffffc00dc0947 */ /* 0x000fea000383ffff */
.L_x_470:
[----:B------:R-:W-:Y:S05]  /*1b00*/  BSYNC.RECONVERGENT B2 ;  /* 0x0000000000027941 */ /* 0x000fea0003800200 */
.L_x_469:
[----:B------:R-:W-:Y:S05]  /*1b10*/  @!P1 BRA `(.L_x_468) ;  /* 0x00000004009c9947 */ /* 0x000fea0003800000 */
[----:B------:R-:W0:Y:S01]  /*1b20*/  LDCU.64 UR8, c[0x0][0x380] ;  /* 0x00007000ff0877ac */ /* 0x000e220008000a00 */
[----:B------:R-:W-:Y:S01]  /*1b30*/  IMAD.IADD R7, R0, 0x1, -R45 ;  /* 0x0000000100077824 */ /* 0x000fe200078e0a2d */
[C---:B------:R-:W-:Y:S01]  /*1b40*/  IADD3 R4, P0, PT, R45.reuse, UR4, RZ ;  /* 0x000000042d047c10 */ /* 0x040fe2000ff1e0ff */
[----:B------:R-:W-:Y:S01]  /*1b50*/  BSSY.RECONVERGENT B2, `(.L_x_472) ;  /* 0x0000039000027945 */ /* 0x000fe20003800200 */
[----:B------:R-:W-:Y:S02]  /*1b60*/  VIADD R38, R45, UR4 ;  /* 0x000000042d267c36 */ /* 0x000fe40008000000 */
[----:B------:R-:W-:Y:S01]  /*1b70*/  ISETP.GT.AND P1, PT, R7, 0x1800, PT ;  /* 0x000018000700780c */ /* 0x000fe20003f24270 */
[----:B------:R-:W-:Y:S01]  /*1b80*/  IMAD.X R5, RZ, RZ, RZ, P0 ;  /* 0x000000ffff057224 */ /* 0x000fe200000e06ff */
[----:B0-----:R-:W-:-:S04]  /*1b90*/  LEA R6, P0, R4, UR8, 0x3 ;  /* 0x0000000804067c11 */ /* 0x001fc8000f8018ff */
[----:B------:R-:W-:Y:S02]  /*1ba0*/  LEA.HI.X R4, R4, UR9, R5, 0x3, P0 ;  /* 0x0000000904047c11 */ /* 0x000fe400080f1c05 */
[----:B------:R-:W-:-:S05]  /*1bb0*/  IADD3 R6, P0, PT, R6, 0x2000, RZ ;  /* 0x0000200006067810 */ /* 0x000fca0007f1e0ff */
[----:B------:R-:W-:Y:S01]  /*1bc0*/  IMAD.X R7, RZ, RZ, R4, P0 ;  /* 0x000000ffff077224 */ /* 0x000fe200000e0604 */
[----:B------:R-:W-:Y:S01]  /*1bd0*/  PLOP3.LUT P0, PT, PT, PT, PT, 0x80, 0x8 ;  /* 0x000000000008781c */ /* 0x000fe20003f0f070 */
[----:B------:R-:W-:-:S12]  /*1be0*/  @!P1 BRA `(.L_x_473) ;  /* 0x0000000000bc9947 */ /* 0x000fd80003800000 */
[----:B------:R-:W-:Y:S01]  /*1bf0*/  PLOP3.LUT P0, PT, PT, PT, PT, 0x8, 0x80 ;  /* 0x000000000080781c */ /* 0x000fe20003f0e170 */
[----:B------:R-:W-:-:S12]  /*1c00*/  VIADD R40, R0, 0xffffe800 ;  /* 0xffffe80000287836 */ /* 0x000fd80000000000 */
.L_x_474:
[C-C-:B------:R-:W-:Y:S01]  /*1c10*/  IMAD.WIDE.U32 R8, R38.reuse, 0x8, R2.reuse ;  /* 0x0000000826087825 */ /* 0x140fe200078e0002 */
[----:B------:R-:W2:Y:S03]  /*1c20*/  LDG.E.64.CONSTANT R4, desc[UR6][R6.64+-0x1000] ;  /* 0xfff0000606047981 */ /* 0x000ea6000c1e9b00 */
[----:B------:R-:W-:Y:S01]  /*1c30*/  VIADD R25, R38, 0x800 ;  /* 0x0000080026197836 */ /* 0x000fe20000000000 */
[----:B------:R-:W3:Y:S04]  /*1c40*/  LDG.E.64.CONSTANT R10, desc[UR6][R6.64] ;  /* 0x00000006060a7981 */ /* 0x000ee8000c1e9b00 */
[----:B------:R-:W2:Y:S01]  /*1c50*/  LDG.E.64.CONSTANT R8, desc[UR6][R8.64] ;  /* 0x0000000608087981 */ /* 0x000ea2000c1e9b00 */
[----:B------:R-:W-:-:S03]  /*1c60*/  IMAD.WIDE.U32 R24, R25, 0x8, R2 ;  /* 0x0000000819187825 */ /* 0x000fc600078e0002 */
[----:B------:R-:W3:Y:S01]  /*1c70*/  LDG.E.64.CONSTANT R26, desc[UR6][R6.64+0x1000] ;  /* 0x00100006061a7981 */ /* 0x000ee2000c1e9b00 */
[----:B------:R-:W-:-:S03]  /*1c80*/  VIADD R17, R38, 0x1000 ;  /* 0x0000100026117836 */ /* 0x000fc60000000000 */
[----:B------:R-:W4:Y:S01]  /*1c90*/  LDG.E.64.CONSTANT R22, desc[UR6][R6.64+0x3000] ;  /* 0x0030000606167981 */ /* 0x000f22000c1e9b00 */
[----:B------:R-:W-:-:S03]  /*1ca0*/  IMAD.WIDE.U32 R16, R17, 0x8, R2 ;  /* 0x0000000811107825 */ /* 0x000fc600078e0002 */
[----:B------:R-:W4:Y:S04]  /*1cb0*/  LDG.E.64.CONSTANT R24, desc[UR6][R24.64] ;  /* 0x0000000618187981 */ /* 0x000f28000c1e9b00 */
[----:B------:R-:W5:Y:S04]  /*1cc0*/  LDG.E.64.CONSTANT R20, desc[UR6][R6.64+0x4000] ;  /* 0x0040000606147981 */ /* 0x000f68000c1e9b00 */
[----:B------:R-:W5:Y:S04]  /*1cd0*/  LDG.E.64.CONSTANT R18, desc[UR6][R6.64+0x5000] ;  /* 0x0050000606127981 */ /* 0x000f68000c1e9b00 */
[----:B------:R-:W5:Y:S04]  /*1ce0*/  LDG.E.64.CONSTANT R14, desc[UR6][R6.64+0x7000] ;  /* 0x00700006060e7981 */ /* 0x000f68000c1e9b00 */
[----:B------:R-:W5:Y:S01]  /*1cf0*/  LDG.E.64.CONSTANT R16, desc[UR6][R16.64] ;  /* 0x0000000610107981 */ /* 0x000f62000c1e9b00 */
[----:B------:R-:W-:-:S03]  /*1d00*/  VIADD R33, R38, 0x1800 ;  /* 0x0000180026217836 */ /* 0x000fc60000000000 */
[----:B------:R-:W5:Y:S04]  /*1d10*/  LDG.E.64.CONSTANT R12, desc[UR6][R6.64+0x8000] ;  /* 0x00800006060c7981 */ /* 0x000f68000c1e9b00 */
[----:B------:R-:W5:Y:S01]  /*1d20*/  LDG.E.64.CONSTANT R28, desc[UR6][R6.64+0x9000] ;  /* 0x00900006061c7981 */ /* 0x000f62000c1e9b00 */
[----:B------:R-:W-:-:S03]  /*1d30*/  IMAD.WIDE.U32 R32, R33, 0x8, R2 ;  /* 0x0000000821207825 */ /* 0x000fc600078e0002 */
[----:B------:R-:W5:Y:S04]  /*1d40*/  LDG.E.64.CONSTANT R30, desc[UR6][R6.64+0xb000] ;  /* 0x00b00006061e7981 */ /* 0x000f68000c1e9b00 */
[----:B------:R-:W5:Y:S04]  /*1d50*/  LDG.E.64.CONSTANT R32, desc[UR6][R32.64] ;  /* 0x0000000620207981 */ /* 0x000f68000c1e9b00 */
[----:B------:R-:W5:Y:S04]  /*1d60*/  LDG.E.64.CONSTANT R34, desc[UR6][R6.64+0xc000] ;  /* 0x00c0000606227981 */ /* 0x000f68000c1e9b00 */
[----:B------:R0:W5:Y:S01]  /*1d70*/  LDG.E.64.CONSTANT R36, desc[UR6][R6.64+0xd000] ;  /* 0x00d0000606247981 */ /* 0x000162000c1e9b00 */
[----:B------:R-:W-:-:S02]  /*1d80*/  VIADD R45, R45, 0x2000 ;  /* 0x000020002d2d7836 */ /* 0x000fc40000000000 */
[----:B------:R-:W-:Y:S01]  /*1d90*/  VIADD R38, R38, 0x2000 ;  /* 0x0000200026267836 */ /* 0x000fe20000000000 */
[----:B0-----:R-:W-:-:S05]  /*1da0*/  IADD3 R6, P6, PT, R6, 0x10000, RZ ;  /* 0x0001000006067810 */ /* 0x001fca0007fde0ff */
[----:B------:R-:W-:Y:S01]  /*1db0*/  IMAD.X R7, RZ, RZ, R7, P6 ;  /* 0x000000ffff077224 */ /* 0x000fe200030e0607 */
[----:B--2---:R-:W-:-:S04]  /*1dc0*/  IADD3 R43, P1, P2, R4, R8, R43 ;  /* 0x00000008042b7210 */ /* 0x004fc80007a3e02b */
[----:B---3--:R-:W-:Y:S02]  /*1dd0*/  IADD3 R43, P3, P4, R26, R10, R43 ;  /* 0x0000000a1a2b7210 */ /* 0x008fe40007c7e02b */
[----:B------:R-:W-:-:S04]  /*1de0*/  IADD3.X R5, PT, PT, R5, R9, R41, P1, P2 ;  /* 0x0000000905057210 */ /* 0x000fc80000fe4429 */
[----:B------:R-:W-:Y:S02]  /*1df0*/  IADD3.X R11, PT, PT, R27, R11, R5, P3, P4 ;  /* 0x0000000b1b0b7210 */ /* 0x000fe40001fe8405 */
[----:B----4-:R-:W-:-:S04]  /*1e00*/  IADD3 R43, P1, P2, R22, R24, R43 ;  /* 0x00000018162b7210 */ /* 0x010fc80007a3e02b */
[----:B------:R-:W-:Y:S02]  /*1e10*/  IADD3.X R23, PT, PT, R23, R25, R11, P1, P2 ;  /* 0x0000001917177210 */ /* 0x000fe40000fe440b */
[----:B-----5:R-:W-:-:S04]  /*1e20*/  IADD3 R43, P3, P4, R18, R20, R43 ;  /* 0x00000014122b7210 */ /* 0x020fc80007c7e02b */
[----:B------:R-:W-:Y:S02]  /*1e30*/  IADD3.X R19, PT, PT, R19, R21, R23, P3, P4 ;  /* 0x0000001513137210 */ /* 0x000fe40001fe8417 */
[----:B------:R-:W-:-:S04]  /*1e40*/  IADD3 R43, P1, P2, R14, R16, R43 ;  /* 0x000000100e2b7210 */ /* 0x000fc80007a3e02b */
[----:B------:R-:W-:Y:S02]  /*1e50*/  IADD3.X R15, PT, PT, R15, R17, R19, P1, P2 ;  /* 0x000000110f0f7210 */ /* 0x000fe40000fe4413 */
[----:B------:R-:W-:-:S04]  /*1e60*/  IADD3 R43, P3, P4, R28, R12, R43 ;  /* 0x0000000c1c2b7210 */ /* 0x000fc80007c7e02b */
[----:B------:R-:W-:Y:S02]  /*1e70*/  IADD3.X R13, PT, PT, R29, R13, R15, P3, P4 ;  /* 0x0000000d1d0d7210 */ /* 0x000fe40001fe840f */
[----:B------:R-:W-:Y:S02]  /*1e80*/  ISETP.GE.AND P3, PT, R45, R40, PT ;  /* 0x000000282d00720c */ /* 0x000fe40003f66270 */
[----:B------:R-:W-:-:S04]  /*1e90*/  IADD3 R43, P2, P1, R30, R32, R43 ;  /* 0x000000201e2b7210 */ /* 0x000fc8000795e02b */
[----:B------:R-:W-:Y:S02]  /*1ea0*/  IADD3.X R31, PT, PT, R31, R33, R13, P2, P1 ;  /* 0x000000211f1f7210 */ /* 0x000fe400017e240d */
[----:B------:R-:W-:-:S04]  /*1eb0*/  IADD3 R43, P4, P5, R36, R34, R43 ;  /* 0x00000022242b7210 */ /* 0x000fc80007d9e02b */
[----:B------:R-:W-:Y:S01]  /*1ec0*/  IADD3.X R41, PT, PT, R37, R35, R31, P4, P5 ;  /* 0x0000002325297210 */ /* 0x000fe200027ea41f */
[----:B------:R-:W-:Y:S08]  /*1ed0*/  @!P3 BRA `(.L_x_474) ;  /* 0xfffffffc004cb947 */ /* 0x000ff0000383ffff */
.L_x_473:
[----:B------:R-:W-:Y:S05]  /*1ee0*/  BSYNC.RECONVERGENT B2 ;  /* 0x0000000000027941 */ /* 0x000fea0003800200 */
.L_x_472:
[----:B------:R-:W-:Y:S01]  /*1ef0*/  IMAD.IADD R4, R0, 0x1, -R45 ;  /* 0x0000000100047824 */ /* 0x000fe200078e0a2d */
[----:B------:R-:W-:Y:S04]  /*1f00*/  BSSY.RECONVERGENT B2, `(.L_x_475) ;  /* 0x000001d000027945 */ /* 0x000fe80003800200 */
[----:B------:R-:W-:-:S13]  /*1f10*/  ISETP.GT.AND P1, PT, R4, 0x800, PT ;  /* 0x000008000400780c */ /* 0x000fda0003f24270 */
[----:B------:R-:W-:Y:S05]  /*1f20*/  @!P1 BRA `(.L_x_476) ;  /* 0x0000000000689947 */ /* 0x000fea0003800000 */
[C-C-:B------:R-:W-:Y:S01]  /*1f30*/  IMAD.WIDE.U32 R10, R38.reuse, 0x8, R2.reuse ;  /* 0x00000008260a7825 */ /* 0x140fe200078e0002 */
[----:B------:R-:W2:Y:S03]  /*1f40*/  LDG.E.64.CONSTANT R12, desc[UR6][R6.64+-0x1000] ;  /* 0xfff00006060c7981 */ /* 0x000ea6000c1e9b00 */
[----:B------:R-:W-:Y:S01]  /*1f50*/  VIADD R19, R38, 0x800 ;  /* 0x0000080026137836 */ /* 0x000fe20000000000 */
[----:B------:R-:W3:Y:S04]  /*1f60*/  LDG.E.64.CONSTANT R14, desc[UR6][R6.64] ;  /* 0x00000006060e7981 */ /* 0x000ee8000c1e9b00 */
[----:B------:R-:W2:Y:S01]  /*1f70*/  LDG.E.64.CONSTANT R10, desc[UR6][R10.64] ;  /* 0x000000060a0a7981 */ /* 0x000ea2000c1e9b00 */
[----:B------:R-:W-:-:S03]  /*1f80*/  IMAD.WIDE.U32 R18, R19, 0x8, R2 ;  /* 0x0000000813127825 */ /* 0x000fc600078e0002 */
[----:B------:R-:W3:Y:S04]  /*1f90*/  LDG.E.64.CONSTANT R16, desc[UR6][R6.64+0x1000] ;  /* 0x0010000606107981 */ /* 0x000ee8000c1e9b00 */
[----:B------:R-:W4:Y:S04]  /*1fa0*/  LDG.E.64.CONSTANT R20, desc[UR6][R6.64+0x3000] ;  /* 0x0030000606147981 */ /* 0x000f28000c1e9b00 */
[----:B------:R-:W4:Y:S04]  /*1fb0*/  LDG.E.64.CONSTANT R18, desc[UR6][R18.64] ;  /* 0x0000000612127981 */ /* 0x000f28000c1e9b00 */
[----:B------:R-:W5:Y:S04]  /*1fc0*/  LDG.E.64.CONSTANT R4, desc[UR6][R6.64+0x4000] ;  /* 0x0040000606047981 */ /* 0x000f68000c1e9b00 */
[----:B------:R-:W5:Y:S01]  /*1fd0*/  LDG.E.64.CONSTANT R8, desc[UR6][R6.64+0x5000] ;  /* 0x0050000606087981 */ /* 0x000f62000c1e9b00 */
[----:B------:R-:W-:-:S02]  /*1fe0*/  VIADD R45, R45, 0x1000 ;  /* 0x000010002d2d7836 */ /* 0x000fc40000000000 */
[----:B------:R-:W-:Y:S01]  /*1ff0*/  VIADD R38, R38, 0x1000 ;  /* 0x0000100026267836 */ /* 0x000fe20000000000 */
[----:B--2---:R-:W-:-:S04]  /*2000*/  IADD3 R43, P0, P1, R12, R10, R43 ;  /* 0x0000000a0c2b7210 */ /* 0x004fc8000791e02b */
[----:B------:R-:W-:Y:S02]  /*2010*/  IADD3.X R13, PT, PT, R13, R11, R41, P0, P1 ;  /* 0x0000000b0d0d7210 */ /* 0x000fe400007e2429 */
[----:B---3--:R-:W-:Y:S02]  /*2020*/  IADD3 R43, P0, P1, R16, R14, R43 ;  /* 0x0000000e102b7210 */ /* 0x008fe4000791e02b */
[----:B------:R-:W-:Y:S02]  /*2030*/  IADD3 R10, P3, PT, R6, 0x8000, RZ ;  /* 0x00008000060a7810 */ /* 0x000fe40007f7e0ff */
[----:B------:R-:W-:Y:S02]  /*2040*/  IADD3.X R15, PT, PT, R17, R15, R13, P0, P1 ;  /* 0x0000000f110f7210 */ /* 0x000fe400007e240d */
[----:B----4-:R-:W-:Y:S01]  /*2050*/  IADD3 R43, P0, P1, R20, R18, R43 ;  /* 0x00000012142b7210 */ /* 0x010fe2000791e02b */
[----:B------:R-:W-:-:S03]  /*2060*/  IMAD.X R11, RZ, RZ, R7, P3 ;  /* 0x000000ffff0b7224 */ /* 0x000fc600018e0607 */
[----:B------:R-:W-:Y:S02]  /*2070*/  IADD3.X R21, PT, PT, R21, R19, R15, P0, P1 ;  /* 0x0000001315157210 */ /* 0x000fe400007e240f */
[----:B-----5:R-:W-:Y:S01]  /*2080*/  IADD3 R43, P1, P2, R8, R4, R43 ;  /* 0x00000004082b7210 */ /* 0x020fe20007a3e02b */
[----:B------:R-:W-:Y:S01]  /*2090*/  IMAD.MOV.U32 R6, RZ, RZ, R10 ;  /* 0x000000ffff067224 */ /* 0x000fe200078e000a */
[----:B------:R-:W-:Y:S01]  /*20a0*/  PLOP3.LUT P0, PT, PT, PT, PT, 0x8, 0x80 ;  /* 0x000000000080781c */ /* 0x000fe20003f0e170 */
[----:B------:R-:W-:Y:S01]  /*20b0*/  IMAD.MOV.U32 R7, RZ, RZ, R11 ;  /* 0x000000ffff077224 */ /* 0x000fe200078e000b */
[----:B------:R-:W-:-:S11]  /*20c0*/  IADD3.X R41, PT, PT, R9, R5, R21, P1, P2 ;  /* 0x0000000509297210 */ /* 0x000fd60000fe4415 */
.L_x_476:
[----:B------:R-:W-:Y:S05]  /*20d0*/  BSYNC.RECONVERGENT B2 ;  /* 0x0000000000027941 */ /* 0x000fea0003800200 */
.L_x_475:
[----:B------:R-:W-:-:S13]  /*20e0*/  ISETP.LT.OR P0, PT, R45, R0, P0 ;  /* 0x000000002d00720c */ /* 0x000fda0000701670 */
[----:B------:R-:W-:Y:S05]  /*20f0*/  @!P0 BRA `(.L_x_468) ;  /* 0x0000000000248947 */ /* 0x000fea0003800000 */
[----:B------:R-:W-:Y:S01]  /*2100*/  IMAD.WIDE.U32 R2, R38, 0x8, R2 ;  /* 0x0000000826027825 */ /* 0x000fe200078e0002 */
[----:B------:R-:W2:Y:S04]  /*2110*/  LDG.E.64.CONSTANT R4, desc[UR6][R6.64+-0x1000] ;  /* 0xfff0000606047981 */ /* 0x000ea8000c1e9b00 */
[----:B------:R-:W3:Y:S04]  /*2120*/  LDG.E.64.CONSTANT R8, desc[UR6][R6.64] ;  /* 0x0000000606087981 */ /* 0x000ee8000c1e9b00 */
[----:B------:R-:W2:Y:S04]  /*2130*/  LDG.E.64.CONSTANT R2, desc[UR6][R2.64] ;  /* 0x0000000602027981 */ /* 0x000ea8000c1e9b00 */
[----:B------:R-:W3:Y:S01]  /*2140*/  LDG.E.64.CONSTANT R10, desc[UR6][R6.64+0x1000] ;  /* 0x00100006060a7981 */ /* 0x000ee2000c1e9b00 */
[----:B--2---:R-:W-:-:S04]  /*2150*/  IADD3 R43, P0, P1, R4, R2, R43 ;  /* 0x00000002042b7210 */ /* 0x004fc8000791e02b */
[----:B---3--:R-:W-:Y:S02]  /*2160*/  IADD3 R43, P2, P3, R10, R8, R43 ;  /* 0x000000080a2b7210 */ /* 0x008fe40007b5e02b */
[----:B------:R-:W-:-:S04]  /*2170*/  IADD3.X R41, PT, PT, R5, R3, R41, P0, P1 ;  /* 0x0000000305297210 */ /* 0x000fc800007e2429 */
[----:B------:R-:W-:-:S07]  /*2180*/  IADD3.X R41, PT, PT, R11, R9, R41, P2, P3 ;  /* 0x000000090b297210 */ /* 0x000fce00017e6429 */
.L_x_468:
[----:B------:R-:W-:Y:S05]  /*2190*/  BSYNC.RECONVERGENT B1 ;  /* 0x0000000000017941 */ /* 0x000fea0003800200 */
.L_x_466:
[----:B------:R-:W0:Y:S01]  /*21a0*/  S2R R6, SR_LANEID ;  /* 0x0000000000067919 */ /* 0x000e220000000000 */
[----:B------:R-:W1:Y:S04]  /*21b0*/  SHFL.DOWN PT, R0, R43, 0x1, 0x1f ;  /* 0x08201f002b007f89 */ /* 0x000e6800000e0000 */
[----:B------:R-:W2:Y:S01]  /*21c0*/  SHFL.DOWN PT, R2, R41, 0x1, 0x1f ;  /* 0x08201f0029027f89 */ /* 0x000ea200000e0000 */
[C---:B0-----:R-:W-:Y:S02]  /*21d0*/  ISETP.GT.AND P0, PT, R6.reuse, 0x1e, PT ;  /* 0x0000001e0600780c */ /* 0x041fe40003f04270 */
[----:B------:R-:W-:Y:S02]  /*21e0*/  ISETP.GT.AND P1, PT, R6, 0x1d, PT ;  /* 0x0000001d0600780c */ /* 0x000fe40003f24270 */
[----:B-1----:R-:W-:-:S02]  /*21f0*/  SEL R0, R0, RZ, !P0 ;  /* 0x000000ff00007207 */ /* 0x002fc40004000000 */
[----:B--2---:R-:W-:Y:S02]  /*2200*/  SEL R2, R2, RZ, !P0 ;  /* 0x000000ff02027207 */ /* 0x004fe40004000000 */
[----:B------:R-:W-:Y:S02]  /*2210*/  IADD3 R7, P0, PT, R43, R0, RZ ;  /* 0x000000002b077210 */ /* 0x000fe40007f1e0ff */
[----:B------:R-:W-:-:S03]  /*2220*/  ISETP.NE.AND P2, PT, R6, RZ, PT ;  /* 0x000000ff0600720c */ /* 0x000fc60003f45270 */
[----:B------:R-:W-:Y:S01]  /*2230*/  IMAD.X R9, R41, 0x1, R2, P0 ;  /* 0x0000000129097824 */ /* 0x000fe200000e0602 */
[----:B------:R-:W0:Y:S04]  /*2240*/  SHFL.DOWN PT, R0, R7, 0x2, 0x1f ;  /* 0x08401f0007007f89 */ /* 0x000e2800000e0000 */
[----:B------:R-:W1:Y:S05]  /*2250*/  SHFL.DOWN PT, R2, R9, 0x2, 0x1f ;  /* 0x08401f0009027f89 */ /* 0x000e6a00000e0000 */
[----:B------:R-:W2:Y:S01]  /*2260*/  @!P2 S2R R11, SR_CgaCtaId ;  /* 0x00000000000ba919 */ /* 0x000ea20000008800 */
        /* <DEDUP_REMOVED lines=12> */
[----:B------:R-:W-:-:S05]  /*2330*/  IMAD.X R9, R2, 0x1, R5, P0 ;  /* 0x0000000102097824 */ /* 0x000fca00000e0605 */
[----:B------:R-:W1:Y:S01]  /*2340*/  SHFL.DOWN PT, R2, R9, 0x8, 0x1f ;  /* 0x09001f0009027f89 */ /* 0x000e6200000e0000 */
[----:B0-----:R-:W-:-:S04]  /*2350*/  SEL R0, R0, RZ, !P1 ;  /* 0x000000ff00007207 */ /* 0x001fc80004800000 */
[----:B------:R-:W-:Y:S02]  /*2360*/  IADD3 R5, P0, PT, R0, R7, RZ ;  /* 0x0000000700057210 */ /* 0x000fe40007f1e0ff */
[----:B-1----:R-:W-:-:S03]  /*2370*/  SEL R2, R2, RZ, !P1 ;  /* 0x000000ff02027207 */ /* 0x002fc60004800000 */
[----:B------:R-:W0:Y:S01]  /*2380*/  SHFL.DOWN PT, R0, R5, 0x10, 0x1f ;  /* 0x0a001f0005007f89 */ /* 0x000e2200000e0000 */
[----:B------:R-:W-:Y:S02]  /*2390*/  ISETP.GT.AND P1, PT, R6, 0xf, PT ;  /* 0x0000000f0600780c */ /* 0x000fe40003f24270 */
[----:B------:R-:W-:Y:S01]  /*23a0*/  @!P2 SHF.R.U32.HI R6, RZ, 0x2, R39 ;  /* 0x00000002ff06a819 */ /* 0x000fe20000011627 */
[----:B------:R-:W-:Y:S01]  /*23b0*/  IMAD.X R4, R2, 0x1, R9, P0 ;  /* 0x0000000102047824 */ /* 0x000fe200000e0609 */
[----:B------:R-:W-:Y:S02]  /*23c0*/  @!P2 MOV R2, 0x400 ;  /* 0x000004000002a802 */ /* 0x000fe40000000f00 */
[----:B------:R-:W-:Y:S02]  /*23d0*/  @!P2 LOP3.LUT R6, R6, 0xf8, RZ, 0xc0, !PT ;  /* 0x000000f80606a812 */ /* 0x000fe400078ec0ff */
[----:B------:R-:W1:Y:S01]  /*23e0*/  SHFL.DOWN PT, R3, R4, 0x10, 0x1f ;  /* 0x0a001f0004037f89 */ /* 0x000e6200000e0000 */
[----:B--2---:R-:W-:-:S05]  /*23f0*/  @!P2 LEA R11, R11, R2, 0x18 ;  /* 0x000000020b0ba211 */ /* 0x004fca00078ec0ff */
[----:B------:R-:W-:Y:S01]  /*2400*/  @!P2 IMAD.IADD R11, R6, 0x1, R11 ;  /* 0x00000001060ba824 */ /* 0x000fe200078e020b */
[----:B0-----:R-:W-:-:S04]  /*2410*/  SEL R0, R0, RZ, !P1 ;  /* 0x000000ff00007207 */ /* 0x001fc80004800000 */
[----:B------:R-:W-:Y:S02]  /*2420*/  IADD3 R2, P0, PT, R0, R5, RZ ;  /* 0x0000000500027210 */ /* 0x000fe40007f1e0ff */
[----:B-1----:R-:W-:-:S05]  /*2430*/  SEL R3, R3, RZ, !P1 ;  /* 0x000000ff03037207 */ /* 0x002fca0004800000 */
[----:B------:R-:W-:Y:S01]  /*2440*/  IMAD.X R3, R3, 0x1, R4, P0 ;  /* 0x0000000103037824 */ /* 0x000fe200000e0604 */
[----:B------:R-:W-:-:S04]  /*2450*/  ISETP.NE.AND P0, PT, R39, RZ, PT ;  /* 0x000000ff2700720c */ /* 0x000fc80003f05270 */
[----:B------:R0:W-:Y:S01]  /*2460*/  @!P2 STS.64 [R11+0x10], R2 ;  /* 0x000010020b00a388 */ /* 0x0001e20000000a00 */
[----:B------:R-:W-:Y:S08]  /*2470*/  BAR.SYNC.DEFER_BLOCKING 0x0 ;  /* 0x0000000000007b1d */ /* 0x000ff00000010000 */
[----:B------:R-:W-:Y:S05]  /*2480*/  @P0 BRA `(.L_x_464) ;  /* 0x00000000006c0947 */ /* 0x000fea0003800000 */
[----:B------:R-:W1:Y:S01]  /*2490*/  S2UR UR5, SR_CgaCtaId ;  /* 0x00000000000579c3 */ /* 0x000e620000008800 */
[----:B------:R-:W-:Y:S02]  /*24a0*/  UMOV UR4, 0x400 ;  /* 0x0000040000047882 */ /* 0x000fe40000000000 */
[----:B-1----:R-:W-:-:S09]  /*24b0*/  ULEA UR4, UR5, UR4, 0x18 ;  /* 0x0000000405047291 */ /* 0x002fd2000f8ec0ff */
[----:B------:R-:W-:Y:S04]  /*24c0*/  LDS.64 R32, [UR4+0x18] ;  /* 0x00001804ff207984 */ /* 0x000fe80008000a00 */
[----:B------:R-:W1:Y:S04]  /*24d0*/  LDS.128 R28, [UR4+0x20] ;  /* 0x00002004ff1c7984 */ /* 0x000e680008000c00 */
[----:B------:R-:W2:Y:S04]  /*24e0*/  LDS.128 R24, [UR4+0x30] ;  /* 0x00003004ff187984 */ /* 0x000ea80008000c00 */
[----:B------:R-:W3:Y:S04]  /*24f0*/  LDS.128 R20, [UR4+0x40] ;  /* 0x00004004ff147984 */ /* 0x000ee80008000c00 */
[----:B------:R-:W4:Y:S04]  /*2500*/  LDS.128 R16, [UR4+0x50] ;  /* 0x00005004ff107984 */ /* 0x000f280008000c00 */
[----:B------:R-:W5:Y:S04]  /*2510*/  LDS.128 R12, [UR4+0x60] ;  /* 0x00006004ff0c7984 */ /* 0x000f680008000c00 */
[----:B0-----:R-:W0:Y:S04]  /*2520*/  LDS.128 R8, [UR4+0x70] ;  /* 0x00007004ff087984 */ /* 0x001e280008000c00 */
[----:B------:R-:W0:Y:S01]  /*2530*/  LDS.128 R4, [UR4+0x80] ;  /* 0x00008004ff047984 */ /* 0x000e220008000c00 */
[----:B-1----:R-:W-:-:S04]  /*2540*/  IADD3 R35, P1, P2, R28, R32, R2 ;  /* 0x000000201c237210 */ /* 0x002fc80007a3e002 */
[----:B--2---:R-:W-:Y:S02]  /*2550*/  IADD3 R35, P3, P4, R24, R35, R30 ;  /* 0x0000002318237210 */ /* 0x004fe40007c7e01e */
[----:B------:R-:W-:Y:S02]  /*2560*/  IADD3.X R29, PT, PT, R29, R33, R3, P1, P2 ;  /* 0x000000211d1d7210 */ /* 0x000fe40000fe4403 */
[----:B---3--:R-:W-:Y:S02]  /*2570*/  IADD3 R3, P1, P2, R20, R35, R26 ;  /* 0x0000002314037210 */ /* 0x008fe40007a3e01a */
[----:B------:R-:W-:Y:S02]  /*2580*/  IADD3.X R25, PT, PT, R25, R29, R31, P3, P4 ;  /* 0x0000001d19197210 */ /* 0x000fe40001fe841f */
[----:B----4-:R-:W-:Y:S02]  /*2590*/  IADD3 R3, P3, P4, R16, R3, R22 ;  /* 0x0000000310037210 */ /* 0x010fe40007c7e016 */
[----:B------:R-:W-:-:S02]  /*25a0*/  IADD3.X R21, PT, PT, R21, R25, R27, P1, P2 ;  /* 0x0000001915157210 */ /* 0x000fc40000fe441b */
[----:B-----5:R-:W-:Y:S02]  /*25b0*/  IADD3 R3, P1, P2, R12, R3, R18 ;  /* 0x000000030c037210 */ /* 0x020fe40007a3e012 */
[----:B------:R-:W-:Y:S02]  /*25c0*/  IADD3.X R17, PT, PT, R17, R21, R23, P3, P4 ;  /* 0x0000001511117210 */ /* 0x000fe40001fe8417 */
[----:B0-----:R-:W-:Y:S02]  /*25d0*/  IADD3 R3, P3, P4, R8, R3, R14 ;  /* 0x0000000308037210 */ /* 0x001fe40007c7e00e */
[----:B------:R-:W-:Y:S02]  /*25e0*/  IADD3.X R13, PT, PT, R13, R17, R19, P1, P2 ;  /* 0x000000110d0d7210 */ /* 0x000fe40000fe4413 */
[----:B------:R-:W-:Y:S02]  /*25f0*/  IADD3 R3, P1, P2, R4, R3, R10 ;  /* 0x0000000304037210 */ /* 0x000fe40007a3e00a */
[----:B------:R-:W-:-:S02]  /*2600*/  IADD3.X R9, PT, PT, R9, R13, R15, P3, P4 ;  /* 0x0000000d09097210 */ /* 0x000fc40001fe840f */
[----:B------:R-:W-:Y:S02]  /*2610*/  IADD3 R2, P3, PT, R3, R6, RZ ;  /* 0x0000000603027210 */ /* 0x000fe40007f7e0ff */
[----:B------:R-:W-:-:S05]  /*2620*/  IADD3.X R3, PT, PT, R5, R9, R11, P1, P2 ;  /* 0x0000000905037210 */ /* 0x000fca0000fe440b */
[----:B------:R-:W-:-:S07]  /*2630*/  IMAD.X R3, R3, 0x1, R7, P3 ;  /* 0x0000000103037824 */ /* 0x000fce00018e0607 */
.L_x_464:
[----:B------:R-:W-:Y:S05]  /*2640*/  BSYNC.RECONVERGENT B0 ;  /* 0x0000000000007941 */ /* 0x000fea0003800200 */
.L_x_449:
[----:B------:R-:W-:Y:S05]  /*2650*/  @P0 EXIT ;  /* 0x000000000000094d */ /* 0x000fea0003800000 */
[----:B------:R-:W0:Y:S01]  /*2660*/  LDCU.64 UR4, c[0x0][0x398] ;  /* 0x00007300ff0477ac */ /* 0x000e220008000a00 */
[----:B------:R-:W3:Y:S01]  /*2670*/  LDC.64 R4, c[0x0][0x388] ;  /* 0x0000e200ff047b82 */ /* 0x000ee20000000a00 */
[----:B012---:R-:W-:-:S04]  /*2680*/  IADD3 R2, P0, PT, R2, UR4, RZ ;  /* 0x0000000402027c10 */ /* 0x007fc8000ff1e0ff */
[----:B------:R-:W-:-:S05]  /*2690*/  IADD3.X R3, PT, PT, R3, UR5, RZ, P0, !PT ;  /* 0x0000000503037c10 */ /* 0x000fca00087fe4ff */
[----:B---3--:R-:W-:Y:S01]  /*26a0*/  STG.E.64 desc[UR6][R4.64], R2 ;  /* 0x0000000204007986 */ /* 0x008fe2000c101b06 */
[----:B------:R-:W-:Y:S05]  /*26b0*/  EXIT ;  /* 0x000000000000794d */ /* 0x000fea0003800000 */
.L_x_477:
        /* <DEDUP_REMOVED lines=12> */
.L_x_883:


//--------------------- .text._ZN3cub18CUB_300001_SM_10006detail6reduce18DeviceReduceKernelINS2_10policy_hubIlyN4cuda3std3__44plusIlEEE10Policy1000EN6thrust24THRUST_300001_SM_1000_NS18transform_iteratorI7isValidNSD_6detail15normal_iteratorINSD_10device_ptrIiEEEEllEEyS9_lNS7_10__identityEEEvT0_PT3_T1_NS0_13GridEvenShareISQ_EET2_T4_ --------------------------
	.section	.text._ZN3cub18CUB_300001_SM_10006detail6reduce18DeviceReduceKernelINS2_10policy_hubIlyN4cuda3std3__44plusIlEEE10Policy1000EN6thrust24THRUST_300001_SM_1000_NS18transform_iteratorI7isValidNSD_6detail15normal_iteratorINSD_10device_ptrIiEEEEllEEyS9_lNS7_10__identityEEEvT0_PT3_T1_NS0_13GridEvenShareISQ_EET2_T4_,"ax",@progbits
	.align	128
        .global         _ZN3cub18CUB_300001_SM_10006detail6reduce18DeviceReduceKernelINS2_10policy_hubIlyN4cuda3std3__44plusIlEEE10Policy1000EN6thrust24THRUST_300001_SM_1000_NS18transform_iteratorI7isValidNSD_6detail15normal_iteratorINSD_10device_ptrIiEEEEllEEyS9_lNS7_10__identityEEEvT0_PT3_T1_NS0_13GridEvenShareISQ_EET2_T4_
        .type           _ZN3cub18CUB_300001_SM_10006detail6reduce18DeviceReduceKernelINS2_10policy_hubIlyN4cuda3std3__44plusIlEEE10Policy1000EN6thrust24THRUST_300001_SM_1000_NS18transform_iteratorI7isValidNSD_6detail15normal_iteratorINSD_10device_ptrIiEEEEllEEyS9_lNS7_10__identityEEEvT0_PT3_T1_NS0_13GridEvenShareISQ_EET2_T4_,@function
        .size           _ZN3cub18CUB_300001_SM_10006detail6reduce18DeviceReduceKernelINS2_10policy_hubIlyN4cuda3std3__44plusIlEEE10Policy1000EN6thrust24THRUST_300001_SM_1000_NS18transform_iteratorI7isValidNSD_6detail15normal_iteratorINSD_10device_ptrIiEEEEllEEyS9_lNS7_10__identityEEEvT0_PT3_T1_NS0_13GridEvenShareISQ_EET2_T4_,(.L_x_884 - _ZN3cub18CUB_300001_SM_10006detail6reduce18DeviceReduceKernelINS2_10policy_hubIlyN4cuda3std3__44plusIlEEE10Policy1000EN6thrust24THRUST_300001_SM_1000_NS18transform_iteratorI7isValidNSD_6detail15normal_iteratorINSD_10device_ptrIiEEEEllEEyS9_lNS7_10__identityEEEvT0_PT3_T1_NS0_13GridEvenShareISQ_EET2_T4_)
        .other          _ZN3cub18CUB_300001_SM_10006detail6reduce18DeviceReduceKernelINS2_10policy_hubIlyN4cuda3std3__44plusIlEEE10Policy1000EN6thrust24THRUST_300001_SM_1000_NS18transform_iteratorI7isValidNSD_6detail15normal_iteratorINSD_10device_ptrIiEEEEllEEyS9_lNS7_10__identityEEEvT0_PT3_T1_NS0_13GridEvenShareISQ_EET2_T4_,@"STO_CUDA_ENTRY STV_DEFAULT"
_ZN3cub18CUB_300001_SM_10006detail6reduce18DeviceReduceKernelINS2_10policy_hubIlyN4cuda3std3__44plusIlEEE10Policy1000EN6thrust24THRUST_300001_SM_1000_NS18transform_iteratorI7isValidNSD_6detail15normal_iteratorINSD_10device_ptrIiEEEEllEEyS9_lNS7_10__identityEEEvT0_PT3_T1_NS0_13GridEvenShareISQ_EET2_T4_:
.text._ZN3cub18CUB_300001_SM_10006detail6reduce18DeviceReduceKernelINS2_10policy_hubIlyN4cuda3std3__44plusIlEEE10Policy1000EN6thrust24THRUST_300001_SM_1000_NS18transform_iteratorI7isValidNSD_6detail15normal_iteratorINSD_10device_ptrIiEEEEllEEyS9_lNS7_10__identityEEEvT0_PT3_T1_NS0_13GridEvenShareISQ_EET2_T4_:
[----:B------:R-:W-:Y:S01]  /*0000*/  LDC R1, c[0x0][0x37c] ;  /* 0x0000df00ff017b82 */ /* 0x000fe20000000800 */
[----:B------:R-:W0:Y:S01]  /*0010*/  S2R R0, SR_CTAID.X ;  /* 0x0000000000007919 */ /* 0x000e220000002500 */
[----:B------:R-:W1:Y:S01]  /*0020*/  LDCU.64 UR6, c[0x0][0x3c0] ;  /* 0x00007800ff0677ac */ /* 0x000e620008000a00 */
[----:B------:R-:W-:Y:S01]  /*0030*/  BSSY.RECONVERGENT B0, `(.L_x_478) ;  /* 0x000031b000007945 */ /* 0x000fe20003800200 */
[----:B------:R-:W2:Y:S01]  /*0040*/  LDCU UR4, c[0x0][0x3c8] ;  /* 0x00007900ff0477ac */ /* 0x000ea20008000800 */
[----:B------:R-:W3:Y:S01]  /*0050*/  LDCU.64 UR8, c[0x0][0x358] ;  /* 0x00006b00ff0877ac */ /* 0x000ee20008000a00 */
[----:B-1----:R-:W-:Y:S02]  /*0060*/  IMAD.U32 R2, RZ, RZ, UR6 ;  /* 0x00000006ff027e24 */ /* 0x002fe4000f8e00ff */
[----:B------:R-:W-:Y:S02]  /*0070*/  IMAD.U32 R3, RZ, RZ, UR7 ;  /* 0x00000007ff037e24 */ /* 0x000fe4000f8e00ff */
[----:B--2---:R-:W-:-:S04]  /*0080*/  IMAD.U32 R16, RZ, RZ, UR4 ;  /* 0x00000004ff107e24 */ /* 0x004fc8000f8e00ff */
[----:B------:R-:W-:Y:S02]  /*0090*/  IMAD R11, R16, 0xe00, RZ ;  /* 0x00000e00100b7824 */ /* 0x000fe400078e02ff */
[----:B0-----:R-:W-:-:S03]  /*00a0*/  IMAD R9, R0, 0xe00, RZ ;  /* 0x00000e0000097824 */ /* 0x001fc600078e02ff */
[----:B------:R-:W-:Y:S02]  /*00b0*/  SHF.R.S32.HI R8, RZ, 0x1f, R11 ;  /* 0x0000001fff087819 */ /* 0x000fe4000001140b */
[----:B------:R-:W-:-:S04]  /*00c0*/  IADD3 R18, P1, PT, -R9, R2, RZ ;  /* 0x0000000209127210 */ /* 0x000fc80007f3e1ff */
[----:B------:R-:W-:Y:S02]  /*00d0*/  ISETP.GT.U32.AND P0, PT, R18, 0xdff, PT ;  /* 0x00000dff1200780c */ /* 0x000fe40003f04070 */
[----:B------:R-:W-:-:S04]  /*00e0*/  IADD3.X R7, PT, PT, R3, -0x1, RZ, P1, !PT ;  /* 0xffffffff03077810 */ /* 0x000fc80000ffe4ff */
[----:B------:R-:W-:-:S13]  /*00f0*/  ISETP.GT.U32.AND.EX P0, PT, R7, RZ, PT, P0 ;  /* 0x000000ff0700720c */ /* 0x000fda0003f04100 */
[----:B---3--:R-:W-:Y:S05]  /*0100*/  @P0 BRA `(.L_x_479) ;  /* 0x00000018004c0947 */ /* 0x008fea0003800000 */
[----:B------:R-:W0:Y:S01]  /*0110*/  S2R R4, SR_TID.X ;  /* 0x0000000000047919 */ /* 0x000e220000002100 */
[----:B------:R-:W-:Y:S01]  /*0120*/  IMAD.IADD R28, R2, 0x1, -R9 ;  /* 0x00000001021c7824 */ /* 0x000fe200078e0a09 */
[----:B------:R-:W-:Y:S01]  /*0130*/  BSSY.RECONVERGENT B1, `(.L_x_480) ;  /* 0x000000e000017945 */ /* 0x000fe20003800200 */
[----:B------:R-:W-:Y:S02]  /*0140*/  IMAD.MOV.U32 R6, RZ, RZ, RZ ;  /* 0x000000ffff067224 */ /* 0x000fe400078e00ff */
[----:B------:R-:W-:Y:S01]  /*0150*/  IMAD.MOV.U32 R5, RZ, RZ, RZ ;  /* 0x000000ffff057224 */ /* 0x000fe200078e00ff */
[----:B0-----:R-:W-:Y:S01]  /*0160*/  ISETP.GE.AND P0, PT, R4, R28, PT ;  /* 0x0000001c0400720c */ /* 0x001fe20003f06270 */
[----:B------:R-:W-:-:S12]  /*0170*/  IMAD.MOV.U32 R8, RZ, RZ, R4 ;  /* 0x000000ffff087224 */ /* 0x000fd800078e0004 */
[----:B------:R-:W-:Y:S05]  /*0180*/  @P0 BRA `(.L_x_481) ;  /* 0x0000000000200947 */ /* 0x000fea0003800000 */
[----:B------:R-:W0:Y:S01]  /*0190*/  LDC.64 R10, c[0x0][0x380] ;  /* 0x0000e000ff0a7b82 */ /* 0x000e220000000a00 */
[----:B------:R-:W-:-:S04]  /*01a0*/  IMAD.IADD R3, R9, 0x1, R4 ;  /* 0x0000000109037824 */ /* 0x000fc800078e0204 */
[----:B0-----:R-:W-:-:S06]  /*01b0*/  IMAD.WIDE.U32 R10, R3, 0x4, R10 ;  /* 0x00000004030a7825 */ /* 0x001fcc00078e000a */
[----:B------:R-:W2:Y:S01]  /*01c0*/  LDG.E R10, desc[UR8][R10.64] ;  /* 0x000000080a0a7981 */ /* 0x000ea2000c1e1900 */
[----:B------:R-:W-:Y:S02]  /*01d0*/  VIADD R8, R4, 0x200 ;  /* 0x0000020004087836 */ /* 0x000fe40000000000 */
[----:B------:R-:W-:Y:S01]  /*01e0*/  IMAD.MOV.U32 R5, RZ, RZ, RZ ;  /* 0x000000ffff057224 */ /* 0x000fe200078e00ff */
[----:B--2---:R-:W-:-:S04]  /*01f0*/  ISETP.GT.AND P0, PT, R10, -0x1, PT ;  /* 0xffffffff0a00780c */ /* 0x004fc80003f04270 */
[----:B------:R-:W-:-:S09]  /*0200*/  SEL R6, RZ, 0x1, !P0 ;  /* 0x00000001ff067807 */ /* 0x000fd20004000000 */
.L_x_481:
[----:B------:R-:W-:Y:S05]  /*0210*/  BSYNC.RECONVERGENT B1 ;  /* 0x0000000000017941 */ /* 0x000fea0003800200 */
.L_x_480:
[----:B------:R-:W-:Y:S01]  /*0220*/  ISETP.GE.AND P0, PT, R8, R28, PT ;  /* 0x0000001c0800720c */ /* 0x000fe20003f06270 */
[----:B------:R-:W-:-:S12]  /*0230*/  BSSY.RECONVERGENT B1, `(.L_x_482) ;  /* 0x00000b1000017945 */ /* 0x000fd80003800200 */
[----:B------:R-:W-:Y:S05]  /*0240*/  @P0 BRA `(.L_x_483) ;  /* 0x0000000800bc0947 */ /* 0x000fea0003800000 */
[----:B------:R-:W-:Y:S01]  /*0250*/  LOP3.LUT R3, RZ, R8, RZ, 0x33, !PT ;  /* 0x00000008ff037212 */ /* 0x000fe200078e33ff */
[----:B------:R-:W-:Y:S03]  /*0260*/  BSSY.RECONVERGENT B2, `(.L_x_484) ;  /* 0x0000055000027945 */ /* 0x000fe60003800200 */
[----:B------:R-:W-:-:S04]  /*0270*/  IADD3 R3, PT, PT, -R9, R2, R3 ;  /* 0x0000000209037210 */ /* 0x000fc80007ffe103 */
[C---:B------:R-:W-:Y:S02]  /*0280*/  ISETP.GE.U32.AND P1, PT, R3.reuse, 0x1e00, PT ;  /* 0x00001e000300780c */ /* 0x040fe40003f26070 */
[----:B------:R-:W-:-:S04]  /*0290*/  LEA.HI R7, R3, 0x1, RZ, 0x17 ;  /* 0x0000000103077811 */ /* 0x000fc800078fb8ff */
[----:B------:R-:W-:-:S04]  /*02a0*/  LOP3.LUT R24, R7, 0xf, RZ, 0xc0, !PT ;  /* 0x0000000f07187812 */ /* 0x000fc800078ec0ff */
[----:B------:R-:W-:-:S03]  /*02b0*/  ISETP.NE.AND P0, PT, R24, RZ, PT ;  /* 0x000000ff1800720c */ /* 0x000fc60003f05270 */
[----:B------:R-:W-:Y:S10]  /*02c0*/  @!P1 BRA `(.L_x_485) ;  /* 0x0000000400389947 */ /* 0x000ff40003800000 */
[----:B------:R-:W0:Y:S01]  /*02d0*/  LDCU.64 UR4, c[0x0][0x380] ;  /* 0x00007000ff0477ac */ /* 0x000e220008000a00 */
[----:B------:R-:W-:Y:S01]  /*02e0*/  IMAD.WIDE.U32 R2, R8, 0x4, RZ ;  /* 0x0000000408027825 */ /* 0x000fe200078e00ff */
[----:B------:R-:W-:-:S03]  /*02f0*/  LOP3.LUT R10, R7, 0xfffff0, RZ, 0xc0, !PT ;  /* 0x00fffff0070a7812 */ /* 0x000fc600078ec0ff */
[----:B------:R-:W-:-:S04]  /*0300*/  IMAD.WIDE.U32 R2, R0, 0x3800, R2 ;  /* 0x0000380000027825 */ /* 0x000fc800078e0002 */
[----:B------:R-:W-:Y:S01]  /*0310*/  IMAD.MOV R10, RZ, RZ, -R10 ;  /* 0x000000ffff0a7224 */ /* 0x000fe200078e0a0a */
[----:B0-----:R-:W-:-:S04]  /*0320*/  IADD3 R2, P1, PT, R2, UR4, RZ ;  /* 0x0000000402027c10 */ /* 0x001fc8000ff3e0ff */
[----:B------:R-:W-:-:S04]  /*0330*/  IADD3 R2, P2, PT, R2, 0x4000, RZ ;  /* 0x0000400002027810 */ /* 0x000fc80007f5e0ff */
[----:B------:R-:W-:-:S09]  /*0340*/  IADD3.X R3, PT, PT, RZ, UR5, R3, P2, P1 ;  /* 0x00000005ff037c10 */ /* 0x000fd200097e2403 */
.L_x_486:
[----:B------:R-:W2:Y:S04]  /*0350*/  LDG.E R12, desc[UR8][R2.64+-0x4000] ;  /* 0xffc00008020c7981 */ /* 0x000ea8000c1e1900 */
[----:B------:R-:W3:Y:S04]  /*0360*/  LDG.E R11, desc[UR8][R2.64+-0x3800] ;  /* 0xffc80008020b7981 */ /* 0x000ee8000c1e1900 */
[----:B------:R-:W4:Y:S04]  /*0370*/  LDG.E R21, desc[UR8][R2.64+-0x3000] ;  /* 0xffd0000802157981 */ /* 0x000f28000c1e1900 */
[----:B------:R-:W5:Y:S04]  /*0380*/  LDG.E R22, desc[UR8][R2.64+-0x2800] ;  /* 0xffd8000802167981 */ /* 0x000f68000c1e1900 */
        /* <DEDUP_REMOVED lines=8> */
[----:B------:R-:W5:Y:S01]  /*0410*/  LDG.E R13, desc[UR8][R2.64+0x2000] ;  /* 0x00200008020d7981 */ /* 0x000f62000c1e1900 */
[----:B--2---:R-:W-:-:S03]  /*0420*/  ISETP.GT.AND P1, PT, R12, -0x1, PT ;  /* 0xffffffff0c00780c */ /* 0x004fc60003f24270 */
[----:B------:R-:W2:Y:S01]  /*0430*/  LDG.E R12, desc[UR8][R2.64+0x2800] ;  /* 0x00280008020c7981 */ /* 0x000ea2000c1e1900 */
[----:B---3--:R-:W-:Y:S02]  /*0440*/  ISETP.GT.AND P2, PT, R11, -0x1, PT ;  /* 0xffffffff0b00780c */ /* 0x008fe40003f44270 */
[----:B------:R-:W-:Y:S02]  /*0450*/  SEL R11, RZ, 0x1, !P1 ;  /* 0x00000001ff0b7807 */ /* 0x000fe40004800000 */
[----:B------:R-:W-:-:S04]  /*0460*/  SEL R25, RZ, 0x1, !P2 ;  /* 0x00000001ff197807 */ /* 0x000fc80005000000 */
[----:B------:R-:W-:Y:S02]  /*0470*/  IADD3 R25, P5, P6, R25, R6, R11 ;  /* 0x0000000619197210 */ /* 0x000fe40007ebe00b */
[----:B------:R-:W3:Y:S04]  /*0480*/  LDG.E R6, desc[UR8][R2.64+0x3800] ;  /* 0x0038000802067981 */ /* 0x000ee8000c1e1900 */
[----:B------:R-:W3:Y:S01]  /*0490*/  LDG.E R11, desc[UR8][R2.64+0x3000] ;  /* 0x00300008020b7981 */ /* 0x000ee2000c1e1900 */
[----:B----4-:R-:W-:Y:S02]  /*04a0*/  ISETP.GT.AND P1, PT, R21, -0x1, PT ;  /* 0xffffffff1500780c */ /* 0x010fe40003f24270 */
[----:B-----5:R-:W-:Y:S02]  /*04b0*/  ISETP.GT.AND P2, PT, R22, -0x1, PT ;  /* 0xffffffff1600780c */ /* 0x020fe40003f44270 */
[----:B------:R-:W-:-:S02]  /*04c0*/  SEL R21, RZ, 0x1, !P1 ;  /* 0x00000001ff157807 */ /* 0x000fc40004800000 */
[----:B------:R-:W-:Y:S02]  /*04d0*/  SEL R22, RZ, 0x1, !P2 ;  /* 0x00000001ff167807 */ /* 0x000fe40005000000 */
[----:B------:R-:W-:Y:S02]  /*04e0*/  ISETP.GT.AND P3, PT, R23, -0x1, PT ;  /* 0xffffffff1700780c */ /* 0x000fe40003f64270 */
[----:B------:R-:W-:Y:S02]  /*04f0*/  ISETP.GT.AND P4, PT, R20, -0x1, PT ;  /* 0xffffffff1400780c */ /* 0x000fe40003f84270 */
[----:B------:R-:W-:Y:S02]  /*0500*/  IADD3 R22, P2, P1, R22, R25, R21 ;  /* 0x0000001916167210 */ /* 0x000fe4000795e015 */
[----:B------:R-:W-:Y:S02]  /*0510*/  SEL R21, RZ, 0x1, !P3 ;  /* 0x00000001ff157807 */ /* 0x000fe40005800000 */
[----:B------:R-:W-:-:S02]  /*0520*/  SEL R20, RZ, 0x1, !P4 ;  /* 0x00000001ff147807 */ /* 0x000fc40006000000 */
[----:B------:R-:W-:Y:S02]  /*0530*/  ISETP.GT.AND P3, PT, R19, -0x1, PT ;  /* 0xffffffff1300780c */ /* 0x000fe40003f64270 */
[----:B------:R-:W-:Y:S02]  /*0540*/  ISETP.GT.AND P4, PT, R18, -0x1, PT ;  /* 0xffffffff1200780c */ /* 0x000fe40003f84270 */
[----:B------:R-:W-:Y:S02]  /*0550*/  IADD3.X R23, PT, PT, RZ, R5, RZ, P5, P6 ;  /* 0x00000005ff177210 */ /* 0x000fe40002fec4ff */
        /* <DEDUP_REMOVED lines=14> */
[----:B------:R-:W-:-:S02]  /*0640*/  ISETP.GT.AND P3, PT, R13, -0x1, PT ;  /* 0xffffffff0d00780c */ /* 0x000fc40003f64270 */
[----:B------:R-:W-:Y:S01]  /*0650*/  SEL R14, RZ, 0x1, !P4 ;  /* 0x00000001ff0e7807 */ /* 0x000fe20006000000 */
[----:B------:R-:W-:Y:S01]  /*0660*/  VIADD R10, R10, 0x10 ;  /* 0x000000100a0a7836 */ /* 0x000fe20000000000 */
[----:B------:R-:W-:Y:S02]  /*0670*/  IADD3.X R16, PT, PT, RZ, R18, RZ, P2, P1 ;  /* 0x00000012ff107210 */ /* 0x000fe400017e24ff */
[----:B------:R-:W-:Y:S02]  /*0680*/  IADD3 R13, P2, P1, R5, R15, R14 ;  /* 0x0000000f050d7210 */ /* 0x000fe4000795e00e */
[----:B------:R-:W-:Y:S01]  /*0690*/  IADD3.X R14, PT, PT, RZ, R16, RZ, P5, P6 ;  /* 0x00000010ff0e7210 */ /* 0x000fe20002fec4ff */
[----:B------:R-:W-:Y:S01]  /*06a0*/  VIADD R8, R8, 0x2000 ;  /* 0x0000200008087836 */ /* 0x000fe20000000000 */
[----:B--2---:R-:W-:Y:S02]  /*06b0*/  ISETP.GT.AND P4, PT, R12, -0x1, PT ;  /* 0xffffffff0c00780c */ /* 0x004fe40003f84270 */
[----:B------:R-:W-:-:S02]  /*06c0*/  SEL R12, RZ, 0x1, !P3 ;  /* 0x00000001ff0c7807 */ /* 0x000fc40005800000 */
[----:B------:R-:W-:Y:S02]  /*06d0*/  SEL R5, RZ, 0x1, !P4 ;  /* 0x00000001ff057807 */ /* 0x000fe40006000000 */
[----:B---3--:R-:W-:-:S04]  /*06e0*/  ISETP.GT.AND P3, PT, R6, -0x1, PT ;  /* 0xffffffff0600780c */ /* 0x008fc80003f64270 */
[----:B------:R-:W-:Y:S02]  /*06f0*/  SEL R6, RZ, 0x1, !P3 ;  /* 0x00000001ff067807 */ /* 0x000fe40005800000 */
[----:B------:R-:W-:Y:S02]  /*0700*/  ISETP.NE.AND P3, PT, R10, RZ, PT ;  /* 0x000000ff0a00720c */ /* 0x000fe40003f65270 */
[----:B------:R-:W-:Y:S02]  /*0710*/  ISETP.GT.AND P4, PT, R11, -0x1, PT ;  /* 0xffffffff0b00780c */ /* 0x000fe40003f84270 */
[----:B------:R-:W-:Y:S02]  /*0720*/  IADD3 R11, P5, P6, R5, R13, R12 ;  /* 0x0000000d050b7210 */ /* 0x000fe40007ebe00c */
[----:B------:R-:W-:Y:S02]  /*0730*/  SEL R5, RZ, 0x1, !P4 ;  /* 0x00000001ff057807 */ /* 0x000fe40006000000 */
[----:B------:R-:W-:-:S02]  /*0740*/  IADD3.X R12, PT, PT, RZ, R14, RZ, P2, P1 ;  /* 0x0000000eff0c7210 */ /* 0x000fc400017e24ff */
[----:B------:R-:W-:Y:S02]  /*0750*/  IADD3 R6, P1, P2, R6, R11, R5 ;  /* 0x0000000b06067210 */ /* 0x000fe40007a3e005 */
[----:B------:R-:W-:Y:S02]  /*0760*/  IADD3 R2, P4, PT, R2, 0x8000, RZ ;  /* 0x0000800002027810 */ /* 0x000fe40007f9e0ff */
[----:B------:R-:W-:-:S03]  /*0770*/  IADD3.X R5, PT, PT, RZ, R12, RZ, P5, P6 ;  /* 0x0000000cff057210 */ /* 0x000fc60002fec4ff */
[----:B------:R-:W-:Y:S01]  /*0780*/  IMAD.X R3, RZ, RZ, R3, P4 ;  /* 0x000000ffff037224 */ /* 0x000fe200020e0603 */
[----:B------:R-:W-:Y:S01]  /*0790*/  IADD3.X R5, PT, PT, RZ, R5, RZ, P1, P2 ;  /* 0x00000005ff057210 */ /* 0x000fe20000fe44ff */
[----:B------:R-:W-:Y:S06]  /*07a0*/  @P3 BRA `(.L_x_486) ;  /* 0xfffffff800e83947 */ /* 0x000fec000383ffff */
.L_x_485:
[----:B------:R-:W-:Y:S05]  /*07b0*/  BSYNC.RECONVERGENT B2 ;  /* 0x0000000000027941 */ /* 0x000fea0003800200 */
.L_x_484:
[----:B------:R-:W-:Y:S05]  /*07c0*/  @!P0 BRA `(.L_x_483) ;  /* 0x00000004005c8947 */ /* 0x000fea0003800000 */
[----:B------:R-:W-:Y:S01]  /*07d0*/  ISETP.GE.U32.AND P1, PT, R24, 0x8, PT ;  /* 0x000000081800780c */ /* 0x000fe20003f26070 */
[----:B------:R-:W-:Y:S01]  /*07e0*/  BSSY.RECONVERGENT B2, `(.L_x_487) ;  /* 0x000002a000027945 */ /* 0x000fe20003800200 */
[----:B------:R-:W-:-:S04]  /*07f0*/  LOP3.LUT R17, R7, 0x7, RZ, 0xc0, !PT ;  /* 0x0000000707117812 */ /* 0x000fc800078ec0ff */
[----:B------:R-:W-:-:S07]  /*0800*/  ISETP.NE.AND P0, PT, R17, RZ, PT ;  /* 0x000000ff1100720c */ /* 0x000fce0003f05270 */
[----:B------:R-:W-:Y:S06]  /*0810*/  @!P1 BRA `(.L_x_488) ;  /* 0x0000000000989947 */ /* 0x000fec0003800000 */
[----:B------:R-:W0:Y:S01]  /*0820*/  LDCU.64 UR4, c[0x0][0x380] ;  /* 0x00007000ff0477ac */ /* 0x000e220008000a00 */
[----:B------:R-:W-:-:S04]  /*0830*/  IADD3 R3, P1, PT, R9, R8, RZ ;  /* 0x0000000809037210 */ /* 0x000fc80007f3e0ff */
[----:B------:R-:W-:Y:S02]  /*0840*/  LEA.HI.X.SX32 R10, R8, RZ, 0x1, P1 ;  /* 0x000000ff080a7211 */ /* 0x000fe400008f0eff */
[----:B0-----:R-:W-:-:S04]  /*0850*/  LEA R2, P1, R3, UR4, 0x2 ;  /* 0x0000000403027c11 */ /* 0x001fc8000f8210ff */
[----:B------:R-:W-:-:S05]  /*0860*/  LEA.HI.X R3, R3, UR5, R10, 0x2, P1 ;  /* 0x0000000503037c11 */ /* 0x000fca00088f140a */
[----:B------:R-:W2:Y:S04]  /*0870*/  LDG.E R18, desc[UR8][R2.64] ;  /* 0x0000000802127981 */ /* 0x000ea8000c1e1900 */
[----:B------:R-:W3:Y:S04]  /*0880*/  LDG.E R10, desc[UR8][R2.64+0x800] ;  /* 0x00080008020a7981 */ /* 0x000ee8000c1e1900 */
[----:B------:R-:W4:Y:S04]  /*0890*/  LDG.E R11, desc[UR8][R2.64+0x1000] ;  /* 0x00100008020b7981 */ /* 0x000f28000c1e1900 */
[----:B------:R-:W5:Y:S04]  /*08a0*/  LDG.E R12, desc[UR8][R2.64+0x1800] ;  /* 0x00180008020c7981 */ /* 0x000f68000c1e1900 */
[----:B------:R-:W5:Y:S04]  /*08b0*/  LDG.E R13, desc[UR8][R2.64+0x2000] ;  /* 0x00200008020d7981 */ /* 0x000f68000c1e1900 */
[----:B------:R-:W5:Y:S04]  /*08c0*/  LDG.E R14, desc[UR8][R2.64+0x2800] ;  /* 0x00280008020e7981 */ /* 0x000f68000c1e1900 */
[----:B------:R-:W5:Y:S04]  /*08d0*/  LDG.E R15, desc[UR8][R2.64+0x3000] ;  /* 0x00300008020f7981 */ /* 0x000f68000c1e1900 */
[----:B------:R0:W5:Y:S01]  /*08e0*/  LDG.E R16, desc[UR8][R2.64+0x3800] ;  /* 0x0038000802107981 */ /* 0x000162000c1e1900 */
[----:B------:R-:W-:Y:S01]  /*08f0*/  VIADD R8, R8, 0x1000 ;  /* 0x0000100008087836 */ /* 0x000fe20000000000 */
[----:B--2---:R-:W-:-:S02]  /*0900*/  ISETP.GT.AND P1, PT, R18, -0x1, PT ;  /* 0xffffffff1200780c */ /* 0x004fc40003f24270 */
[----:B---3--:R-:W-:Y:S02]  /*0910*/  ISETP.GT.AND P2, PT, R10, -0x1, PT ;  /* 0xffffffff0a00780c */ /* 0x008fe40003f44270 */
[----:B------:R-:W-:Y:S02]  /*0920*/  SEL R10, RZ, 0x1, !P1 ;  /* 0x00000001ff0a7807 */ /* 0x000fe40004800000 */
[----:B------:R-:W-:Y:S02]  /*0930*/  SEL R19, RZ, 0x1, !P2 ;  /* 0x00000001ff137807 */ /* 0x000fe40005000000 */
[----:B----4-:R-:W-:Y:S02]  /*0940*/  ISETP.GT.AND P1, PT, R11, -0x1, PT ;  /* 0xffffffff0b00780c */ /* 0x010fe40003f24270 */
[----:B-----5:R-:W-:Y:S02]  /*0950*/  ISETP.GT.AND P2, PT, R12, -0x1, PT ;  /* 0xffffffff0c00780c */ /* 0x020fe40003f44270 */
[----:B------:R-:W-:-:S02]  /*0960*/  IADD3 R10, P5, P6, R19, R6, R10 ;  /* 0x00000006130a7210 */ /* 0x000fc40007ebe00a */
[----:B------:R-:W-:Y:S02]  /*0970*/  SEL R11, RZ, 0x1, !P1 ;  /* 0x00000001ff0b7807 */ /* 0x000fe40004800000 */
[----:B------:R-:W-:Y:S02]  /*0980*/  SEL R6, RZ, 0x1, !P2 ;  /* 0x00000001ff067807 */ /* 0x000fe40005000000 */
[----:B------:R-:W-:Y:S02]  /*0990*/  ISETP.GT.AND P3, PT, R13, -0x1, PT ;  /* 0xffffffff0d00780c */ /* 0x000fe40003f64270 */
[----:B------:R-:W-:Y:S02]  /*09a0*/  ISETP.GT.AND P4, PT, R14, -0x1, PT ;  /* 0xffffffff0e00780c */ /* 0x000fe40003f84270 */
[----:B------:R-:W-:Y:S02]  /*09b0*/  IADD3 R6, P1, P2, R6, R10, R11 ;  /* 0x0000000a06067210 */ /* 0x000fe40007a3e00b */
[----:B0-----:R-:W-:-:S02]  /*09c0*/  SEL R3, RZ, 0x1, !P3 ;  /* 0x00000001ff037807 */ /* 0x001fc40005800000 */
[----:B------:R-:W-:Y:S02]  /*09d0*/  SEL R2, RZ, 0x1, !P4 ;  /* 0x00000001ff027807 */ /* 0x000fe40006000000 */
[----:B------:R-:W-:Y:S02]  /*09e0*/  ISETP.GT.AND P4, PT, R15, -0x1, PT ;  /* 0xffffffff0f00780c */ /* 0x000fe40003f84270 */
[----:B------:R-:W-:Y:S02]  /*09f0*/  ISETP.GT.AND P3, PT, R16, -0x1, PT ;  /* 0xffffffff1000780c */ /* 0x000fe40003f64270 */
[----:B------:R-:W-:Y:S02]  /*0a00*/  IADD3.X R5, PT, PT, RZ, R5, RZ, P5, P6 ;  /* 0x00000005ff057210 */ /* 0x000fe40002fec4ff */
[----:B------:R-:W-:Y:S02]  /*0a10*/  IADD3 R2, P5, P6, R2, R6, R3 ;  /* 0x0000000602027210 */ /* 0x000fe40007ebe003 */
[----:B------:R-:W-:-:S02]  /*0a20*/  SEL R3, RZ, 0x1, !P4 ;  /* 0x00000001ff037807 */ /* 0x000fc40006000000 */
[----:B------:R-:W-:Y:S02]  /*0a30*/  SEL R6, RZ, 0x1, !P3 ;  /* 0x00000001ff067807 */ /* 0x000fe40005800000 */
[----:B------:R-:W-:Y:S02]  /*0a40*/  IADD3.X R5, PT, PT, RZ, R5, RZ, P1, P2 ;  /* 0x00000005ff057210 */ /* 0x000fe40000fe44ff */
[----:B------:R-:W-:Y:S02]  /*0a50*/  IADD3 R6, P1, P2, R6, R2, R3 ;  /* 0x0000000206067210 */ /* 0x000fe40007a3e003 */
[----:B------:R-:W-:-:S04]  /*0a60*/  IADD3.X R5, PT, PT, RZ, R5, RZ, P5, P6 ;  /* 0x00000005ff057210 */ /* 0x000fc80002fec4ff */
[----:B------:R-:W-:-:S07]  /*0a70*/  IADD3.X R5, PT, PT, RZ, R5, RZ, P1, P2 ;  /* 0x00000005ff057210 */ /* 0x000fce0000fe44ff */
.L_x_488:
[----:B------:R-:W-:Y:S05]  /*0a80*/  BSYNC.RECONVERGENT B2 ;  /* 0x0000000000027941 */ /* 0x000fea0003800200 */
.L_x_487:
        /* <DEDUP_REMOVED lines=14> */
[----:B------:R-:W5:Y:S01]  /*0b70*/  LDG.E R11, desc[UR8][R2.64+0x1800] ;  /* 0x00180008020b7981 */ /* 0x000f62000c1e1900 */
[----:B------:R-:W-:Y:S01]  /*0b80*/  VIADD R8, R8, 0x800 ;  /* 0x0000080008087836 */ /* 0x000fe20000000000 */
[----:B--2---:R-:W-:-:S02]  /*0b90*/  ISETP.GT.AND P1, PT, R12, -0x1, PT ;  /* 0xffffffff0c00780c */ /* 0x004fc40003f24270 */
[----:B---3--:R-:W-:Y:S02]  /*0ba0*/  ISETP.GT.AND P2, PT, R9, -0x1, PT ;  /* 0xffffffff0900780c */ /* 0x008fe40003f44270 */
[----:B------:R-:W-:Y:S02]  /*0bb0*/  SEL R9, RZ, 0x1, !P1 ;  /* 0x00000001ff097807 */ /* 0x000fe40004800000 */
[----:B----4-:R-:W-:Y:S02]  /*0bc0*/  ISETP.GT.AND P3, PT, R10, -0x1, PT ;  /* 0xffffffff0a00780c */ /* 0x010fe40003f64270 */
[----:B------:R-:W-:Y:S02]  /*0bd0*/  SEL R10, RZ, 0x1, !P2 ;  /* 0x00000001ff0a7807 */ /* 0x000fe40005000000 */
[----:B-----5:R-:W-:Y:S02]  /*0be0*/  ISETP.GT.AND P4, PT, R11, -0x1, PT ;  /* 0xffffffff0b00780c */ /* 0x020fe40003f84270 */
[----:B------:R-:W-:-:S02]  /*0bf0*/  SEL R11, RZ, 0x1, !P3 ;  /* 0x00000001ff0b7807 */ /* 0x000fc40005800000 */
[----:B------:R-:W-:Y:S02]  /*0c00*/  SEL R12, RZ, 0x1, !P4 ;  /* 0x00000001ff0c7807 */ /* 0x000fe40006000000 */
[----:B------:R-:W-:-:S04]  /*0c10*/  IADD3 R6, P1, P2, R10, R6, R9 ;  /* 0x000000060a067210 */ /* 0x000fc80007a3e009 */
[----:B------:R-:W-:Y:S02]  /*0c20*/  IADD3 R6, P3, P4, R12, R6, R11 ;  /* 0x000000060c067210 */ /* 0x000fe40007c7e00b */
[----:B------:R-:W-:-:S04]  /*0c30*/  IADD3.X R5, PT, PT, RZ, R5, RZ, P1, P2 ;  /* 0x00000005ff057210 */ /* 0x000fc80000fe44ff */
[----:B------:R-:W-:-:S07]  /*0c40*/  IADD3.X R5, PT, PT, RZ, R5, RZ, P3, P4 ;  /* 0x00000005ff057210 */ /* 0x000fce0001fe84ff */
.L_x_490:
[----:B------:R-:W-:Y:S05]  /*0c50*/  BSYNC.RECONVERGENT B2 ;  /* 0x0000000000027941 */ /* 0x000fea0003800200 */
.L_x_489:
[----:B------:R-:W-:Y:S05]  /*0c60*/  @!P0 BRA `(.L_x_483) ;  /* 0x0000000000348947 */ /* 0x000fea0003800000 */
[----:B------:R-:W0:Y:S01]  /*0c70*/  LDC.64 R2, c[0x0][0x380] ;  /* 0x0000e000ff027b82 */ /* 0x000e220000000a00 */
[----:B------:R-:W-:Y:S02]  /*0c80*/  IMAD.MOV R7, RZ, RZ, -R7 ;  /* 0x000000ffff077224 */ /* 0x000fe400078e0a07 */
[----:B0-----:R-:W-:-:S07]  /*0c90*/  IMAD.WIDE.U32 R2, R0, 0x3800, R2 ;  /* 0x0000380000027825 */ /* 0x001fce00078e0002 */
.L_x_491:
[----:B------:R-:W-:-:S06]  /*0ca0*/  IMAD.WIDE R10, R8, 0x4, R2 ;  /* 0x00000004080a7825 */ /* 0x000fcc00078e0202 */
[----:B------:R-:W2:Y:S01]  /*0cb0*/  LDG.E R10, desc[UR8][R10.64] ;  /* 0x000000080a0a7981 */ /* 0x000ea2000c1e1900 */
[----:B------:R-:W-:Y:S02]  /*0cc0*/  VIADD R7, R7, 0x1 ;  /* 0x0000000107077836 */ /* 0x000fe40000000000 */
[----:B------:R-:W-:Y:S01]  /*0cd0*/  VIADD R8, R8, 0x200 ;  /* 0x0000020008087836 */ /* 0x000fe20000000000 */
[----:B--2---:R-:W-:-:S04]  /*0ce0*/  ISETP.GT.AND P0, PT, R10, -0x1, PT ;  /* 0xffffffff0a00780c */ /* 0x004fc80003f04270 */
[----:B------:R-:W-:Y:S02]  /*0cf0*/  SEL R9, RZ, 0x1, !P0 ;  /* 0x00000001ff097807 */ /* 0x000fe40004000000 */
[----:B------:R-:W-:Y:S02]  /*0d00*/  ISETP.NE.AND P0, PT, R7, RZ, PT ;  /* 0x000000ff0700720c */ /* 0x000fe40003f05270 */
[----:B------:R-:W-:-:S05]  /*0d10*/  IADD3 R6, P1, PT, R6, R9, RZ ;  /* 0x0000000906067210 */ /* 0x000fca0007f3e0ff */
[----:B------:R-:W-:-:S06]  /*0d20*/  IMAD.X R5, RZ, RZ, R5, P1 ;  /* 0x000000ffff057224 */ /* 0x000fcc00008e0605 */
[----:B------:R-:W-:Y:S05]  /*0d30*/  @P0 BRA `(.L_x_491) ;  /* 0xfffffffc00d80947 */ /* 0x000fea000383ffff */
.L_x_483:
[----:B------:R-:W-:Y:S05]  /*0d40*/  BSYNC.RECONVERGENT B1 ;  /* 0x0000000000017941 */ /* 0x000fea0003800200 */
.L_x_482:
[----:B------:R-:W-:-:S13]  /*0d50*/  ISETP.GE.AND P0, PT, R28, 0x200, PT ;  /* 0x000002001c00780c */ /* 0x000fda0003f06270 */
[----:B------:R-:W-:Y:S05]  /*0d60*/  @!P0 BRA `(.L_x_492) ;  /* 0x00000004002c8947 */ /* 0x000fea0003800000 */
[----:B------:R-:W0:Y:S01]  /*0d70*/  S2R R10, SR_LANEID ;  /* 0x00000000000a7919 */ /* 0x000e220000000000 */
[----:B------:R-:W1:Y:S04]  /*0d80*/  SHFL.DOWN PT, R2, R6, 0x1, 0x1f ;  /* 0x08201f0006027f89 */ /* 0x000e6800000e0000 */
        /* <DEDUP_REMOVED lines=20> */
[C---:B------:R-:W-:Y:S01]  /*0ed0*/  ISETP.GT.AND P0, PT, R10.reuse, 0x17, PT ;  /* 0x000000170a00780c */ /* 0x040fe20003f04270 */
[----:B------:R-:W-:Y:S01]  /*0ee0*/  IMAD.X R6, R3, 0x1, R8, P1 ;  /* 0x0000000103067824 */ /* 0x000fe200008e0608 */
[----:B------:R-:W-:-:S04]  /*0ef0*/  ISETP.NE.AND P1, PT, R10, RZ, PT ;  /* 0x000000ff0a00720c */ /* 0x000fc80003f25270 */
[----:B------:R-:W1:Y:S09]  /*0f00*/  SHFL.DOWN PT, R3, R6, 0x8, 0x1f ;  /* 0x09001f0006037f89 */ /* 0x000e7200000e0000 */
[----:B------:R-:W2:Y:S01]  /*0f10*/  @!P1 S2R R7, SR_CgaCtaId ;  /* 0x0000000000079919 */ /* 0x000ea20000008800 */
[----:B0-----:R-:W-:-:S04]  /*0f20*/  SEL R2, R2, RZ, !P0 ;  /* 0x000000ff02027207 */ /* 0x001fc80004000000 */
[----:B------:R-:W-:Y:S02]  /*0f30*/  IADD3 R9, P2, PT, R2, R5, RZ ;  /* 0x0000000502097210 */ /* 0x000fe40007f5e0ff */
[----:B------:R-:W-:Y:S02]  /*0f40*/  @!P1 SHF.R.U32.HI R5, RZ, 0x2, R4 ;  /* 0x00000002ff059819 */ /* 0x000fe40000011604 */
[----:B-1----:R-:W-:Y:S01]  /*0f50*/  SEL R3, R3, RZ, !P0 ;  /* 0x000000ff03037207 */ /* 0x002fe20004000000 */
[----:B------:R-:W0:Y:S01]  /*0f60*/  SHFL.DOWN PT, R2, R9, 0x10, 0x1f ;  /* 0x0a001f0009027f89 */ /* 0x000e2200000e0000 */
[----:B------:R-:W-:Y:S02]  /*0f70*/  ISETP.GT.AND P0, PT, R10, 0xf, PT ;  /* 0x0000000f0a00780c */ /* 0x000fe40003f04270 */
[----:B------:R-:W-:Y:S01]  /*0f80*/  @!P1 LOP3.LUT R5, R5, 0xf8, RZ, 0xc0, !PT ;  /* 0x000000f805059812 */ /* 0x000fe200078ec0ff */
[----:B------:R-:W-:Y:S01]  /*0f90*/  IMAD.X R8, R3, 0x1, R6, P2 ;  /* 0x0000000103087824 */ /* 0x000fe200010e0606 */
[----:B------:R-:W-:-:S04]  /*0fa0*/  @!P1 MOV R6, 0x400 ;  /* 0x0000040000069802 */ /* 0x000fc80000000f00 */
[----:B------:R-:W1:Y:S01]  /*0fb0*/  SHFL.DOWN PT, R3, R8, 0x10, 0x1f ;  /* 0x0a001f0008037f89 */ /* 0x000e6200000e0000 */
[----:B--2---:R-:W-:-:S05]  /*0fc0*/  @!P1 LEA R6, R7, R6, 0x18 ;  /* 0x0000000607069211 */ /* 0x004fca00078ec0ff */
[----:B------:R-:W-:Y:S01]  /*0fd0*/  @!P1 IMAD.IADD R5, R5, 0x1, R6 ;  /* 0x0000000105059824 */ /* 0x000fe200078e0206 */
[----:B0-----:R-:W-:-:S04]  /*0fe0*/  SEL R2, R2, RZ, !P0 ;  /* 0x000000ff02027207 */ /* 0x001fc80004000000 */
[----:B------:R-:W-:Y:S02]  /*0ff0*/  IADD3 R2, P2, PT, R2, R9, RZ ;  /* 0x0000000902027210 */ /* 0x000fe40007f5e0ff */
[----:B-1----:R-:W-:Y:S02]  /*1000*/  SEL R3, R3, RZ, !P0 ;  /* 0x000000ff03037207 */ /* 0x002fe40004000000 */
[----:B------:R-:W-:-:S03]  /*1010*/  ISETP.NE.AND P0, PT, R4, RZ, PT ;  /* 0x000000ff0400720c */ /* 0x000fc60003f05270 */
        /* <DEDUP_REMOVED lines=9> */
[----:B--2---:R-:W1:Y:S04]  /*10b0*/  LDS.128 R4, [UR4+0x30] ;  /* 0x00003004ff047984 */ /* 0x004e680008000c00 */
[----:B------:R-:W2:Y:S04]  /*10c0*/  LDS.128 R20, [UR4+0x40] ;  /* 0x00004004ff147984 */ /* 0x000ea80008000c00 */
[----:B------:R-:W3:Y:S04]  /*10d0*/  LDS.128 R16, [UR4+0x50] ;  /* 0x00005004ff107984 */ /* 0x000ee80008000c00 */
[----:B------:R-:W4:Y:S01]  /*10e0*/  LDS.128 R12, [UR4+0x60] ;  /* 0x00006004ff0c7984 */ /* 0x000f220008000c00 */
[----:B0-----:R-:W-:-:S04]  /*10f0*/  IADD3 R11, P1, P2, R24, R8, R2 ;  /* 0x00000008180b7210 */ /* 0x001fc80007a3e002 */
[----:B------:R-:W-:Y:S02]  /*1100*/  IADD3.X R25, PT, PT, R25, R9, R3, P1, P2 ;  /* 0x0000000919197210 */ /* 0x000fe40000fe4403 */
[----:B-1----:R-:W-:Y:S02]  /*1110*/  IADD3 R3, P1, P2, R4, R11, R26 ;  /* 0x0000000b04037210 */ /* 0x002fe40007a3e01a */
[----:B------:R-:W0:Y:S02]  /*1120*/  LDS.128 R8, [UR4+0x70] ;  /* 0x00007004ff087984 */ /* 0x000e240008000c00 */
[----:B------:R-:W-:Y:S02]  /*1130*/  IADD3.X R5, PT, PT, R5, R25, R27, P1, P2 ;  /* 0x0000001905057210 */ /* 0x000fe40000fe441b */
[----:B------:R-:W1:Y:S01]  /*1140*/  LDS.128 R24, [UR4+0x80] ;  /* 0x00008004ff187984 */ /* 0x000e620008000c00 */
[----:B--2---:R-:W-:-:S04]  /*1150*/  IADD3 R3, P1, P2, R20, R3, R6 ;  /* 0x0000000314037210 */ /* 0x004fc80007a3e006 */
[----:B---3--:R-:W-:Y:S02]  /*1160*/  IADD3 R3, P3, P4, R16, R3, R22 ;  /* 0x0000000310037210 */ /* 0x008fe40007c7e016 */
[----:B------:R-:W-:Y:S02]  /*1170*/  IADD3.X R7, PT, PT, R21, R5, R7, P1, P2 ;  /* 0x0000000515077210 */ /* 0x000fe40000fe4407 */
[----:B----4-:R-:W-:Y:S02]  /*1180*/  IADD3 R3, P1, P2, R12, R3, R18 ;  /* 0x000000030c037210 */ /* 0x010fe40007a3e012 */
[----:B------:R-:W-:-:S04]  /*1190*/  IADD3.X R17, PT, PT, R17, R7, R23, P3, P4 ;  /* 0x0000000711117210 */ /* 0x000fc80001fe8417 */
[----:B------:R-:W-:Y:S02]  /*11a0*/  IADD3.X R13, PT, PT, R13, R17, R19, P1, P2 ;  /* 0x000000110d0d7210 */ /* 0x000fe40000fe4413 */
[----:B0-----:R-:W-:-:S04]  /*11b0*/  IADD3 R3, P3, P4, R8, R3, R14 ;  /* 0x0000000308037210 */ /* 0x001fc80007c7e00e */
[----:B-1----:R-:W-:Y:S02]  /*11c0*/  IADD3 R3, P1, P2, R24, R3, R10 ;  /* 0x0000000318037210 */ /* 0x002fe40007a3e00a */
[----:B------:R-:W-:Y:S02]  /*11d0*/  IADD3.X R9, PT, PT, R9, R13, R15, P3, P4 ;  /* 0x0000000d09097210 */ /* 0x000fe40001fe840f */
[----:B------:R-:W-:Y:S02]  /*11e0*/  IADD3 R2, P3, PT, R3, R26, RZ ;  /* 0x0000001a03027210 */ /* 0x000fe40007f7e0ff */
[----:B------:R-:W-:-:S05]  /*11f0*/  IADD3.X R3, PT, PT, R25, R9, R11, P1, P2 ;  /* 0x0000000919037210 */ /* 0x000fca0000fe440b */
[----:B------:R-:W-:Y:S01]  /*1200*/  IMAD.X R3, R3, 0x1, R27, P3 ;  /* 0x0000000103037824 */ /* 0x000fe200018e061b */
[----:B------:R-:W-:Y:S06]  /*1210*/  BRA `(.L_x_493) ;  /* 0x0000001c00f07947 */ /* 0x000fec0003800000 */
.L_x_492:
[----:B------:R-:W-:-:S04]  /*1220*/  LOP3.LUT R2, R4, 0x3e0, RZ, 0xc0, !PT ;  /* 0x000003e004027812 */ /* 0x000fc800078ec0ff */
[----:B------:R-:W-:Y:S01]  /*1230*/  LOP3.LUT R7, RZ, R2, RZ, 0x33, !PT ;  /* 0x00000002ff077212 */ /* 0x000fe200078e33ff */
[----:B------:R-:W-:Y:S02]  /*1240*/  VIADD R3, R2, 0x20 ;  /* 0x0000002002037836 */ /* 0x000fe40000000000 */
[----:B------:R-:W0:Y:S02]  /*1250*/  S2R R2, SR_LANEID ;  /* 0x0000000000027919 */ /* 0x000e240000000000 */
[----:B------:R-:W-:Y:S01]  /*1260*/  IMAD.IADD R7, R28, 0x1, R7 ;  /* 0x000000011c077824 */ /* 0x000fe200078e0207 */
[----:B------:R-:W-:-:S04]  /*1270*/  ISETP.GT.AND P0, PT, R3, R28, PT ;  /* 0x0000001c0300720c */ /* 0x000fc80003f04270 */
[----:B------:R-:W-:-:S05]  /*1280*/  SEL R7, R7, 0x1f, P0 ;  /* 0x0000001f07077807 */ /* 0x000fca0000000000 */
[----:B------:R-:W1:Y:S04]  /*1290*/  SHFL.DOWN PT, R3, R6, 0x1, R7 ;  /* 0x0820000006037989 */ /* 0x000e6800000e0007 */
[----:B------:R-:W2:Y:S01]  /*12a0*/  SHFL.DOWN PT, R8, R5, 0x1, R7 ;  /* 0x0820000005087989 */ /* 0x000ea200000e0007 */
[C---:B0-----:R-:W-:Y:S01]  /*12b0*/  ISETP.GE.AND P0, PT, R2.reuse, R7, PT ;  /* 0x000000070200720c */ /* 0x041fe20003f06270 */
[C---:B------:R-:W-:Y:S01]  /*12c0*/  VIADD R10, R2.reuse, 0x2 ;  /* 0x00000002020a7836 */ /* 0x040fe20000000000 */
[----:B------:R-:W-:Y:S02]  /*12d0*/  ISETP.NE.AND P2, PT, R2, RZ, PT ;  /* 0x000000ff0200720c */ /* 0x000fe40003f45270 */
[----:B-1----:R-:W-:Y:S02]  /*12e0*/  SEL R3, R3, RZ, !P0 ;  /* 0x000000ff03037207 */ /* 0x002fe40004000000 */
[----:B--2---:R-:W-:-:S02]  /*12f0*/  SEL R8, R8, RZ, !P0 ;  /* 0x000000ff08087207 */ /* 0x004fc40004000000 */
[----:B------:R-:W-:Y:S01]  /*1300*/  IADD3 R12, P0, PT, R6, R3, RZ ;  /* 0x00000003060c7210 */ /* 0x000fe20007f1e0ff */
[----:B------:R-:W-:-:S04]  /*1310*/  VIADD R6, R2, 0x4 ;  /* 0x0000000402067836 */ /* 0x000fc80000000000 */
[----:B------:R-:W-:Y:S01]  /*1320*/  IMAD.X R9, R5, 0x1, R8, P0 ;  /* 0x0000000105097824 */ /* 0x000fe200000e0608 */
[----:B------:R-:W0:Y:S01]  /*1330*/  SHFL.DOWN PT, R3, R12, 0x2, R7 ;  /* 0x084000000c037989 */ /* 0x000e2200000e0007 */
[----:B------:R-:W-:-:S03]  /*1340*/  ISETP.GT.AND P0, PT, R10, R7, PT ;  /* 0x000000070a00720c */ /* 0x000fc60003f04270 */
[----:B------:R-:W1:Y:S01]  /*1350*/  SHFL.DOWN PT, R8, R9, 0x2, R7 ;  /* 0x0840000009087989 */ /* 0x000e6200000e0007 */
[----:B------:R-:W2:Y:S01]  /*1360*/  @!P2 S2R R11, SR_CgaCtaId ;  /* 0x00000000000ba919 */ /* 0x000ea20000008800 */
[----:B0-----:R-:W-:-:S04]  /*1370*/  SEL R3, R3, RZ, !P0 ;  /* 0x000000ff03037207 */ /* 0x001fc80004000000 */
[----:B------:R-:W-:Y:S02]  /*1380*/  IADD3 R14, P1, PT, R3, R12, RZ ;  /* 0x0000000c030e7210 */ /* 0x000fe40007f3e0ff */
[----:B-1----:R-:W-:Y:S02]  /*1390*/  SEL R8, R8, RZ, !P0 ;  /* 0x000000ff08087207 */ /* 0x002fe40004000000 */
[----:B------:R-:W-:Y:S01]  /*13a0*/  ISETP.GT.AND P0, PT, R6, R7, PT ;  /* 0x000000070600720c */ /* 0x000fe20003f04270 */
[----:B------:R-:W0:Y:S01]  /*13b0*/  SHFL.DOWN PT, R3, R14, 0x4, R7 ;  /* 0x088000000e037989 */ /* 0x000e2200000e0007 */
[----:B------:R-:W-:Y:S02]  /*13c0*/  VIADD R6, R2, 0x8 ;  /* 0x0000000802067836 */ /* 0x000fe40000000000 */
[----:B------:R-:W-:Y:S01]  /*13d0*/  IMAD.X R8, R8, 0x1, R9, P1 ;  /* 0x0000000108087824 */ /* 0x000fe200008e0609 */
[----:B------:R-:W-:Y:S01]  /*13e0*/  @!P2 SHF.R.U32.HI R9, RZ, 0x2, R4 ;  /* 0x00000002ff09a819 */ /* 0x000fe20000011604 */
[----:B------:R-:W-:-:S03]  /*13f0*/  VIADD R2, R2, 0x10 ;  /* 0x0000001002027836 */ /* 0x000fc60000000000 */
[----:B------:R-:W1:Y:S01]  /*1400*/  SHFL.DOWN PT, R5, R8, 0x4, R7 ;  /* 0x0880000008057989 */ /* 0x000e6200000e0007 */
[----:B------:R-:W-:Y:S02]  /*1410*/  @!P2 LOP3.LUT R9, R9, 0xf8, RZ, 0xc0, !PT ;  /* 0x000000f80909a812 */ /* 0x000fe400078ec0ff */
[----:B0-----:R-:W-:-:S04]  /*1420*/  SEL R3, R3, RZ, !P0 ;  /* 0x000000ff03037207 */ /* 0x001fc80004000000 */
[----:B------:R-:W-:Y:S02]  /*1430*/  IADD3 R10, P1, PT, R3, R14, RZ ;  /* 0x0000000e030a7210 */ /* 0x000fe40007f3e0ff */
[----:B-1----:R-:W-:-:S03]  /*1440*/  SEL R5, R5, RZ, !P0 ;  /* 0x000000ff05057207 */ /* 0x002fc60004000000 */
[----:B------:R-:W0:Y:S01]  /*1450*/  SHFL.DOWN PT, R3, R10, 0x8, R7 ;  /* 0x090000000a037989 */ /* 0x000e2200000e0007 */
[----:B------:R-:W-:Y:S01]  /*1460*/  ISETP.GT.AND P0, PT, R6, R7, PT ;  /* 0x000000070600720c */ /* 0x000fe20003f04270 */
[----:B------:R-:W-:-:S05]  /*1470*/  IMAD.X R12, R5, 0x1, R8, P1 ;  /* 0x00000001050c7824 */ /* 0x000fca00008e0608 */
[----:B------:R-:W1:Y:S01]  /*1480*/  SHFL.DOWN PT, R5, R12, 0x8, R7 ;  /* 0x090000000c057989 */ /* 0x000e6200000e0007 */
[----:B0-----:R-:W-:-:S04]  /*1490*/  SEL R3, R3, RZ, !P0 ;  /* 0x000000ff03037207 */ /* 0x001fc80004000000 */
[----:B------:R-:W-:Y:S02]  /*14a0*/  IADD3 R6, P1, PT, R3, R10, RZ ;  /* 0x0000000a03067210 */ /* 0x000fe40007f3e0ff */
[----:B-1----:R-:W-:-:S03]  /*14b0*/  SEL R5, R5, RZ, !P0 ;  /* 0x000000ff05057207 */ /* 0x002fc60004000000 */
[----:B------:R-:W0:Y:S01]  /*14c0*/  SHFL.DOWN PT, R3, R6, 0x10, R7 ;  /* 0x0a00000006037989 */ /* 0x000e2200000e0007 */
[----:B------:R-:W-:Y:S02]  /*14d0*/  ISETP.GT.AND P0, PT, R2, R7, PT ;  /* 0x000000070200720c */ /* 0x000fe40003f04270 */
[----:B------:R-:W-:Y:S01]  /*14e0*/  @!P2 MOV R2, 0x400 ;  /* 0x000004000002a802 */ /* 0x000fe20000000f00 */
[----:B------:R-:W-:-:S03]  /*14f0*/  IMAD.X R8, R5, 0x1, R12, P1 ;  /* 0x0000000105087824 */ /* 0x000fc600008e060c */
[----:B--2---:R-:W-:Y:S02]  /*1500*/  @!P2 LEA R10, R11, R2, 0x18 ;  /* 0x000000020b0aa211 */ /* 0x004fe400078ec0ff */
[----:B------:R-:W1:Y:S03]  /*1510*/  SHFL.DOWN PT, R5, R8, 0x10, R7 ;  /* 0x0a00000008057989 */ /* 0x000e6600000e0007 */
        /* <DEDUP_REMOVED lines=14> */
[C---:B------:R-:W-:Y:S02]  /*1600*/  ISETP.GT.AND P5, PT, R28.reuse, 0x180, PT ;  /* 0x000001801c00780c */ /* 0x040fe40003fa4270 */
[----:B------:R-:W-:Y:S01]  /*1610*/  ISETP.GT.AND P6, PT, R28, 0x1a0, PT ;  /* 0x000001a01c00780c */ /* 0x000fe20003fc4270 */
[----:B0-----:R-:W-:-:S09]  /*1620*/  ULEA UR4, UR5, UR4, 0x18 ;  /* 0x0000000405047291 */ /* 0x001fd2000f8ec0ff */
[----:B------:R-:W0:Y:S04]  /*1630*/  LDS.64 R12, [UR4+0x18] ;  /* 0x00001804ff0c7984 */ /* 0x000e280008000a00 */
[----:B------:R-:W2:Y:S04]  /*1640*/  LDS.128 R16, [UR4+0x20] ;  /* 0x00002004ff107984 */ /* 0x000ea80008000c00 */
[----:B------:R-:W3:Y:S04]  /*1650*/  LDS.128 R4, [UR4+0x30] ;  /* 0x00003004ff047984 */ /* 0x000ee80008000c00 */
[----:B-1----:R-:W1:Y:S04]  /*1660*/  LDS.128 R8, [UR4+0x40] ;  /* 0x00004004ff087984 */ /* 0x002e680008000c00 */
[----:B------:R-:W-:Y:S01]  /*1670*/  LDS.128 R24, [UR4+0x80] ;  /* 0x00008004ff187984 */ /* 0x000fe20008000c00 */
[----:B0-----:R-:W-:-:S02]  /*1680*/  SEL R22, R12, RZ, P1 ;  /* 0x000000ff0c167207 */ /* 0x001fc40000800000 */
[----:B------:R-:W-:Y:S02]  /*1690*/  SEL R23, R13, RZ, P1 ;  /* 0x000000ff0d177207 */ /* 0x000fe40000800000 */
[----:B--2---:R-:W-:Y:S01]  /*16a0*/  SEL R21, R16, RZ, P2 ;  /* 0x000000ff10157207 */ /* 0x004fe20001000000 */
[----:B------:R-:W0:Y:S01]  /*16b0*/  LDS.128 R12, [UR4+0x50] ;  /* 0x00005004ff0c7984 */ /* 0x000e220008000c00 */
[----:B------:R-:W-:Y:S02]  /*16c0*/  ISETP.GT.AND P1, PT, R28, 0x60, PT ;  /* 0x000000601c00780c */ /* 0x000fe40003f24270 */
[----:B------:R-:W-:Y:S02]  /*16d0*/  SEL R20, R17, RZ, P2 ;  /* 0x000000ff11147207 */ /* 0x000fe40001000000 */
[----:B------:R-:W-:Y:S02]  /*16e0*/  IADD3 R16, P2, P4, R21, R22, R2 ;  /* 0x0000001615107210 */ /* 0x000fe40007c5e002 */
[----:B------:R-:W-:-:S02]  /*16f0*/  SEL R17, R18, RZ, P1 ;  /* 0x000000ff12117207 */ /* 0x000fc40000800000 */
[----:B---3--:R-:W-:Y:S02]  /*1700*/  SEL R4, R4, RZ, P3 ;  /* 0x000000ff04047207 */ /* 0x008fe40001800000 */
[----:B------:R-:W-:Y:S02]  /*1710*/  IADD3.X R20, PT, PT, R20, R23, R3, P2, P4 ;  /* 0x0000001714147210 */ /* 0x000fe400017e8403 */
[----:B------:R-:W-:Y:S02]  /*1720*/  SEL R3, R5, RZ, P3 ;  /* 0x000000ff05037207 */ /* 0x000fe40001800000 */
[----:B------:R-:W-:Y:S02]  /*1730*/  SEL R2, R19, RZ, P1 ;  /* 0x000000ff13027207 */ /* 0x000fe40000800000 */
[----:B------:R-:W-:Y:S02]  /*1740*/  IADD3 R4, P3, P4, R4, R16, R17 ;  /* 0x0000001004047210 */ /* 0x000fe40007c7e011 */
[----:B------:R-:W2:Y:S01]  /*1750*/  LDS.128 R16, [UR4+0x60] ;  /* 0x00006004ff107984 */ /* 0x000ea20008000c00 */
[----:B------:R-:W-:-:S02]  /*1760*/  ISETP.GT.AND P1, PT, R28, 0xa0, PT ;  /* 0x000000a01c00780c */ /* 0x000fc40003f24270 */
[----:B------:R-:W-:Y:S02]  /*1770*/  IADD3.X R3, PT, PT, R3, R20, R2, P3, P4 ;  /* 0x0000001403037210 */ /* 0x000fe40001fe8402 */
[----:B------:R-:W3:Y:S01]  /*1780*/  LDS.128 R20, [UR4+0x70] ;  /* 0x00007004ff147984 */ /* 0x000ee20008000c00 */
[----:B------:R-:W-:Y:S02]  /*1790*/  ISETP.GT.AND P2, PT, R28, 0xc0, PT ;  /* 0x000000c01c00780c */ /* 0x000fe40003f44270 */
[----:B------:R-:W-:Y:S02]  /*17a0*/  SEL R5, R6, RZ, P1 ;  /* 0x000000ff06057207 */ /* 0x000fe40000800000 */
[----:B-1----:R-:W-:Y:S02]  /*17b0*/  SEL R2, R8, RZ, P2 ;  /* 0x000000ff08027207 */ /* 0x002fe40001000000 */
[----:B------:R-:W-:Y:S02]  /*17c0*/  SEL R7, R7, RZ, P1 ;  /* 0x000000ff07077207 */ /* 0x000fe40000800000 */
[----:B------:R-:W-:-:S02]  /*17d0*/  ISETP.GT.AND P1, PT, R28, 0xe0, PT ;  /* 0x000000e01c00780c */ /* 0x000fc40003f24270 */
[----:B------:R-:W-:Y:S02]  /*17e0*/  IADD3 R2, P3, P4, R2, R4, R5 ;  /* 0x0000000402027210 */ /* 0x000fe40007c7e005 */
[----:B------:R-:W-:Y:S02]  /*17f0*/  SEL R6, R9, RZ, P2 ;  /* 0x000000ff09067207 */ /* 0x000fe40001000000 */
[----:B------:R-:W-:Y:S02]  /*1800*/  ISETP.GT.AND P2, PT, R28, 0x100, PT ;  /* 0x000001001c00780c */ /* 0x000fe40003f44270 */
[----:B------:R-:W-:Y:S02]  /*1810*/  SEL R4, R10, RZ, P1 ;  /* 0x000000ff0a047207 */ /* 0x000fe40000800000 */
[----:B------:R-:W-:Y:S02]  /*1820*/  SEL R10, R11, RZ, P1 ;  /* 0x000000ff0b0a7207 */ /* 0x000fe40000800000 */
[----:B------:R-:W-:-:S02]  /*1830*/  ISETP.GT.AND P1, PT, R28, 0x120, PT ;  /* 0x000001201c00780c */ /* 0x000fc40003f24270 */
[----:B------:R-:W-:Y:S02]  /*1840*/  IADD3.X R6, PT, PT, R6, R3, R7, P3, P4 ;  /* 0x0000000306067210 */ /* 0x000fe40001fe8407 */
[----:B0-----:R-:W-:Y:S02]  /*1850*/  SEL R3, R12, RZ, P2 ;  /* 0x000000ff0c037207 */ /* 0x001fe40001000000 */
[----:B------:R-:W-:Y:S02]  /*1860*/  SEL R7, R13, RZ, P2 ;  /* 0x000000ff0d077207 */ /* 0x000fe40001000000 */
[----:B------:R-:W-:Y:S02]  /*1870*/  ISETP.GT.AND P2, PT, R28, 0x140, PT ;  /* 0x000001401c00780c */ /* 0x000fe40003f44270 */
[----:B------:R-:W-:Y:S02]  /*1880*/  SEL R5, R14, RZ, P1 ;  /* 0x000000ff0e057207 */ /* 0x000fe40000800000 */
[----:B------:R-:W-:-:S02]  /*1890*/  SEL R15, R15, RZ, P1 ;  /* 0x000000ff0f0f7207 */ /* 0x000fc40000800000 */
[----:B------:R-:W-:Y:S02]  /*18a0*/  ISETP.GT.AND P1, PT, R28, 0x160, PT ;  /* 0x000001601c00780c */ /* 0x000fe40003f24270 */
[----:B------:R-:W-:Y:S02]  /*18b0*/  IADD3 R4, P3, P4, R3, R2, R4 ;  /* 0x0000000203047210 */ /* 0x000fe40007c7e004 */
[----:B--2---:R-:W-:Y:S02]  /*18c0*/  SEL R2, R16, RZ, P2 ;  /* 0x000000ff10027207 */ /* 0x004fe40001000000 */
[----:B------:R-:W-:Y:S02]  /*18d0*/  SEL R3, R18, RZ, P1 ;  /* 0x000000ff12037207 */ /* 0x000fe40000800000 */
[----:B------:R-:W-:Y:S02]  /*18e0*/  IADD3.X R7, PT, PT, R7, R6, R10, P3, P4 ;  /* 0x0000000607077210 */ /* 0x000fe40001fe840a */
[----:B------:R-:W-:-:S02]  /*18f0*/  SEL R18, R19, RZ, P1 ;  /* 0x000000ff13127207 */ /* 0x000fc40000800000 */
[----:B------:R-:W-:Y:S02]  /*1900*/  SEL R6, R17, RZ, P2 ;  /* 0x000000ff11067207 */ /* 0x000fe40001000000 */
[----:B------:R-:W-:Y:S02]  /*1910*/  IADD3 R2, P1, P3, R2, R4, R5 ;  /* 0x0000000402027210 */ /* 0x000fe40007b3e005 */
[----:B---3--:R-:W-:Y:S02]  /*1920*/  SEL R4, R20, RZ, P5 ;  /* 0x000000ff14047207 */ /* 0x008fe40002800000 */
[----:B------:R-:W-:Y:S02]  /*1930*/  ISETP.GT.AND P2, PT, R28, 0x1c0, PT ;  /* 0x000001c01c00780c */ /* 0x000fe40003f44270 */
[----:B------:R-:W-:Y:S02]  /*1940*/  IADD3.X R6, PT, PT, R6, R7, R15, P1, P3 ;  /* 0x0000000706067210 */ /* 0x000fe40000fe640f */
[----:B------:R-:W-:-:S02]  /*1950*/  IADD3 R4, P3, P4, R4, R2, R3 ;  /* 0x0000000204047210 */ /* 0x000fc40007c7e003 */
[----:B------:R-:W-:Y:S02]  /*1960*/  SEL R2, R22, RZ, P6 ;  /* 0x000000ff16027207 */ /* 0x000fe40003000000 */
[----:B------:R-:W-:Y:S02]  /*1970*/  SEL R3, R24, RZ, P2 ;  /* 0x000000ff18037207 */ /* 0x000fe40001000000 */
[----:B------:R-:W-:Y:S02]  /*1980*/  ISETP.GT.AND P1, PT, R28, 0x1e0, PT ;  /* 0x000001e01c00780c */ /* 0x000fe40003f24270 */
[----:B------:R-:W-:Y:S02]  /*1990*/  SEL R5, R21, RZ, P5 ;  /* 0x000000ff15057207 */ /* 0x000fe40002800000 */
[----:B------:R-:W-:Y:S02]  /*19a0*/  SEL R23, R23, RZ, P6 ;  /* 0x000000ff17177207 */ /* 0x000fe40003000000 */
[----:B------:R-:W-:-:S02]  /*19b0*/  IADD3 R3, P5, P6, R3, R4, R2 ;  /* 0x0000000403037210 */ /* 0x000fc40007ebe002 */
[----:B------:R-:W-:Y:S02]  /*19c0*/  SEL R2, R26, RZ, P1 ;  /* 0x000000ff1a027207 */ /* 0x000fe40000800000 */
[----:B------:R-:W-:Y:S02]  /*19d0*/  IADD3.X R5, PT, PT, R5, R6, R18, P3, P4 ;  /* 0x0000000605057210 */ /* 0x000fe40001fe8412 */
[----:B------:R-:W-:Y:S02]  /*19e0*/  SEL R4, R25, RZ, P2 ;  /* 0x000000ff19047207 */ /* 0x000fe40001000000 */
[----:B------:R-:W-:Y:S02]  /*19f0*/  IADD3 R2, P2, PT, R2, R3, RZ ;  /* 0x0000000302027210 */ /* 0x000fe40007f5e0ff */
[----:B------:R-:W-:Y:S02]  /*1a00*/  SEL R3, R27, RZ, P1 ;  /* 0x000000ff1b037207 */ /* 0x000fe40000800000 */
[----:B------:R-:W-:-:S05]  /*1a10*/  IADD3.X R4, PT, PT, R4, R5, R23, P5, P6 ;  /* 0x0000000504047210 */ /* 0x000fca0002fec417 */
[----:B------:R-:W-:Y:S01]  /*1a20*/  IMAD.X R3, R3, 0x1, R4, P2 ;  /* 0x0000000103037824 */ /* 0x000fe200010e0604 */
[----:B------:R-:W-:Y:S06]  /*1a30*/  BRA `(.L_x_493) ;  /* 0x0000001400e87947 */ /* 0x000fec0003800000 */
.L_x_479:
[----:B------:R-:W0:Y:S01]  /*1a40*/  S2R R12, SR_TID.X ;  /* 0x00000000000c7919 */ /* 0x000e220000002100 */
[----:B------:R-:W1:Y:S01]  /*1a50*/  LDC.64 R4, c[0x0][0x380] ;  /* 0x0000e000ff047b82 */ /* 0x000e620000000a00 */
[----:B0-----:R-:W-:-:S04]  /*1a60*/  IMAD.IADD R13, R9, 0x1, R12 ;  /* 0x00000001090d7824 */ /* 0x001fc800078e020c */
[----:B-1----:R-:W-:-:S05]  /*1a70*/  IMAD.WIDE.U32 R4, R13, 0x4, R4 ;  /* 0x000000040d047825 */ /* 0x002fca00078e0004 */
[----:B------:R-:W2:Y:S04]  /*1a80*/  LDG.E R19, desc[UR8][R4.64] ;  /* 0x0000000804137981 */ /* 0x000ea8000c1e1900 */
[----:B------:R-:W3:Y:S04]  /*1a90*/  LDG.E R6, desc[UR8][R4.64+0x800] ;  /* 0x0008000804067981 */ /* 0x000ee8000c1e1900 */
[----:B------:R-:W4:Y:S04]  /*1aa0*/  LDG.E R10, desc[UR8][R4.64+0x1000] ;  /* 0x00100008040a7981 */ /* 0x000f28000c1e1900 */
[----:B------:R-:W5:Y:S04]  /*1ab0*/  LDG.E R13, desc[UR8][R4.64+0x1800] ;  /* 0x00180008040d7981 */ /* 0x000f68000c1e1900 */
[----:B------:R-:W5:Y:S04]  /*1ac0*/  LDG.E R14, desc[UR8][R4.64+0x2000] ;  /* 0x00200008040e7981 */ /* 0x000f68000c1e1900 */
[----:B------:R-:W5:Y:S04]  /*1ad0*/  LDG.E R15, desc[UR8][R4.64+0x2800] ;  /* 0x00280008040f7981 */ /* 0x000f68000c1e1900 */
[----:B------:R0:W5:Y:S01]  /*1ae0*/  LDG.E R17, desc[UR8][R4.64+0x3000] ;  /* 0x0030000804117981 */ /* 0x000162000c1e1900 */
[----:B--2---:R-:W-:-:S02]  /*1af0*/  ISETP.GT.AND P0, PT, R19, -0x1, PT ;  /* 0xffffffff1300780c */ /* 0x004fc40003f04270 */
[----:B---3--:R-:W-:Y:S02]  /*1b00*/  ISETP.GT.AND P1, PT, R6, -0x1, PT ;  /* 0xffffffff0600780c */ /* 0x008fe40003f24270 */
[----:B----4-:R-:W-:Y:S02]  /*1b10*/  ISETP.GT.AND P2, PT, R10, -0x1, PT ;  /* 0xffffffff0a00780c */ /* 0x010fe40003f44270 */
[----:B------:R-:W-:Y:S02]  /*1b20*/  SEL R10, RZ, 0x1, !P0 ;  /* 0x00000001ff0a7807 */ /* 0x000fe40004000000 */
[----:B------:R-:W-:Y:S02]  /*1b30*/  SEL R19, RZ, 0x1, !P1 ;  /* 0x00000001ff137807 */ /* 0x000fe40004800000 */
[----:B------:R-:W-:Y:S02]  /*1b40*/  SEL R6, RZ, 0x1, !P2 ;  /* 0x00000001ff067807 */ /* 0x000fe40005000000 */
[----:B-----5:R-:W-:-:S02]  /*1b50*/  ISETP.GT.AND P0, PT, R13, -0x1, PT ;  /* 0xffffffff0d00780c */ /* 0x020fc40003f04270 */
[----:B------:R-:W-:Y:S02]  /*1b60*/  IADD3 R6, P1, P2, R6, R19, R10 ;  /* 0x0000001306067210 */ /* 0x000fe40007a3e00a */
[----:B------:R-:W-:Y:S02]  /*1b70*/  SEL R10, RZ, 0x1, !P0 ;  /* 0x00000001ff0a7807 */ /* 0x000fe40004000000 */
[----:B------:R-:W-:Y:S02]  /*1b80*/  ISETP.GE.U32.AND P0, PT, R18, R11, PT ;  /* 0x0000000b1200720c */ /* 0x000fe40003f06070 */
[----:B------:R-:W-:Y:S02]  /*1b90*/  ISETP.GT.AND P3, PT, R14, -0x1, PT ;  /* 0xffffffff0e00780c */ /* 0x000fe40003f64270 */
[----:B------:R-:W-:Y:S02]  /*1ba0*/  ISETP.GE.U32.AND.EX P0, PT, R7, R8, PT, P0 ;  /* 0x000000080700720c */ /* 0x000fe40003f06100 */
[----:B0-----:R-:W-:-:S02]  /*1bb0*/  SEL R5, RZ, 0x1, !P3 ;  /* 0x00000001ff057807 */ /* 0x001fc40005800000 */
[----:B------:R-:W-:Y:S02]  /*1bc0*/  ISETP.GT.AND P5, PT, R15, -0x1, PT ;  /* 0xffffffff0f00780c */ /* 0x000fe40003fa4270 */
[----:B------:R-:W-:Y:S02]  /*1bd0*/  ISETP.GT.AND P6, PT, R17, -0x1, PT ;  /* 0xffffffff1100780c */ /* 0x000fe40003fc4270 */
[----:B------:R-:W-:Y:S02]  /*1be0*/  IADD3 R6, P3, P4, R5, R6, R10 ;  /* 0x0000000605067210 */ /* 0x000fe40007c7e00a */
[----:B------:R-:W-:Y:S02]  /*1bf0*/  SEL R4, RZ, 0x1, !P5 ;  /* 0x00000001ff047807 */ /* 0x000fe40006800000 */
[----:B------:R-:W-:Y:S02]  /*1c00*/  SEL R5, RZ, 0x1, !P6 ;  /* 0x00000001ff057807 */ /* 0x000fe40007000000 */
[----:B------:R-:W-:-:S02]  /*1c10*/  IADD3.X R10, PT, PT, RZ, RZ, RZ, P1, P2 ;  /* 0x000000ffff0a7210 */ /* 0x000fc40000fe44ff */
[----:B------:R-:W-:Y:S02]  /*1c20*/  IADD3 R6, P1, P2, R5, R6, R4 ;  /* 0x0000000605067210 */ /* 0x000fe40007a3e004 */
[----:B------:R-:W-:-:S04]  /*1c30*/  IADD3.X R10, PT, PT, RZ, R10, RZ, P3, P4 ;  /* 0x0000000aff0a7210 */ /* 0x000fc80001fe84ff */
[----:B------:R-:W-:Y:S01]  /*1c40*/  IADD3.X R10, PT, PT, RZ, R10, RZ, P1, P2 ;  /* 0x0000000aff0a7210 */ /* 0x000fe20000fe44ff */
[----:B------:R-:W-:Y:S06]  /*1c50*/  @!P0 BRA `(.L_x_494) ;  /* 0x0000001000348947 */ /* 0x000fec0003800000 */
[----:B------:R-:W0:Y:S01]  /*1c60*/  LDCU.64 UR6, c[0x0][0x380] ;  /* 0x00007000ff0677ac */ /* 0x000e220008000a00 */
[----:B------:R-:W-:Y:S01]  /*1c70*/  IADD3 R7, P0, PT, R11, R9, RZ ;  /* 0x000000090b077210 */ /* 0x000fe20007f1e0ff */
[----:B------:R-:W-:Y:S01]  /*1c80*/  IMAD.MOV.U32 R20, RZ, RZ, R11 ;  /* 0x000000ffff147224 */ /* 0x000fe200078e000b */
[----:B------:R-:W-:Y:S01]  /*1c90*/  IADD3 R14, P2, PT, R2, -0xe00, RZ ;  /* 0xfffff200020e7810 */ /* 0x000fe20007f5e0ff */
[----:B------:R-:W-:Y:S01]  /*1ca0*/  UMOV UR4, URZ ;  /* 0x000000ff00047c82 */ /* 0x000fe20008000000 */
[----:B------:R-:W-:Y:S01]  /*1cb0*/  LOP3.LUT R4, RZ, R12, RZ, 0x33, !PT ;  /* 0x0000000cff047212 */ /* 0x000fe200078e33ff */
[----:B------:R-:W-:Y:S01]  /*1cc0*/  IMAD.X R8, RZ, RZ, R8, P0 ;  /* 0x000000ffff087224 */ /* 0x000fe200000e0608 */
[----:B------:R-:W-:Y:S02]  /*1cd0*/  ISETP.GT.U32.AND P0, PT, R7, R14, PT ;  /* 0x0000000e0700720c */ /* 0x000fe40003f04070 */
[----:B------:R-:W-:Y:S02]  /*1ce0*/  IADD3.X R15, PT, PT, R3, -0x1, RZ, P2, !PT ;  /* 0xffffffff030f7810 */ /* 0x000fe400017fe4ff */
[----:B------:R-:W-:-:S02]  /*1cf0*/  IADD3 R12, P1, PT, R12, R7, RZ ;  /* 0x000000070c0c7210 */ /* 0x000fc40007f3e0ff */
[----:B------:R-:W-:Y:S02]  /*1d00*/  ISETP.GT.U32.AND.EX P0, PT, R8, R15, PT, P0 ;  /* 0x0000000f0800720c */ /* 0x000fe40003f04100 */
[----:B------:R-:W-:Y:S01]  /*1d10*/  IADD3 R4, PT, PT, -R11, R2, R4 ;  /* 0x000000020b047210 */ /* 0x000fe20007ffe104 */
[--C-:B------:R-:W-:Y:S01]  /*1d20*/  IMAD.X R5, RZ, RZ, R8.reuse, P1 ;  /* 0x000000ffff057224 */ /* 0x100fe200008e0608 */
[----:B0-----:R-:W-:Y:S01]  /*1d30*/  LEA R13, P2, R12, UR6, 0x2 ;  /* 0x000000060c0d7c11 */ /* 0x001fe2000f8410ff */
[----:B------:R-:W-:Y:S02]  /*1d40*/  IMAD.MOV.U32 R11, RZ, RZ, R7 ;  /* 0x000000ffff0b7224 */ /* 0x000fe400078e0007 */
[----:B------:R-:W-:Y:S01]  /*1d50*/  IMAD.IADD R9, R4, 0x1, -R9 ;  /* 0x0000000104097824 */ /* 0x000fe200078e0a09 */
[----:B------:R-:W-:Y:S02]  /*1d60*/  IADD3 R13, P1, PT, R13, 0x4000, RZ ;  /* 0x000040000d0d7810 */ /* 0x000fe40007f3e0ff */
[----:B------:R-:W-:Y:S01]  /*1d70*/  LEA.HI.X R18, R12, UR7, R5, 0x2, P2 ;  /* 0x000000070c127c11 */ /* 0x000fe200090f1405 */
[----:B------:R-:W-:-:S04]  /*1d80*/  IMAD.MOV.U32 R12, RZ, RZ, R8 ;  /* 0x000000ffff0c7224 */ /* 0x000fc800078e0008 */
[----:B------:R-:W-:Y:S01]  /*1d90*/  IMAD.X R18, RZ, RZ, R18, P1 ;  /* 0x000000ffff127224 */ /* 0x000fe200008e0612 */
[----:B------:R-:W-:Y:S06]  /*1da0*/  @P0 BRA `(.L_x_495) ;  /* 0x0000000000e80947 */ /* 0x000fec0003800000 */
[----:B------:R-:W0:Y:S01]  /*1db0*/  LDC R16, c[0x0][0x3c8] ;  /* 0x0000f200ff107b82 */ /* 0x000e220000000800 */
[----:B------:R-:W1:Y:S07]  /*1dc0*/  LDCU.64 UR6, c[0x0][0x380] ;  /* 0x00007000ff0677ac */ /* 0x000e6e0008000a00 */
[----:B------:R-:W2:Y:S02]  /*1dd0*/  LDC.64 R2, c[0x0][0x3c0] ;  /* 0x0000f000ff027b82 */ /* 0x000ea40000000a00 */
.L_x_496:
[----:B------:R-:W3:Y:S02]  /*1de0*/  S2R R4, SR_TID.X ;  /* 0x0000000000047919 */ /* 0x000ee40000002100 */
[----:B---3--:R-:W-:-:S05]  /*1df0*/  IADD3 R5, P0, PT, R4, R7, RZ ;  /* 0x0000000704057210 */ /* 0x008fca0007f1e0ff */
[----:B------:R-:W-:Y:S01]  /*1e00*/  IMAD.X R20, RZ, RZ, R8, P0 ;  /* 0x000000ffff147224 */ /* 0x000fe200000e0608 */
[----:B-1----:R-:W-:-:S04]  /*1e10*/  LEA R4, P0, R5, UR6, 0x2 ;  /* 0x0000000605047c11 */ /* 0x002fc8000f8010ff */
[----:B------:R-:W-:-:S05]  /*1e20*/  LEA.HI.X R5, R5, UR7, R20, 0x2, P0 ;  /* 0x0000000705057c11 */ /* 0x000fca00080f1414 */
[----:B------:R-:W3:Y:S04]  /*1e30*/  LDG.E R24, desc[UR8][R4.64] ;  /* 0x0000000804187981 */ /* 0x000ee8000c1e1900 */
[----:B------:R-:W4:Y:S04]  /*1e40*/  LDG.E R20, desc[UR8][R4.64+0x800] ;  /* 0x0008000804147981 */ /* 0x000f28000c1e1900 */
[----:B------:R-:W5:Y:S04]  /*1e50*/  LDG.E R23, desc[UR8][R4.64+0x1000] ;  /* 0x0010000804177981 */ /* 0x000f68000c1e1900 */
[----:B------:R-:W2:Y:S04]  /*1e60*/  LDG.E R22, desc[UR8][R4.64+0x1800] ;  /* 0x0018000804167981 */ /* 0x000ea8000c1e1900 */
[----:B------:R-:W2:Y:S04]  /*1e70*/  LDG.E R21, desc[UR8][R4.64+0x2000] ;  /* 0x0020000804157981 */ /* 0x000ea8000c1e1900 */
[----:B------:R-:W2:Y:S04]  /*1e80*/  LDG.E R19, desc[UR8][R4.64+0x2800] ;  /* 0x0028000804137981 */ /* 0x000ea8000c1e1900 */
[----:B------:R1:W2:Y:S01]  /*1e90*/  LDG.E R17, desc[UR8][R4.64+0x3000] ;  /* 0x0030000804117981 */ /* 0x0002a2000c1e1900 */
[----:B---3--:R-:W-:-:S02]  /*1ea0*/  ISETP.GT.AND P0, PT, R24, -0x1, PT ;  /* 0xffffffff1800780c */ /* 0x008fc40003f04270 */
[----:B----4-:R-:W-:Y:S01]  /*1eb0*/  ISETP.GT.AND P2, PT, R20, -0x1, PT ;  /* 0xffffffff1400780c */ /* 0x010fe20003f44270 */
[----:B0-----:R-:W-:Y:S01]  /*1ec0*/  IMAD R20, R16, 0xe00, RZ ;  /* 0x00000e0010147824 */ /* 0x001fe200078e02ff */
[----:B------:R-:W-:Y:S02]  /*1ed0*/  SEL R24, RZ, 0x1, !P0 ;  /* 0x00000001ff187807 */ /* 0x000fe40004000000 */
[----:B-----5:R-:W-:Y:S02]  /*1ee0*/  ISETP.GT.AND P1, PT, R23, -0x1, PT ;  /* 0xffffffff1700780c */ /* 0x020fe40003f24270 */
[----:B------:R-:W-:Y:S02]  /*1ef0*/  SEL R25, RZ, 0x1, !P2 ;  /* 0x00000001ff197807 */ /* 0x000fe40005000000 */
[----:B--2---:R-:W-:Y:S02]  /*1f00*/  ISETP.GT.AND P6, PT, R22, -0x1, PT ;  /* 0xffffffff1600780c */ /* 0x004fe40003fc4270 */
[----:B------:R-:W-:-:S02]  /*1f10*/  IADD3 R6, P3, P4, R25, R6, R24 ;  /* 0x0000000619067210 */ /* 0x000fc40007c7e018 */
[----:B------:R-:W-:Y:S02]  /*1f20*/  ISETP.GT.AND P2, PT, R21, -0x1, PT ;  /* 0xffffffff1500780c */ /* 0x000fe40003f44270 */
[----:B-1----:R-:W-:Y:S02]  /*1f30*/  SEL R4, RZ, 0x1, !P1 ;  /* 0x00000001ff047807 */ /* 0x002fe40004800000 */
[----:B------:R-:W-:Y:S02]  /*1f40*/  SEL R5, RZ, 0x1, !P6 ;  /* 0x00000001ff057807 */ /* 0x000fe40007000000 */
[----:B------:R-:W-:Y:S02]  /*1f50*/  IADD3 R23, P5, PT, -R7, R2, RZ ;  /* 0x0000000207177210 */ /* 0x000fe40007fbe1ff */
[----:B------:R-:W-:Y:S02]  /*1f60*/  ISETP.GT.AND P6, PT, R19, -0x1, PT ;  /* 0xffffffff1300780c */ /* 0x000fe40003fc4270 */
[----:B------:R-:W-:-:S02]  /*1f70*/  SEL R19, RZ, 0x1, !P2 ;  /* 0x00000001ff137807 */ /* 0x000fc40005000000 */
[----:B------:R-:W-:Y:S01]  /*1f80*/  IADD3 R6, P1, P2, R5, R6, R4 ;  /* 0x0000000605067210 */ /* 0x000fe20007a3e004 */
[----:B------:R-:W-:Y:S01]  /*1f90*/  IMAD.X R4, R3, 0x1, ~R8, P5 ;  /* 0x0000000103047824 */ /* 0x000fe200028e0e08 */
[----:B------:R-:W-:Y:S02]  /*1fa0*/  SEL R5, RZ, 0x1, !P6 ;  /* 0x00000001ff057807 */ /* 0x000fe40007000000 */
[----:B------:R-:W-:Y:S02]  /*1fb0*/  ISETP.GT.AND P6, PT, R17, -0x1, PT ;  /* 0xffffffff1100780c */ /* 0x000fe40003fc4270 */
[----:B------:R-:W-:Y:S02]  /*1fc0*/  ISETP.GE.U32.AND P0, PT, R23, R20, PT ;  /* 0x000000141700720c */ /* 0x000fe40003f06070 */
[----:B------:R-:W-:Y:S02]  /*1fd0*/  SHF.R.S32.HI R17, RZ, 0x1f, R20 ;  /* 0x0000001fff117819 */ /* 0x000fe40000011414 */
[----:B------:R-:W-:-:S02]  /*1fe0*/  IADD3.X R10, PT, PT, RZ, R10, RZ, P3, P4 ;  /* 0x0000000aff0a7210 */ /* 0x000fc40001fe84ff */
[----:B------:R-:W-:Y:S02]  /*1ff0*/  ISETP.GE.U32.AND.EX P0, PT, R4, R17, PT, P0 ;  /* 0x000000110400720c */ /* 0x000fe40003f06100 */
[----:B------:R-:W-:Y:S02]  /*2000*/  IADD3 R6, P4, P3, R5, R6, R19 ;  /* 0x0000000605067210 */ /* 0x000fe40007b9e013 */
[----:B------:R-:W-:Y:S02]  /*2010*/  SEL R5, RZ, 0x1, !P6 ;  /* 0x00000001ff057807 */ /* 0x000fe40007000000 */
[----:B------:R-:W-:Y:S02]  /*2020*/  IADD3.X R10, PT, PT, RZ, R10, RZ, P1, P2 ;  /* 0x0000000aff0a7210 */ /* 0x000fe40000fe44ff */
[----:B------:R-:W-:Y:S02]  /*2030*/  IADD3 R6, P1, PT, R6, R5, RZ ;  /* 0x0000000506067210 */ /* 0x000fe40007f3e0ff */
[----:B------:R-:W-:-:S02]  /*2040*/  IADD3 R11, P2, PT, R20, R11, RZ ;  /* 0x0000000b140b7210 */ /* 0x000fc40007f5e0ff */
[----:B------:R-:W-:-:S03]  /*2050*/  IADD3.X R10, PT, PT, RZ, R10, RZ, P4, P3 ;  /* 0x0000000aff0a7210 */ /* 0x000fc600027e64ff */
[----:B------:R-:W-:Y:S02]  /*2060*/  IMAD.X R12, R17, 0x1, R12, P2 ;  /* 0x00000001110c7824 */ /* 0x000fe400010e060c */
[----:B------:R-:W-:Y:S01]  /*2070*/  IMAD.X R10, RZ, RZ, R10, P1 ;  /* 0x000000ffff0a7224 */ /* 0x000fe200008e060a */
[----:B------:R-:W-:Y:S06]  /*2080*/  @!P0 BRA `(.L_x_494) ;  /* 0x0000000c00288947 */ /* 0x000fec0003800000 */
[C---:B------:R-:W-:Y:S01]  /*2090*/  IADD3 R7, P0, PT, R20.reuse, R7, RZ ;  /* 0x0000000714077210 */ /* 0x040fe20007f1e0ff */
[----:B------:R-:W-:Y:S01]  /*20a0*/  IMAD.MOV.U32 R4, RZ, RZ, R13 ;  /* 0x000000ffff047224 */ /* 0x000fe200078e000d */
[----:B------:R-:W-:Y:S01]  /*20b0*/  UIADD3 UR4, UPT, UPT, UR4, 0x1, URZ ;  /* 0x0000000104047890 */ /* 0x000fe2000fffe0ff */
[----:B------:R-:W-:Y:S02]  /*20c0*/  IMAD.MOV.U32 R5, RZ, RZ, R18 ;  /* 0x000000ffff057224 */ /* 0x000fe400078e0012 */
[----:B------:R-:W-:Y:S01]  /*20d0*/  IMAD.X R8, R17, 0x1, R8, P0 ;  /* 0x0000000111087824 */ /* 0x000fe200000e0608 */
[----:B------:R-:W-:Y:S01]  /*20e0*/  ISETP.GT.U32.AND P0, PT, R7, R14, PT ;  /* 0x0000000e0700720c */ /* 0x000fe20003f04070 */
[----:B------:R-:W-:-:S03]  /*20f0*/  IMAD.WIDE R4, R20, 0x4, R4 ;  /* 0x0000000414047825 */ /* 0x000fc600078e0204 */
[----:B------:R-:W-:Y:S01]  /*2100*/  ISETP.GT.U32.AND.EX P0, PT, R8, R15, PT, P0 ;  /* 0x0000000f0800720c */ /* 0x000fe20003f04100 */
[----:B------:R-:W-:Y:S02]  /*2110*/  IMAD.MOV.U32 R13, RZ, RZ, R4 ;  /* 0x000000ffff0d7224 */ /* 0x000fe400078e0004 */
[----:B------:R-:W-:Y:S02]  /*2120*/  IMAD.MOV.U32 R18, RZ, RZ, R5 ;  /* 0x000000ffff127224 */ /* 0x000fe400078e0005 */
[----:B------:R-:W-:-:S08]  /*2130*/  IMAD.IADD R9, R9, 0x1, -R20 ;  /* 0x0000000109097824 */ /* 0x000fd000078e0a14 */
[----:B------:R-:W-:Y:S05]  /*2140*/  @!P0 BRA `(.L_x_496) ;  /* 0xfffffffc00248947 */ /* 0x000fea000383ffff */
.L_x_495:
[----:B------:R-:W0:Y:S01]  /*2150*/  S2R R5, SR_TID.X ;  /* 0x0000000000057919 */ /* 0x000e220000002100 */
[----:B------:R-:W-:Y:S01]  /*2160*/  IMAD.IADD R4, R2, 0x1, -R7 ;  /* 0x0000000102047824 */ /* 0x000fe200078e0a07 */
[----:B------:R-:W-:Y:S01]  /*2170*/  ISETP.GE.U32.AND P1, PT, R7, R2, PT ;  /* 0x000000020700720c */ /* 0x000fe20003f26070 */
[----:B------:R-:W-:Y:S03]  /*2180*/  BSSY.RECONVERGENT B1, `(.L_x_494) ;  /* 0x00000ba000017945 */ /* 0x000fe60003800200 */
[----:B0-----:R-:W-:-:S04]  /*2190*/  ISETP.GE.AND P0, PT, R5, R4, PT ;  /* 0x000000040500720c */ /* 0x001fc80003f06270 */
[----:B------:R-:W-:-:S13]  /*21a0*/  ISETP.GE.U32.OR.EX P0, PT, R8, R3, P0, P1 ;  /* 0x000000030800720c */ /* 0x000fda0000706510 */
[----:B------:R-:W-:Y:S05]  /*21b0*/  @P0 BRA `(.L_x_497) ;  /* 0x0000000800d80947 */ /* 0x000fea0003800000 */
[----:B------:R-:W-:Y:S01]  /*21c0*/  IMAD R3, R0, 0xe00, RZ ;  /* 0x00000e0000037824 */ /* 0x000fe200078e02ff */
[----:B------:R-:W-:Y:S01]  /*21d0*/  LOP3.LUT R4, RZ, R5, RZ, 0x33, !PT ;  /* 0x00000005ff047212 */ /* 0x000fe200078e33ff */
[----:B------:R-:W-:Y:S01]  /*21e0*/  IMAD R16, R16, UR4, RZ ;  /* 0x0000000410107c24 */ /* 0x000fe2000f8e02ff */
[----:B------:R-:W-:Y:S01]  /*21f0*/  BSSY.RECONVERGENT B2, `(.L_x_498) ;  /* 0x0000056000027945 */ /* 0x000fe20003800200 */
[----:B------:R-:W-:-:S05]  /*2200*/  IMAD.IADD R3, R3, 0x1, R20 ;  /* 0x0000000103037824 */ /* 0x000fca00078e0214 */
[----:B------:R-:W-:Y:S01]  /*2210*/  IADD3 R3, PT, PT, -R3, R2, R4 ;  /* 0x0000000203037210 */ /* 0x000fe20007ffe104 */
[----:B------:R-:W-:-:S04]  /*2220*/  IMAD.MOV.U32 R4, RZ, RZ, R5 ;  /* 0x000000ffff047224 */ /* 0x000fc800078e0005 */
[----:B------:R-:W-:-:S05]  /*2230*/  IMAD R3, R16, -0xe00, R3 ;  /* 0xfffff20010037824 */ /* 0x000fca00078e0203 */
[C---:B------:R-:W-:Y:S02]  /*2240*/  ISETP.GE.U32.AND P1, PT, R3.reuse, 0x1e00, PT ;  /* 0x00001e000300780c */ /* 0x040fe40003f26070 */
[----:B------:R-:W-:-:S04]  /*2250*/  LEA.HI R24, R3, 0x1, RZ, 0x17 ;  /* 0x0000000103187811 */ /* 0x000fc800078fb8ff */
[----:B------:R-:W-:-:S04]  /*2260*/  LOP3.LUT R25, R24, 0xf, RZ, 0xc0, !PT ;  /* 0x0000000f18197812 */ /* 0x000fc800078ec0ff */
[----:B------:R-:W-:-:S03]  /*2270*/  ISETP.NE.AND P0, PT, R25, RZ, PT ;  /* 0x000000ff1900720c */ /* 0x000fc60003f05270 */
[----:B------:R-:W-:Y:S10]  /*2280*/  @!P1 BRA `(.L_x_499) ;  /* 0x0000000400309947 */ /* 0x000ff40003800000 */
[----:B------:R-:W-:Y:S01]  /*2290*/  LEA.HI R2, R9, 0x1, RZ, 0x17 ;  /* 0x0000000109027811 */ /* 0x000fe200078fb8ff */
[----:B------:R-:W-:-:S03]  /*22a0*/  IMAD.MOV.U32 R4, RZ, RZ, R5 ;  /* 0x000000ffff047224 */ /* 0x000fc600078e0005 */
[----:B------:R-:W-:-:S05]  /*22b0*/  LOP3.LUT R2, R2, 0xfffff0, RZ, 0xc0, !PT ;  /* 0x00fffff002027812 */ /* 0x000fca00078ec0ff */
[----:B------:R-:W-:-:S07]  /*22c0*/  IMAD.MOV R5, RZ, RZ, -R2 ;  /* 0x000000ffff057224 */ /* 0x000fce00078e0a02 */
.L_x_500:
[----:B------:R-:W-:Y:S02]  /*22d0*/  IMAD.MOV.U32 R2, RZ, RZ, R13 ;  /* 0x000000ffff027224 */ /* 0x000fe400078e000d */
[----:B------:R-:W-:-:S05]  /*22e0*/  IMAD.MOV.U32 R3, RZ, RZ, R18 ;  /* 0x000000ffff037224 */ /* 0x000fca00078e0012 */
        /* <DEDUP_REMOVED lines=11> */
[----:B--2---:R-:W-:-:S02]  /*23a0*/  ISETP.GT.AND P1, PT, R16, -0x1, PT ;  /* 0xffffffff1000780c */ /* 0x004fc40003f24270 */
[----:B---3--:R-:W-:Y:S02]  /*23b0*/  ISETP.GT.AND P2, PT, R13, -0x1, PT ;  /* 0xffffffff0d00780c */ /* 0x008fe40003f44270 */
[----:B------:R-:W-:Y:S02]  /*23c0*/  SEL R16, RZ, 0x1, !P1 ;  /* 0x00000001ff107807 */ /* 0x000fe40004800000 */
[----:B------:R-:W-:Y:S02]  /*23d0*/  SEL R13, RZ, 0x1, !P2 ;  /* 0x00000001ff0d7807 */ /* 0x000fe40005000000 */
[----:B----4-:R-:W-:Y:S02]  /*23e0*/  ISETP.GT.AND P1, PT, R14, -0x1, PT ;  /* 0xffffffff0e00780c */ /* 0x010fe40003f24270 */
[----:B------:R-:W-:Y:S01]  /*23f0*/  IADD3 R6, P6, P5, R13, R6, R16 ;  /* 0x000000060d067210 */ /* 0x000fe20007dde010 */
[----:B------:R-:W2:Y:S01]  /*2400*/  LDG.E R14, desc[UR8][R2.64+0x2800] ;  /* 0x00280008020e7981 */ /* 0x000ea2000c1e1900 */
[----:B-----5:R-:W-:-:S03]  /*2410*/  ISETP.GT.AND P2, PT, R15, -0x1, PT ;  /* 0xffffffff0f00780c */ /* 0x020fc60003f44270 */
[----:B------:R-:W3:Y:S01]  /*2420*/  LDG.E R16, desc[UR8][R2.64+0x1800] ;  /* 0x0018000802107981 */ /* 0x000ee2000c1e1900 */
[----:B------:R-:W-:Y:S02]  /*2430*/  SEL R13, RZ, 0x1, !P1 ;  /* 0x00000001ff0d7807 */ /* 0x000fe40004800000 */
[----:B------:R-:W-:Y:S01]  /*2440*/  SEL R26, RZ, 0x1, !P2 ;  /* 0x00000001ff1a7807 */ /* 0x000fe20005000000 */
[----:B------:R-:W4:Y:S03]  /*2450*/  LDG.E R15, desc[UR8][R2.64+0x2000] ;  /* 0x00200008020f7981 */ /* 0x000f26000c1e1900 */
[----:B------:R-:W-:Y:S02]  /*2460*/  IADD3 R26, P2, P1, R26, R6, R13 ;  /* 0x000000061a1a7210 */ /* 0x000fe4000795e00d */
[----:B------:R-:W5:Y:S04]  /*2470*/  LDG.E R6, desc[UR8][R2.64+0x3800] ;  /* 0x0038000802067981 */ /* 0x000f68000c1e1900 */
[----:B------:R-:W5:Y:S01]  /*2480*/  LDG.E R13, desc[UR8][R2.64+0x3000] ;  /* 0x00300008020d7981 */ /* 0x000f62000c1e1900 */
[----:B------:R-:W-:-:S02]  /*2490*/  ISETP.GT.AND P3, PT, R22, -0x1, PT ;  /* 0xffffffff1600780c */ /* 0x000fc40003f64270 */
[----:B------:R-:W-:Y:S02]  /*24a0*/  ISETP.GT.AND P4, PT, R23, -0x1, PT ;  /* 0xffffffff1700780c */ /* 0x000fe40003f84270 */
[----:B------:R-:W-:Y:S02]  /*24b0*/  SEL R22, RZ, 0x1, !P3 ;  /* 0x00000001ff167807 */ /* 0x000fe40005800000 */
[----:B------:R-:W-:Y:S02]  /*24c0*/  ISETP.GT.AND P3, PT, R21, -0x1, PT ;  /* 0xffffffff1500780c */ /* 0x000fe40003f64270 */
[----:B------:R-:W-:Y:S02]  /*24d0*/  SEL R21, RZ, 0x1, !P4 ;  /* 0x00000001ff157807 */ /* 0x000fe40006000000 */
[----:B------:R-:W-:Y:S02]  /*24e0*/  ISETP.GT.AND P4, PT, R20, -0x1, PT ;  /* 0xffffffff1400780c */ /* 0x000fe40003f84270 */
[----:B------:R-:W-:-:S02]  /*24f0*/  IADD3.X R23, PT, PT, RZ, R10, RZ, P6, P5 ;  /* 0x0000000aff177210 */ /* 0x000fc400037ea4ff */
[----:B------:R-:W-:Y:S02]  /*2500*/  IADD3 R20, P5, P6, R21, R26, R22 ;  /* 0x0000001a15147210 */ /* 0x000fe40007ebe016 */
[----:B------:R-:W-:Y:S02]  /*2510*/  SEL R21, RZ, 0x1, !P3 ;  /* 0x00000001ff157807 */ /* 0x000fe40005800000 */
[----:B------:R-:W-:Y:S02]  /*2520*/  SEL R10, RZ, 0x1, !P4 ;  /* 0x00000001ff0a7807 */ /* 0x000fe40006000000 */
[----:B------:R-:W-:Y:S02]  /*2530*/  ISETP.GT.AND P3, PT, R18, -0x1, PT ;  /* 0xffffffff1200780c */ /* 0x000fe40003f64270 */
[----:B------:R-:W-:Y:S02]  /*2540*/  ISETP.GT.AND P4, PT, R19, -0x1, PT ;  /* 0xffffffff1300780c */ /* 0x000fe40003f84270 */
[----:B------:R-:W-:-:S02]  /*2550*/  IADD3.X R22, PT, PT, RZ, R23, RZ, P2, P1 ;  /* 0x00000017ff167210 */ /* 0x000fc400017e24ff */
[----:B------:R-:W-:Y:S02]  /*2560*/  IADD3 R18, P2, P1, R10, R20, R21 ;  /* 0x000000140a127210 */ /* 0x000fe4000795e015 */
[----:B------:R-:W-:Y:S02]  /*2570*/  SEL R19, RZ, 0x1, !P3 ;  /* 0x00000001ff137807 */ /* 0x000fe40005800000 */
[----:B------:R-:W-:Y:S02]  /*2580*/  SEL R10, RZ, 0x1, !P4 ;  /* 0x00000001ff0a7807 */ /* 0x000fe40006000000 */
[----:B------:R-:W-:Y:S02]  /*2590*/  IADD3.X R20, PT, PT, RZ, R22, RZ, P5, P6 ;  /* 0x00000016ff147210 */ /* 0x000fe40002fec4ff */
[----:B------:R-:W-:Y:S01]  /*25a0*/  ISETP.GT.AND P4, PT, R17, -0x1, PT ;  /* 0xffffffff1100780c */ /* 0x000fe20003f84270 */
[----:B------:R-:W-:-:S03]  /*25b0*/  VIADD R5, R5, 0x10 ;  /* 0x0000001005057836 */ /* 0x000fc60000000000 */
[----:B------:R-:W-:Y:S01]  /*25c0*/  SEL R17, RZ, 0x1, !P4 ;  /* 0x00000001ff117807 */ /* 0x000fe20006000000 */
[----:B------:R-:W-:Y:S01]  /*25d0*/  VIADD R4, R4, 0x2000 ;  /* 0x0000200004047836 */ /* 0x000fe20000000000 */
[----:B---3--:R-:W-:Y:S02]  /*25e0*/  ISETP.GT.AND P3, PT, R16, -0x1, PT ;  /* 0xffffffff1000780c */ /* 0x008fe40003f64270 */
[----:B------:R-:W-:Y:S02]  /*25f0*/  IADD3 R16, P5, P6, R10, R18, R19 ;  /* 0x000000120a107210 */ /* 0x000fe40007ebe013 */
[----:B------:R-:W-:Y:S02]  /*2600*/  SEL R10, RZ, 0x1, !P3 ;  /* 0x00000001ff0a7807 */ /* 0x000fe40005800000 */
[----:B----4-:R-:W-:Y:S02]  /*2610*/  ISETP.GT.AND P3, PT, R15, -0x1, PT ;  /* 0xffffffff0f00780c */ /* 0x010fe40003f64270 */
[----:B--2---:R-:W-:-:S02]  /*2620*/  ISETP.GT.AND P4, PT, R14, -0x1, PT ;  /* 0xffffffff0e00780c */ /* 0x004fc40003f84270 */
[----:B------:R-:W-:Y:S02]  /*2630*/  SEL R15, RZ, 0x1, !P3 ;  /* 0x00000001ff0f7807 */ /* 0x000fe40005800000 */
[----:B-----5:R-:W-:Y:S02]  /*2640*/  ISETP.GT.AND P3, PT, R6, -0x1, PT ;  /* 0xffffffff0600780c */ /* 0x020fe40003f64270 */
[----:B------:R-:W-:Y:S02]  /*2650*/  IADD3.X R18, PT, PT, RZ, R20, RZ, P2, P1 ;  /* 0x00000014ff127210 */ /* 0x000fe400017e24ff */
[----:B------:R-:W-:Y:S02]  /*2660*/  IADD3 R14, P2, P1, R10, R16, R17 ;  /* 0x000000100a0e7210 */ /* 0x000fe4000795e011 */
[----:B------:R-:W-:Y:S02]  /*2670*/  SEL R6, RZ, 0x1, !P3 ;  /* 0x00000001ff067807 */ /* 0x000fe40005800000 */
[----:B------:R-:W-:-:S02]  /*2680*/  SEL R10, RZ, 0x1, !P4 ;  /* 0x00000001ff0a7807 */ /* 0x000fc40006000000 */
[----:B------:R-:W-:Y:S02]  /*2690*/  ISETP.NE.AND P3, PT, R5, RZ, PT ;  /* 0x000000ff0500720c */ /* 0x000fe40003f65270 */
[----:B------:R-:W-:Y:S02]  /*26a0*/  ISETP.GT.AND P4, PT, R13, -0x1, PT ;  /* 0xffffffff0d00780c */ /* 0x000fe40003f84270 */
[----:B------:R-:W-:Y:S02]  /*26b0*/  IADD3.X R16, PT, PT, RZ, R18, RZ, P5, P6 ;  /* 0x00000012ff107210 */ /* 0x000fe40002fec4ff */
        /* <DEDUP_REMOVED lines=9> */
.L_x_499:
[----:B------:R-:W-:Y:S05]  /*2750*/  BSYNC.RECONVERGENT B2 ;  /* 0x0000000000027941 */ /* 0x000fea0003800200 */
.L_x_498:
[----:B------:R-:W-:Y:S05]  /*2760*/  @!P0 BRA `(.L_x_497) ;  /* 0x00000004006c8947 */ /* 0x000fea0003800000 */
[----:B------:R-:W-:Y:S01]  /*2770*/  ISETP.GE.U32.AND P1, PT, R25, 0x8, PT ;  /* 0x000000081900780c */ /* 0x000fe20003f26070 */
[----:B------:R-:W-:Y:S01]  /*2780*/  BSSY.RECONVERGENT B2, `(.L_x_501) ;  /* 0x0000029000027945 */ /* 0x000fe20003800200 */
[----:B------:R-:W-:-:S04]  /*2790*/  LOP3.LUT R19, R24, 0x7, RZ, 0xc0, !PT ;  /* 0x0000000718137812 */ /* 0x000fc800078ec0ff */
[----:B------:R-:W-:-:S07]  /*27a0*/  ISETP.NE.AND P0, PT, R19, RZ, PT ;  /* 0x000000ff1300720c */ /* 0x000fce0003f05270 */
[----:B------:R-:W-:Y:S06]  /*27b0*/  @!P1 BRA `(.L_x_502) ;  /* 0x0000000000949947 */ /* 0x000fec0003800000 */
[----:B------:R-:W-:-:S05]  /*27c0*/  IADD3 R3, P1, PT, R4, R7, RZ ;  /* 0x0000000704037210 */ /* 0x000fca0007f3e0ff */
[----:B------:R-:W-:Y:S01]  /*27d0*/  IMAD.X R14, RZ, RZ, R8, P1 ;  /* 0x000000ffff0e7224 */ /* 0x000fe200008e0608 */
[----:B------:R-:W-:-:S04]  /*27e0*/  LEA R2, P1, R3, UR6, 0x2 ;  /* 0x0000000603027c11 */ /* 0x000fc8000f8210ff */
        /* <DEDUP_REMOVED lines=34> */
.L_x_502:
[----:B------:R-:W-:Y:S05]  /*2a10*/  BSYNC.RECONVERGENT B2 ;  /* 0x0000000000027941 */ /* 0x000fea0003800200 */
.L_x_501:
[----:B------:R-:W-:Y:S05]  /*2a20*/  @!P0 BRA `(.L_x_497) ;  /* 0x0000000000bc8947 */ /* 0x000fea0003800000 */
[----:B------:R-:W-:Y:S01]  /*2a30*/  ISETP.GE.U32.AND P1, PT, R19, 0x4, PT ;  /* 0x000000041300780c */ /* 0x000fe20003f26070 */
[----:B------:R-:W-:Y:S01]  /*2a40*/  BSSY.RECONVERGENT B2, `(.L_x_503) ;  /* 0x0000018000027945 */ /* 0x000fe20003800200 */
[----:B------:R-:W-:-:S11]  /*2a50*/  LOP3.LUT P0, RZ, R24, 0x3, RZ, 0xc0, !PT ;  /* 0x0000000318ff7812 */ /* 0x000fd6000780c0ff */
[----:B------:R-:W-:Y:S05]  /*2a60*/  @!P1 BRA `(.L_x_504) ;  /* 0x0000000000549947 */ /* 0x000fea0003800000 */
[----:B------:R-:W-:-:S05]  /*2a70*/  IADD3 R3, P1, PT, R4, R7, RZ ;  /* 0x0000000704037210 */ /* 0x000fca0007f3e0ff */
[----:B------:R-:W-:Y:S01]  /*2a80*/  IMAD.X R8, RZ, RZ, R8, P1 ;  /* 0x000000ffff087224 */ /* 0x000fe200008e0608 */
[----:B------:R-:W-:-:S04]  /*2a90*/  LEA R2, P1, R3, UR6, 0x2 ;  /* 0x0000000603027c11 */ /* 0x000fc8000f8210ff */
        /* <DEDUP_REMOVED lines=18> */
.L_x_504:
[----:B------:R-:W-:Y:S05]  /*2bc0*/  BSYNC.RECONVERGENT B2 ;  /* 0x0000000000027941 */ /* 0x000fea0003800200 */
.L_x_503:
[----:B------:R-:W-:Y:S05]  /*2bd0*/  @!P0 BRA `(.L_x_497) ;  /* 0x0000000000508947 */ /* 0x000fea0003800000 */
[----:B------:R-:W-:Y:S02]  /*2be0*/  LOP3.LUT R2, R9, 0xffff, RZ, 0xc0, !PT ;  /* 0x0000ffff09027812 */ /* 0x000fe400078ec0ff */
[----:B------:R-:W-:Y:S02]  /*2bf0*/  IADD3 R4, P0, PT, R4, R11, RZ ;  /* 0x0000000b04047210 */ /* 0x000fe40007f1e0ff */
[----:B------:R-:W-:Y:S02]  /*2c00*/  LEA.HI R2, R2, 0x1, RZ, 0x17 ;  /* 0x0000000102027811 */ /* 0x000fe400078fb8ff */
[----:B------:R-:W-:Y:S01]  /*2c10*/  LEA R7, P1, R4, UR6, 0x2 ;  /* 0x0000000604077c11 */ /* 0x000fe2000f8210ff */
[----:B------:R-:W-:Y:S01]  /*2c20*/  IMAD.X R3, RZ, RZ, R12, P0 ;  /* 0x000000ffff037224 */ /* 0x000fe200000e060c */
[----:B------:R-:W-:-:S04]  /*2c30*/  LOP3.LUT R2, R2, 0x3, RZ, 0xc0, !PT ;  /* 0x0000000302027812 */ /* 0x000fc800078ec0ff */
[----:B------:R-:W-:Y:S01]  /*2c40*/  LEA.HI.X R8, R4, UR7, R3, 0x2, P1 ;  /* 0x0000000704087c11 */ /* 0x000fe200088f1403 */
[----:B------:R-:W-:-:S07]  /*2c50*/  IMAD.MOV R4, RZ, RZ, -R2 ;  /* 0x000000ffff047224 */ /* 0x000fce00078e0a02 */
.L_x_505:
[----:B------:R-:W-:Y:S02]  /*2c60*/  IMAD.MOV.U32 R2, RZ, RZ, R7 ;  /* 0x000000ffff027224 */ /* 0x000fe400078e0007 */
[----:B------:R-:W-:-:S05]  /*2c70*/  IMAD.MOV.U32 R3, RZ, RZ, R8 ;  /* 0x000000ffff037224 */ /* 0x000fca00078e0008 */
[----:B------:R-:W2:Y:S01]  /*2c80*/  LDG.E R2, desc[UR8][R2.64] ;  /* 0x0000000802027981 */ /* 0x000ea2000c1e1900 */
[----:B------:R-:W-:Y:S01]  /*2c90*/  VIADD R4, R4, 0x1 ;  /* 0x0000000104047836 */ /* 0x000fe20000000000 */
[----:B------:R-:W-:-:S05]  /*2ca0*/  IADD3 R7, P2, PT, R7, 0x800, RZ ;  /* 0x0000080007077810 */ /* 0x000fca0007f5e0ff */
[----:B------:R-:W-:Y:S01]  /*2cb0*/  IMAD.X R8, RZ, RZ, R8, P2 ;  /* 0x000000ffff087224 */ /* 0x000fe200010e0608 */
[----:B--2---:R-:W-:-:S04]  /*2cc0*/  ISETP.GT.AND P0, PT, R2, -0x1, PT ;  /* 0xffffffff0200780c */ /* 0x004fc80003f04270 */
[----:B------:R-:W-:Y:S02]  /*2cd0*/  SEL R5, RZ, 0x1, !P0 ;  /* 0x00000001ff057807 */ /* 0x000fe40004000000 */
[----:B------:R-:W-:Y:S02]  /*2ce0*/  ISETP.NE.AND P0, PT, R4, RZ, PT ;  /* 0x000000ff0400720c */ /* 0x000fe40003f05270 */
[----:B------:R-:W-:-:S05]  /*2cf0*/  IADD3 R6, P1, PT, R6, R5, RZ ;  /* 0x0000000506067210 */ /* 0x000fca0007f3e0ff */
[----:B------:R-:W-:-:S06]  /*2d00*/  IMAD.X R10, RZ, RZ, R10, P1 ;  /* 0x000000ffff0a7224 */ /* 0x000fcc00008e060a */
[----:B------:R-:W-:Y:S05]  /*2d10*/  @P0 BRA `(.L_x_505) ;  /* 0xfffffffc00d00947 */ /* 0x000fea000383ffff */
.L_x_497:
[----:B------:R-:W-:Y:S05]  /*2d20*/  BSYNC.RECONVERGENT B1 ;  /* 0x0000000000017941 */ /* 0x000fea0003800200 */
.L_x_494:
[----:B------:R-:W0:Y:S01]  /*2d30*/  S2R R9, SR_LANEID ;  /* 0x0000000000097919 */ /* 0x000e220000000000 */
[----:B------:R-:W1:Y:S04]  /*2d40*/  SHFL.DOWN PT, R2, R6, 0x1, 0x1f ;  /* 0x08201f0006027f89 */ /* 0x000e6800000e0000 */
[----:B------:R-:W2:Y:S01]  /*2d50*/  SHFL.DOWN PT, R3, R10, 0x1, 0x1f ;  /* 0x08201f000a037f89 */ /* 0x000ea200000e0000 */
[C---:B0-----:R-:W-:Y:S02]  /*2d60*/  ISETP.GT.AND P1, PT, R9.reuse, 0x1e, PT ;  /* 0x0000001e0900780c */ /* 0x041fe40003f24270 */
[----:B------:R-:W-:Y:S02]  /*2d70*/  ISETP.NE.AND P2, PT, R9, RZ, PT ;  /* 0x000000ff0900720c */ /* 0x000fe40003f45270 */
[----:B-1----:R-:W-:-:S02]  /*2d80*/  SEL R7, R2, RZ, !P1 ;  /* 0x000000ff02077207 */ /* 0x002fc40004800000 */
[----:B--2---:R-:W-:Y:S02]  /*2d90*/  SEL R3, R3, RZ, !P1 ;  /* 0x000000ff03037207 */ /* 0x004fe40004800000 */
[----:B------:R-:W-:Y:S02]  /*2da0*/  IADD3 R7, P0, PT, R6, R7, RZ ;  /* 0x0000000706077210 */ /* 0x000fe40007f1e0ff */
[----:B------:R-:W-:-:S03]  /*2db0*/  ISETP.GT.AND P1, PT, R9, 0x1d, PT ;  /* 0x0000001d0900780c */ /* 0x000fc60003f24270 */
[----:B------:R-:W-:Y:S01]  /*2dc0*/  IMAD.X R8, R10, 0x1, R3, P0 ;  /* 0x000000010a087824 */ /* 0x000fe200000e0603 */
[----:B------:R-:W0:Y:S04]  /*2dd0*/  SHFL.DOWN PT, R2, R7, 0x2, 0x1f ;  /* 0x08401f0007027f89 */ /* 0x000e2800000e0000 */
[----:B------:R-:W1:Y:S01]  /*2de0*/  SHFL.DOWN PT, R3, R8, 0x2, 0x1f ;  /* 0x08401f0008037f89 */ /* 0x000e6200000e0000 */
[----:B------:R-:W2:Y:S01]  /*2df0*/  S2R R10, SR_TID.X ;  /* 0x00000000000a7919 */ /* 0x000ea20000002100 */
[----:B0-----:R-:W-:-:S04]  /*2e00*/  SEL R2, R2, RZ, !P1 ;  /* 0x000000ff02027207 */ /* 0x001fc80004800000 */
[----:B------:R-:W-:Y:S02]  /*2e10*/  IADD3 R5, P0, PT, R2, R7, RZ ;  /* 0x0000000702057210 */ /* 0x000fe40007f1e0ff */
[----:B-1----:R-:W-:Y:S02]  /*2e20*/  SEL R3, R3, RZ, !P1 ;  /* 0x000000ff03037207 */ /* 0x002fe40004800000 */
[----:B------:R-:W-:Y:S01]  /*2e30*/  ISETP.GT.AND P1, PT, R9, 0x1b, PT ;  /* 0x0000001b0900780c */ /* 0x000fe20003f24270 */
[----:B------:R-:W0:Y:S02]  /*2e40*/  SHFL.DOWN PT, R2, R5, 0x4, 0x1f ;  /* 0x08801f0005027f89 */ /* 0x000e2400000e0000 */
[----:B------:R-:W-:Y:S02]  /*2e50*/  IMAD.X R4, R3, 0x1, R8, P0 ;  /* 0x0000000103047824 */ /* 0x000fe400000e0608 */
[----:B------:R-:W1:Y:S03]  /*2e60*/  @!P2 S2R R8, SR_CgaCtaId ;  /* 0x000000000008a919 */ /* 0x000e660000008800 */
[----:B------:R-:W3:Y:S01]  /*2e70*/  SHFL.DOWN PT, R3, R4, 0x4, 0x1f ;  /* 0x08801f0004037f89 */ /* 0x000ee200000e0000 */
[----:B0-----:R-:W-:-:S04]  /*2e80*/  SEL R2, R2, RZ, !P1 ;  /* 0x000000ff02027207 */ /* 0x001fc80004800000 */
[----:B------:R-:W-:Y:S02]  /*2e90*/  IADD3 R7, P0, PT, R2, R5, RZ ;  /* 0x0000000502077210 */ /* 0x000fe40007f1e0ff */
[----:B---3--:R-:W-:-:S03]  /*2ea0*/  SEL R3, R3, RZ, !P1 ;  /* 0x000000ff03037207 */ /* 0x008fc60004800000 */
[----:B------:R-:W0:Y:S01]  /*2eb0*/  SHFL.DOWN PT, R2, R7, 0x8, 0x1f ;  /* 0x09001f0007027f89 */ /* 0x000e2200000e0000 */
[----:B------:R-:W-:Y:S01]  /*2ec0*/  ISETP.GT.AND P1, PT, R9, 0x17, PT ;  /* 0x000000170900780c */ /* 0x000fe20003f24270 */
[----:B------:R-:W-:-:S05]  /*2ed0*/  IMAD.X R6, R3, 0x1, R4, P0 ;  /* 0x0000000103067824 */ /* 0x000fca00000e0604 */
[----:B------:R-:W3:Y:S01]  /*2ee0*/  SHFL.DOWN PT, R3, R6, 0x8, 0x1f ;  /* 0x09001f0006037f89 */ /* 0x000ee200000e0000 */
[----:B0-----:R-:W-:-:S04]  /*2ef0*/  SEL R2, R2, RZ, !P1 ;  /* 0x000000ff02027207 */ /* 0x001fc80004800000 */
[----:B------:R-:W-:Y:S02]  /*2f00*/  IADD3 R5, P0, PT, R2, R7, RZ ;  /* 0x0000000702057210 */ /* 0x000fe40007f1e0ff */
[----:B------:R-:W-:Y:S02]  /*2f10*/  @!P2 MOV R7, 0x400 ;  /* 0x000004000007a802 */ /* 0x000fe40000000f00 */
[----:B---3--:R-:W-:Y:S01]  /*2f20*/  SEL R3, R3, RZ, !P1 ;  /* 0x000000ff03037207 */ /* 0x008fe20004800000 */
[----:B------:R-:W0:Y:S01]  /*2f30*/  SHFL.DOWN PT, R2, R5, 0x10, 0x1f ;  /* 0x0a001f0005027f89 */ /* 0x000e2200000e0000 */
[----:B------:R-:W-:Y:S02]  /*2f40*/  ISETP.GT.AND P1, PT, R9, 0xf, PT ;  /* 0x0000000f0900780c */ /* 0x000fe40003f24270 */
[----:B-1----:R-:W-:Y:S01]  /*2f50*/  @!P2 LEA R7, R8, R7, 0x18 ;  /* 0x000000070807a211 */ /* 0x002fe200078ec0ff */
[----:B------:R-:W-:Y:S01]  /*2f60*/  IMAD.X R4, R3, 0x1, R6, P0 ;  /* 0x0000000103047824 */ /* 0x000fe200000e0606 */
[----:B--2---:R-:W-:-:S04]  /*2f70*/  @!P2 SHF.R.U32.HI R6, RZ, 0x2, R10 ;  /* 0x00000002ff06a819 */ /* 0x004fc8000001160a */
[----:B------:R-:W1:Y:S01]  /*2f80*/  SHFL.DOWN PT, R3, R4, 0x10, 0x1f ;  /* 0x0a001f0004037f89 */ /* 0x000e6200000e0000 */
[----:B------:R-:W-:-:S05]  /*2f90*/  @!P2 LOP3.LUT R6, R6, 0xf8, RZ, 0xc0, !PT ;  /* 0x000000f80606a812 */ /* 0x000fca00078ec0ff */
        /* <DEDUP_REMOVED lines=14> */
[----:B0-----:R-:W0:Y:S04]  /*3080*/  LDS.128 R4, [UR4+0x30] ;  /* 0x00003004ff047984 */ /* 0x001e280008000c00 */
[----:B------:R-:W2:Y:S04]  /*3090*/  LDS.128 R20, [UR4+0x40] ;  /* 0x00004004ff147984 */ /* 0x000ea80008000c00 */
[----:B------:R-:W3:Y:S04]  /*30a0*/  LDS.128 R16, [UR4+0x50] ;  /* 0x00005004ff107984 */ /* 0x000ee80008000c00 */
[----:B------:R-:W4:Y:S01]  /*30b0*/  LDS.128 R12, [UR4+0x60] ;  /* 0x00006004ff0c7984 */ /* 0x000f220008000c00 */
[----:B-1----:R-:W-:-:S04]  /*30c0*/  IADD3 R11, P1, P2, R24, R8, R2 ;  /* 0x00000008180b7210 */ /* 0x002fc80007a3e002 */
[----:B------:R-:W-:Y:S02]  /*30d0*/  IADD3.X R25, PT, PT, R25, R9, R3, P1, P2 ;  /* 0x0000000919197210 */ /* 0x000fe40000fe4403 */
[----:B0-----:R-:W-:Y:S02]  /*30e0*/  IADD3 R3, P1, P2, R4, R11, R26 ;  /* 0x0000000b04037210 */ /* 0x001fe40007a3e01a */
        /* <DEDUP_REMOVED lines=14> */
[----:B------:R-:W-:-:S07]  /*31d0*/  IMAD.X R3, R3, 0x1, R27, P3 ;  /* 0x0000000103037824 */ /* 0x000fce00018e061b */
.L_x_493:
[----:B------:R-:W-:Y:S05]  /*31e0*/  BSYNC.RECONVERGENT B0 ;  /* 0x0000000000007941 */ /* 0x000fea0003800200 */
.L_x_478:
[----:B------:R-:W-:Y:S05]  /*31f0*/  @P0 EXIT ;  /* 0x000000000000094d */ /* 0x000fea0003800000 */
[----:B--2---:R-:W2:Y:S02]  /*3200*/  LDC.64 R4, c[0x0][0x390] ;  /* 0x0000e400ff047b82 */ /* 0x004ea40000000a00 */
[----:B--2---:R-:W-:-:S05]  /*3210*/  IMAD.WIDE.U32 R4, R0, 0x8, R4 ;  /* 0x0000000800047825 */ /* 0x004fca00078e0004 */
[----:B------:R-:W-:Y:S01]  /*3220*/  STG.E.64 desc[UR8][R4.64], R2 ;  /* 0x0000000204007986 */ /* 0x000fe2000c101b08 */
[----:B------:R-:W-:Y:S05]  /*3230*/  EXIT ;  /* 0x000000000000794d */ /* 0x000fea0003800000 */
.L_x_506:
        /* <DEDUP_REMOVED lines=12> */
.L_x_884:


//--------------------- .text._ZN3cub18CUB_300001_SM_10006detail6reduce28DeviceReduceSingleTileKernelINS2_10policy_hubIlyN4cuda3std3__44plusIlEEE10Policy1000EN6thrust24THRUST_300001_SM_1000_NS18transform_iteratorI7isValidNSD_6detail15normal_iteratorINSD_10device_ptrIiEEEEllEEPlyS9_llNS7_10__identityEEEvT0_T1_T2_T3_T4_T6_ --------------------------
	.section	.text._ZN3cub18CUB_300001_SM_10006detail6reduce28DeviceReduceSingleTileKernelINS2_10policy_hubIlyN4cuda3std3__44plusIlEEE10Policy1000EN6thrust24THRUST_300001_SM_1000_NS18transform_iteratorI7isValidNSD_6detail15normal_iteratorINSD_10device_ptrIiEEEEllEEPlyS9_llNS7_10__identityEEEvT0_T1_T2_T3_T4_T6_,"ax",@progbits
	.align	128
        .global         _ZN3cub18CUB_300001_SM_10006detail6reduce28DeviceReduceSingleTileKernelINS2_10policy_hubIlyN4cuda3std3__44plusIlEEE10Policy1000EN6thrust24THRUST_300001_SM_1000_NS18transform_iteratorI7isValidNSD_6detail15normal_iteratorINSD_10device_ptrIiEEEEllEEPlyS9_llNS7_10__identityEEEvT0_T1_T2_T3_T4_T6_
        .type           _ZN3cub18CUB_300001_SM_10006detail6reduce28DeviceReduceSingleTileKernelINS2_10policy_hubIlyN4cuda3std3__44plusIlEEE10Policy1000EN6thrust24THRUST_300001_SM_1000_NS18transform_iteratorI7isValidNSD_6detail15normal_iteratorINSD_10device_ptrIiEEEEllEEPlyS9_llNS7_10__identityEEEvT0_T1_T2_T3_T4_T6_,@function
        .size           _ZN3cub18CUB_300001_SM_10006detail6reduce28DeviceReduceSingleTileKernelINS2_10policy_hubIlyN4cuda3std3__44plusIlEEE10Policy1000EN6thrust24THRUST_300001_SM_1000_NS18transform_iteratorI7isValidNSD_6detail15normal_iteratorINSD_10device_ptrIiEEEEllEEPlyS9_llNS7_10__identityEEEvT0_T1_T2_T3_T4_T6_,(.L_x_885 - _ZN3cub18CUB_300001_SM_10006detail6reduce28DeviceReduceSingleTileKernelINS2_10policy_hubIlyN4cuda3std3__44plusIlEEE10Policy1000EN6thrust24THRUST_300001_SM_1000_NS18transform_iteratorI7isValidNSD_6detail15normal_iteratorINSD_10device_ptrIiEEEEllEEPlyS9_llNS7_10__identityEEEvT0_T1_T2_T3_T4_T6_)
        .other          _ZN3cub18CUB_300001_SM_10006detail6reduce28DeviceReduceSingleTileKernelINS2_10policy_hubIlyN4cuda3std3__44plusIlEEE10Policy1000EN6thrust24THRUST_300001_SM_1000_NS18transform_iteratorI7isValidNSD_6detail15normal_iteratorINSD_10device_ptrIiEEEEllEEPlyS9_llNS7_10__identityEEEvT0_T1_T2_T3_T4_T6_,@"STO_CUDA_ENTRY STV_DEFAULT"
_ZN3cub18CUB_300001_SM_10006detail6reduce28DeviceReduceSingleTileKernelINS2_10policy_hubIlyN4cuda3std3__44plusIlEEE10Policy1000EN6thrust24THRUST_300001_SM_1000_NS18transform_iteratorI7isValidNSD_6detail15normal_iteratorINSD_10device_ptrIiEEEEllEEPlyS9_llNS7_10__identityEEEvT0_T1_T2_T3_T4_T6_:
.text._ZN3cub18CUB_300001_SM_10006detail6reduce28DeviceReduceSingleTileKernelINS2_10policy_hubIlyN4cuda3std3__44plusIlEEE10Policy1000EN6thrust24THRUST_300001_SM_1000_NS18transform_iteratorI7isValidNSD_6detail15normal_iteratorINSD_10device_ptrIiEEEEllEEPlyS9_llNS7_10__identityEEEvT0_T1_T2_T3_T4_T6_:
[----:B------:R-:W-:Y:S01]  /*0000*/  LDC R1, c[0x0][0x37c] ;  /* 0x0000df00ff017b82 */ /* 0x000fe20000000800 */
[----:B------:R-:W0:Y:S01]  /*0010*/  LDCU.64 UR4, c[0x0][0x398] ;  /* 0x00007300ff0477ac */ /* 0x000e220008000a00 */
[----:B------:R-:W1:Y:S01]  /*0020*/  LDCU.64 UR6, c[0x0][0x358] ;  /* 0x00006b00ff0677ac */ /* 0x000e620008000a00 */
[----:B0-----:R-:W-:Y:S02]  /*0030*/  IMAD.U32 R16, RZ, RZ, UR4 ;  /* 0x00000004ff107e24 */ /* 0x001fe4000f8e00ff */
[----:B------:R-:W-:-:S03]  /*0040*/  IMAD.U32 R0, RZ, RZ, UR5 ;  /* 0x00000005ff007e24 */ /* 0x000fc6000f8e00ff */
[----:B------:R-:W-:-:S04]  /*0050*/  ISETP.NE.U32.AND P0, PT, R16, RZ, PT ;  /* 0x000000ff1000720c */ /* 0x000fc80003f05070 */
[----:B------:R-:W-:-:S13]  /*0060*/  ISETP.NE.AND.EX P0, PT, R0, RZ, PT, P0 ;  /* 0x000000ff0000720c */ /* 0x000fda0003f05300 */
        /* <DEDUP_REMOVED lines=8> */
.L_x_507:
[----:B------:R-:W-:Y:S01]  /*00f0*/  ISETP.GT.U32.AND P0, PT, R16, 0xdff, PT ;  /* 0x00000dff1000780c */ /* 0x000fe20003f04070 */
[----:B------:R-:W-:Y:S03]  /*0100*/  BSSY.RECONVERGENT B0, `(.L_x_508) ;  /* 0x00002f2000007945 */ /* 0x000fe60003800200 */
[----:B------:R-:W-:-:S13]  /*0110*/  ISETP.GT.U32.AND.EX P0, PT, R0, RZ, PT, P0 ;  /* 0x000000ff0000720c */ /* 0x000fda0003f04100 */
[----:B------:R-:W-:Y:S05]  /*0120*/  @P0 BRA `(.L_x_509) ;  /* 0x00000018005c0947 */ /* 0x000fea0003800000 */
[----:B------:R-:W0:Y:S01]  /*0130*/  S2R R5, SR_TID.X ;  /* 0x0000000000057919 */ /* 0x000e220000002100 */
[----:B------:R-:W-:Y:S01]  /*0140*/  BSSY.RECONVERGENT B1, `(.L_x_510) ;  /* 0x000000c000017945 */ /* 0x000fe20003800200 */
[----:B------:R-:W-:Y:S02]  /*0150*/  CS2R R2, SRZ ;  /* 0x0000000000027805 */ /* 0x000fe4000001ff00 */
[----:B0-----:R-:W-:Y:S01]  /*0160*/  ISETP.GE.U32.AND P0, PT, R5, R16, PT ;  /* 0x000000100500720c */ /* 0x001fe20003f06070 */
[----:B------:R-:W-:-:S12]  /*0170*/  IMAD.MOV.U32 R7, RZ, RZ, R5 ;  /* 0x000000ffff077224 */ /* 0x000fd800078e0005 */
[----:B------:R-:W-:Y:S05]  /*0180*/  @P0 BRA `(.L_x_511) ;  /* 0x00000000001c0947 */ /* 0x000fea0003800000 */
[----:B------:R-:W0:Y:S02]  /*0190*/  LDC.64 R8, c[0x0][0x380] ;  /* 0x0000e000ff087b82 */ /* 0x000e240000000a00 */
[----:B0-----:R-:W-:-:S06]  /*01a0*/  IMAD.WIDE.U32 R8, R5, 0x4, R8 ;  /* 0x0000000405087825 */ /* 0x001fcc00078e0008 */
[----:B------:R-:W2:Y:S01]  /*01b0*/  LDG.E R8, desc[UR6][R8.64] ;  /* 0x0000000608087981 */ /* 0x000ea2000c1e1900 */
[----:B------:R-:W-:Y:S02]  /*01c0*/  VIADD R7, R5, 0x200 ;  /* 0x0000020005077836 */ /* 0x000fe40000000000 */
[----:B------:R-:W-:Y:S01]  /*01d0*/  IMAD.MOV.U32 R3, RZ, RZ, RZ ;  /* 0x000000ffff037224 */ /* 0x000fe200078e00ff */
[----:B--2---:R-:W-:-:S04]  /*01e0*/  ISETP.GT.AND P0, PT, R8, -0x1, PT ;  /* 0xffffffff0800780c */ /* 0x004fc80003f04270 */
[----:B------:R-:W-:-:S09]  /*01f0*/  SEL R2, RZ, 0x1, !P0 ;  /* 0x00000001ff027807 */ /* 0x000fd20004000000 */
.L_x_511:
[----:B------:R-:W-:Y:S05]  /*0200*/  BSYNC.RECONVERGENT B1 ;  /* 0x0000000000017941 */ /* 0x000fea0003800200 */
.L_x_510:
[----:B------:R-:W-:Y:S01]  /*0210*/  ISETP.GE.U32.AND P0, PT, R7, R16, PT ;  /* 0x000000100700720c */ /* 0x000fe20003f06070 */
[----:B------:R-:W-:-:S12]  /*0220*/  BSSY.RECONVERGENT B1, `(.L_x_512) ;  /* 0x00000a8000017945 */ /* 0x000fd80003800200 */
[----:B------:R-:W-:Y:S05]  /*0230*/  @P0 BRA `(.L_x_513) ;  /* 0x0000000800980947 */ /* 0x000fea0003800000 */
[----:B------:R-:W-:Y:S01]  /*0240*/  LOP3.LUT R9, RZ, R7, RZ, 0x33, !PT ;  /* 0x00000007ff097212 */ /* 0x000fe200078e33ff */
[----:B------:R-:W-:Y:S04]  /*0250*/  BSSY.RECONVERGENT B2, `(.L_x_514) ;  /* 0x0000053000027945 */ /* 0x000fe80003800200 */
[----:B------:R-:W-:-:S05]  /*0260*/  IMAD.IADD R9, R9, 0x1, R16 ;  /* 0x0000000109097824 */ /* 0x000fca00078e0210 */
[C---:B------:R-:W-:Y:S02]  /*0270*/  ISETP.GE.U32.AND P1, PT, R9.reuse, 0x1e00, PT ;  /* 0x00001e000900780c */ /* 0x040fe40003f26070 */
[----:B------:R-:W-:-:S04]  /*0280*/  LEA.HI R4, R9, 0x1, RZ, 0x17 ;  /* 0x0000000109047811 */ /* 0x000fc800078fb8ff */
[----:B------:R-:W-:-:S04]  /*0290*/  LOP3.LUT R26, R4, 0xf, RZ, 0xc0, !PT ;  /* 0x0000000f041a7812 */ /* 0x000fc800078ec0ff */
[----:B------:R-:W-:-:S03]  /*02a0*/  ISETP.NE.AND P0, PT, R26, RZ, PT ;  /* 0x000000ff1a00720c */ /* 0x000fc60003f05270 */
[----:B------:R-:W-:Y:S10]  /*02b0*/  @!P1 BRA `(.L_x_515) ;  /* 0x0000000400309947 */ /* 0x000ff40003800000 */
[----:B------:R-:W0:Y:S01]  /*02c0*/  LDC.64 R8, c[0x0][0x380] ;  /* 0x0000e000ff087b82 */ /* 0x000e220000000a00 */
[----:B------:R-:W-:-:S05]  /*02d0*/  LOP3.LUT R6, R4, 0xfffff0, RZ, 0xc0, !PT ;  /* 0x00fffff004067812 */ /* 0x000fca00078ec0ff */
[----:B------:R-:W-:Y:S02]  /*02e0*/  IMAD.MOV R6, RZ, RZ, -R6 ;  /* 0x000000ffff067224 */ /* 0x000fe400078e0a06 */
[----:B0-----:R-:W-:-:S03]  /*02f0*/  IMAD.WIDE.U32 R8, R7, 0x4, R8 ;  /* 0x0000000407087825 */ /* 0x001fc600078e0008 */
[----:B------:R-:W-:-:S05]  /*0300*/  IADD3 R8, P1, PT, R8, 0x4000, RZ ;  /* 0x0000400008087810 */ /* 0x000fca0007f3e0ff */
[----:B------:R-:W-:-:S08]  /*0310*/  IMAD.X R9, RZ, RZ, R9, P1 ;  /* 0x000000ffff097224 */ /* 0x000fd000008e0609 */
.L_x_516:
        /* <DEDUP_REMOVED lines=16> */
[----:B------:R-:W-:-:S02]  /*0420*/  VIADD R6, R6, 0x10 ;  /* 0x0000001006067836 */ /* 0x000fc40000000000 */
[----:B------:R-:W-:Y:S01]  /*0430*/  VIADD R7, R7, 0x2000 ;  /* 0x0000200007077836 */ /* 0x000fe20000000000 */
[----:B--2---:R-:W-:Y:S02]  /*0440*/  ISETP.GT.AND P1, PT, R27, -0x1, PT ;  /* 0xffffffff1b00780c */ /* 0x004fe40003f24270 */
[----:B---3--:R-:W-:Y:S02]  /*0450*/  ISETP.GT.AND P2, PT, R19, -0x1, PT ;  /* 0xffffffff1300780c */ /* 0x008fe40003f44270 */
[----:B------:R-:W-:Y:S02]  /*0460*/  SEL R27, RZ, 0x1, !P1 ;  /* 0x00000001ff1b7807 */ /* 0x000fe40004800000 */
[----:B------:R-:W-:Y:S02]  /*0470*/  SEL R19, RZ, 0x1, !P2 ;  /* 0x00000001ff137807 */ /* 0x000fe40005000000 */
[----:B----4-:R-:W-:Y:S02]  /*0480*/  ISETP.GT.AND P1, PT, R20, -0x1, PT ;  /* 0xffffffff1400780c */ /* 0x010fe40003f24270 */
[----:B-----5:R-:W-:-:S02]  /*0490*/  ISETP.GT.AND P2, PT, R21, -0x1, PT ;  /* 0xffffffff1500780c */ /* 0x020fc40003f44270 */
[----:B------:R-:W-:Y:S02]  /*04a0*/  IADD3 R2, P5, P6, R19, R2, R27 ;  /* 0x0000000213027210 */ /* 0x000fe40007ebe01b */
[----:B------:R-:W-:Y:S02]  /*04b0*/  SEL R19, RZ, 0x1, !P1 ;  /* 0x00000001ff137807 */ /* 0x000fe40004800000 */
[----:B------:R-:W-:Y:S02]  /*04c0*/  SEL R20, RZ, 0x1, !P2 ;  /* 0x00000001ff147807 */ /* 0x000fe40005000000 */
[----:B------:R-:W-:Y:S02]  /*04d0*/  ISETP.GT.AND P3, PT, R22, -0x1, PT ;  /* 0xffffffff1600780c */ /* 0x000fe40003f64270 */
[----:B------:R-:W-:Y:S02]  /*04e0*/  ISETP.GT.AND P4, PT, R23, -0x1, PT ;  /* 0xffffffff1700780c */ /* 0x000fe40003f84270 */
[----:B------:R-:W-:-:S02]  /*04f0*/  IADD3 R20, P2, P1, R20, R2, R19 ;  /* 0x0000000214147210 */ /* 0x000fc4000795e013 */
[----:B------:R-:W-:Y:S02]  /*0500*/  SEL R2, RZ, 0x1, !P3 ;  /* 0x00000001ff027807 */ /* 0x000fe40005800000 */
[----:B------:R-:W-:Y:S02]  /*0510*/  SEL R19, RZ, 0x1, !P4 ;  /* 0x00000001ff137807 */ /* 0x000fe40006000000 */
[----:B------:R-:W-:Y:S02]  /*0520*/  ISETP.GT.AND P3, PT, R24, -0x1, PT ;  /* 0xffffffff1800780c */ /* 0x000fe40003f64270 */
[----:B------:R-:W-:Y:S02]  /*0530*/  ISETP.GT.AND P4, PT, R25, -0x1, PT ;  /* 0xffffffff1900780c */ /* 0x000fe40003f84270 */
[----:B------:R-:W-:Y:S02]  /*0540*/  IADD3.X R21, PT, PT, RZ, R3, RZ, P5, P6 ;  /* 0x00000003ff157210 */ /* 0x000fe40002fec4ff */
        /* <DEDUP_REMOVED lines=26> */
[----:B------:R-:W-:Y:S02]  /*06f0*/  ISETP.NE.AND P3, PT, R6, RZ, PT ;  /* 0x000000ff0600720c */ /* 0x000fe40003f65270 */
[----:B------:R-:W-:Y:S02]  /*0700*/  SEL R3, RZ, 0x1, !P4 ;  /* 0x00000001ff037807 */ /* 0x000fe40006000000 */
[----:B------:R-:W-:Y:S02]  /*0710*/  IADD3.X R11, PT, PT, RZ, R11, RZ, P2, P1 ;  /* 0x0000000bff0b7210 */ /* 0x000fe400017e24ff */
[----:B------:R-:W-:Y:S02]  /*0720*/  IADD3 R2, P1, P2, R2, R10, R3 ;  /* 0x0000000a02027210 */ /* 0x000fe40007a3e003 */
[----:B------:R-:W-:-:S02]  /*0730*/  IADD3 R8, P4, PT, R8, 0x8000, RZ ;  /* 0x0000800008087810 */ /* 0x000fc40007f9e0ff */
[----:B------:R-:W-:-:S03]  /*0740*/  IADD3.X R3, PT, PT, RZ, R11, RZ, P5, P6 ;  /* 0x0000000bff037210 */ /* 0x000fc60002fec4ff */
[----:B------:R-:W-:Y:S01]  /*0750*/  IMAD.X R9, RZ, RZ, R9, P4 ;  /* 0x000000ffff097224 */ /* 0x000fe200020e0609 */
[----:B------:R-:W-:Y:S01]  /*0760*/  IADD3.X R3, PT, PT, RZ, R3, RZ, P1, P2 ;  /* 0x00000003ff037210 */ /* 0x000fe20000fe44ff */
[----:B------:R-:W-:Y:S06]  /*0770*/  @P3 BRA `(.L_x_516) ;  /* 0xfffffff800e83947 */ /* 0x000fec000383ffff */
.L_x_515:
[----:B------:R-:W-:Y:S05]  /*0780*/  BSYNC.RECONVERGENT B2 ;  /* 0x0000000000027941 */ /* 0x000fea0003800200 */
.L_x_514:
[----:B------:R-:W-:Y:S05]  /*0790*/  @!P0 BRA `(.L_x_513) ;  /* 0x0000000400408947 */ /* 0x000fea0003800000 */
[----:B------:R-:W-:Y:S01]  /*07a0*/  ISETP.GE.U32.AND P1, PT, R26, 0x8, PT ;  /* 0x000000081a00780c */ /* 0x000fe20003f26070 */
[----:B------:R-:W-:Y:S01]  /*07b0*/  BSSY.RECONVERGENT B2, `(.L_x_517) ;  /* 0x0000027000027945 */ /* 0x000fe20003800200 */
[----:B------:R-:W-:-:S04]  /*07c0*/  LOP3.LUT R18, R4, 0x7, RZ, 0xc0, !PT ;  /* 0x0000000704127812 */ /* 0x000fc800078ec0ff */
[----:B------:R-:W-:-:S07]  /*07d0*/  ISETP.NE.AND P0, PT, R18, RZ, PT ;  /* 0x000000ff1200720c */ /* 0x000fce0003f05270 */
[----:B------:R-:W-:Y:S06]  /*07e0*/  @!P1 BRA `(.L_x_518) ;  /* 0x00000000008c9947 */ /* 0x000fec0003800000 */
[----:B------:R-:W0:Y:S02]  /*07f0*/  LDC.64 R8, c[0x0][0x380] ;  /* 0x0000e000ff087b82 */ /* 0x000e240000000a00 */
[----:B0-----:R-:W-:-:S05]  /*0800*/  IMAD.WIDE R8, R7, 0x4, R8 ;  /* 0x0000000407087825 */ /* 0x001fca00078e0208 */
        /* <DEDUP_REMOVED lines=33> */
.L_x_518:
[----:B------:R-:W-:Y:S05]  /*0a20*/  BSYNC.RECONVERGENT B2 ;  /* 0x0000000000027941 */ /* 0x000fea0003800200 */
.L_x_517:
        /* <DEDUP_REMOVED lines=11> */
[----:B------:R-:W5:Y:S01]  /*0ae0*/  LDG.E R10, desc[UR6][R8.64+0x1000] ;  /* 0x00100006080a7981 */ /* 0x000f62000c1e1900 */
[----:B------:R-:W-:Y:S01]  /*0af0*/  VIADD R7, R7, 0x800 ;  /* 0x0000080007077836 */ /* 0x000fe20000000000 */
[----:B--2---:R-:W-:-:S02]  /*0b00*/  ISETP.GT.AND P1, PT, R12, -0x1, PT ;  /* 0xffffffff0c00780c */ /* 0x004fc40003f24270 */
[----:B---3--:R-:W-:Y:S02]  /*0b10*/  ISETP.GT.AND P2, PT, R6, -0x1, PT ;  /* 0xffffffff0600780c */ /* 0x008fe40003f44270 */
[----:B----4-:R-:W-:Y:S02]  /*0b20*/  ISETP.GT.AND P4, PT, R11, -0x1, PT ;  /* 0xffffffff0b00780c */ /* 0x010fe40003f84270 */
[----:B------:R-:W-:Y:S02]  /*0b30*/  SEL R11, RZ, 0x1, !P1 ;  /* 0x00000001ff0b7807 */ /* 0x000fe40004800000 */
[----:B-----5:R-:W-:Y:S02]  /*0b40*/  ISETP.GT.AND P3, PT, R10, -0x1, PT ;  /* 0xffffffff0a00780c */ /* 0x020fe40003f64270 */
[----:B------:R-:W-:Y:S02]  /*0b50*/  SEL R6, RZ, 0x1, !P2 ;  /* 0x00000001ff067807 */ /* 0x000fe40005000000 */
[----:B------:R-:W-:-:S02]  /*0b60*/  SEL R13, RZ, 0x1, !P3 ;  /* 0x00000001ff0d7807 */ /* 0x000fc40005800000 */
[----:B------:R-:W-:Y:S02]  /*0b70*/  SEL R10, RZ, 0x1, !P4 ;  /* 0x00000001ff0a7807 */ /* 0x000fe40006000000 */
[----:B------:R-:W-:-:S04]  /*0b80*/  IADD3 R2, P1, P2, R6, R2, R11 ;  /* 0x0000000206027210 */ /* 0x000fc80007a3e00b */
[----:B------:R-:W-:Y:S02]  /*0b90*/  IADD3 R2, P3, P4, R10, R2, R13 ;  /* 0x000000020a027210 */ /* 0x000fe40007c7e00d */
[----:B------:R-:W-:-:S04]  /*0ba0*/  IADD3.X R3, PT, PT, RZ, R3, RZ, P1, P2 ;  /* 0x00000003ff037210 */ /* 0x000fc80000fe44ff */
[----:B------:R-:W-:-:S07]  /*0bb0*/  IADD3.X R3, PT, PT, RZ, R3, RZ, P3, P4 ;  /* 0x00000003ff037210 */ /* 0x000fce0001fe84ff */
.L_x_520:
[----:B------:R-:W-:Y:S05]  /*0bc0*/  BSYNC.RECONVERGENT B2 ;  /* 0x0000000000027941 */ /* 0x000fea0003800200 */
.L_x_519:
[----:B------:R-:W-:Y:S05]  /*0bd0*/  @!P0 BRA `(.L_x_513) ;  /* 0x0000000000308947 */ /* 0x000fea0003800000 */
[----:B------:R-:W0:Y:S01]  /*0be0*/  LDC.64 R10, c[0x0][0x380] ;  /* 0x0000e000ff0a7b82 */ /* 0x000e220000000a00 */
[----:B------:R-:W-:-:S07]  /*0bf0*/  IMAD.MOV R4, RZ, RZ, -R4 ;  /* 0x000000ffff047224 */ /* 0x000fce00078e0a04 */
.L_x_521:
[----:B0-----:R-:W-:-:S06]  /*0c00*/  IMAD.WIDE R8, R7, 0x4, R10 ;  /* 0x0000000407087825 */ /* 0x001fcc00078e020a */
        /* <DEDUP_REMOVED lines=9> */
.L_x_513:
[----:B------:R-:W-:Y:S05]  /*0ca0*/  BSYNC.RECONVERGENT B1 ;  /* 0x0000000000017941 */ /* 0x000fea0003800200 */
.L_x_512:
[----:B------:R-:W-:-:S04]  /*0cb0*/  ISETP.GE.U32.AND P0, PT, R16, 0x200, PT ;  /* 0x000002001000780c */ /* 0x000fc80003f06070 */
[----:B------:R-:W-:-:S13]  /*0cc0*/  ISETP.GE.U32.AND.EX P0, PT, R0, RZ, PT, P0 ;  /* 0x000000ff0000720c */ /* 0x000fda0003f06100 */
[----:B------:R-:W-:Y:S05]  /*0cd0*/  @!P0 BRA `(.L_x_522) ;  /* 0x00000004002c8947 */ /* 0x000fea0003800000 */
[----:B------:R-:W0:Y:S01]  /*0ce0*/  S2R R8, SR_LANEID ;  /* 0x0000000000087919 */ /* 0x000e220000000000 */
[----:B------:R-:W-:Y:S01]  /*0cf0*/  ISETP.NE.AND P5, PT, R5, RZ, PT ;  /* 0x000000ff0500720c */ /* 0x000fe20003fa5270 */
        /* <DEDUP_REMOVED lines=39> */
[----:B-1----:R-:W-:-:S03]  /*0f70*/  SEL R3, R3, RZ, !P0 ;  /* 0x000000ff03037207 */ /* 0x002fc60004000000 */
        /* <DEDUP_REMOVED lines=9> */
[----:B-1----:R-:W0:Y:S04]  /*1010*/  LDS.128 R4, [UR4+0x20] ;  /* 0x00002004ff047984 */ /* 0x002e280008000c00 */
[----:B------:R-:W1:Y:S04]  /*1020*/  LDS.128 R8, [UR4+0x30] ;  /* 0x00003004ff087984 */ /* 0x000e680008000c00 */
[----:B------:R-:W2:Y:S04]  /*1030*/  LDS.128 R12, [UR4+0x40] ;  /* 0x00004004ff0c7984 */ /* 0x000ea80008000c00 */
[----:B------:R-:W3:Y:S04]  /*1040*/  LDS.128 R16, [UR4+0x50] ;  /* 0x00005004ff107984 */ /* 0x000ee80008000c00 */
[----:B------:R-:W4:Y:S04]  /*1050*/  LDS.128 R20, [UR4+0x60] ;  /* 0x00006004ff147984 */ /* 0x000f280008000c00 */
[----:B------:R-:W5:Y:S04]  /*1060*/  LDS.128 R24, [UR4+0x70] ;  /* 0x00007004ff187984 */ /* 0x000f680008000c00 */
[----:B------:R-:W5:Y:S01]  /*1070*/  LDS.128 R28, [UR4+0x80] ;  /* 0x00008004ff1c7984 */ /* 0x000f620008000c00 */
[----:B0-----:R-:W-:-:S04]  /*1080*/  IADD3 R35, P0, P1, R4, R32, R2 ;  /* 0x0000002004237210 */ /* 0x001fc8000791e002 */
[----:B-1----:R-:W-:Y:S02]  /*1090*/  IADD3 R35, P2, P3, R8, R35, R6 ;  /* 0x0000002308237210 */ /* 0x002fe40007b5e006 */
[----:B------:R-:W-:Y:S02]  /*10a0*/  IADD3.X R5, PT, PT, R5, R33, R3, P0, P1 ;  /* 0x0000002105057210 */ /* 0x000fe400007e2403 */
[----:B--2---:R-:W-:Y:S02]  /*10b0*/  IADD3 R3, P0, P1, R12, R35, R10 ;  /* 0x000000230c037210 */ /* 0x004fe4000791e00a */
[----:B------:R-:W-:Y:S02]  /*10c0*/  IADD3.X R7, PT, PT, R9, R5, R7, P2, P3 ;  /* 0x0000000509077210 */ /* 0x000fe400017e6407 */
[----:B---3--:R-:W-:Y:S02]  /*10d0*/  IADD3 R3, P2, P3, R16, R3, R14 ;  /* 0x0000000310037210 */ /* 0x008fe40007b5e00e */
[----:B------:R-:W-:-:S02]  /*10e0*/  IADD3.X R11, PT, PT, R13, R7, R11, P0, P1 ;  /* 0x000000070d0b7210 */ /* 0x000fc400007e240b */
[----:B----4-:R-:W-:Y:S02]  /*10f0*/  IADD3 R3, P0, P1, R20, R3, R18 ;  /* 0x0000000314037210 */ /* 0x010fe4000791e012 */
[----:B------:R-:W-:Y:S02]  /*1100*/  IADD3.X R15, PT, PT, R17, R11, R15, P2, P3 ;  /* 0x0000000b110f7210 */ /* 0x000fe400017e640f */
[----:B-----5:R-:W-:Y:S02]  /*1110*/  IADD3 R3, P2, P3, R24, R3, R22 ;  /* 0x0000000318037210 */ /* 0x020fe40007b5e016 */
[----:B------:R-:W-:Y:S02]  /*1120*/  IADD3.X R19, PT, PT, R21, R15, R19, P0, P1 ;  /* 0x0000000f15137210 */ /* 0x000fe400007e2413 */
[----:B------:R-:W-:Y:S02]  /*1130*/  IADD3 R3, P0, P1, R28, R3, R26 ;  /* 0x000000031c037210 */ /* 0x000fe4000791e01a */
[----:B------:R-:W-:-:S02]  /*1140*/  IADD3.X R23, PT, PT, R25, R19, R23, P2, P3 ;  /* 0x0000001319177210 */ /* 0x000fc400017e6417 */
[----:B------:R-:W-:Y:S02]  /*1150*/  IADD3 R2, P2, PT, R3, R30, RZ ;  /* 0x0000001e03027210 */ /* 0x000fe40007f5e0ff */
[----:B------:R-:W-:-:S05]  /*1160*/  IADD3.X R3, PT, PT, R29, R23, R27, P0, P1 ;  /* 0x000000171d037210 */ /* 0x000fca00007e241b */
[----:B------:R-:W-:Y:S01]  /*1170*/  IMAD.X R3, R3, 0x1, R31, P2 ;  /* 0x0000000103037824 */ /* 0x000fe200010e061f */
[----:B------:R-:W-:Y:S06]  /*1180*/  BRA `(.L_x_523) ;  /* 0x0000001c00a47947 */ /* 0x000fec0003800000 */
.L_x_522:
[C---:B------:R-:W-:Y:S02]  /*1190*/  LOP3.LUT R4, R5.reuse, 0x3e0, RZ, 0xc0, !PT ;  /* 0x000003e005047812 */ /* 0x040fe400078ec0ff */
[----:B------:R-:W-:Y:S02]  /*11a0*/  ISETP.NE.AND P5, PT, R5, RZ, PT ;  /* 0x000000ff0500720c */ /* 0x000fe40003fa5270 */
[----:B------:R-:W-:Y:S01]  /*11b0*/  LOP3.LUT R9, RZ, R4, RZ, 0x33, !PT ;  /* 0x00000004ff097212 */ /* 0x000fe200078e33ff */
[----:B------:R-:W-:Y:S02]  /*11c0*/  VIADD R7, R4, 0x20 ;  /* 0x0000002004077836 */ /* 0x000fe40000000000 */
[----:B------:R-:W0:Y:S03]  /*11d0*/  S2R R4, SR_LANEID ;  /* 0x0000000000047919 */ /* 0x000e260000000000 */
[----:B------:R-:W-:Y:S01]  /*11e0*/  ISETP.GT.U32.AND P0, PT, R7, R16, PT ;  /* 0x000000100700720c */ /* 0x000fe20003f04070 */
[----:B------:R-:W-:-:S05]  /*11f0*/  IMAD.IADD R7, R9, 0x1, R16 ;  /* 0x0000000109077824 */ /* 0x000fca00078e0210 */
        /* <DEDUP_REMOVED lines=14> */
[----:B------:R-:W-:Y:S01]  /*12e0*/  IADD3 R11, P1, PT, R6, R9, RZ ;  /* 0x00000009060b7210 */ /* 0x000fe20007f3e0ff */
[----:B------:R-:W-:Y:S01]  /*12f0*/  VIADD R6, R4, 0x4 ;  /* 0x0000000404067836 */ /* 0x000fe20000000000 */
[----:B-1----:R-:W-:-:S03]  /*1300*/  SEL R8, R8, RZ, !P0 ;  /* 0x000000ff08087207 */ /* 0x002fc60004000000 */
[----:B------:R-:W0:Y:S01]  /*1310*/  SHFL.DOWN PT, R2, R11, 0x4, R7 ;  /* 0x088000000b027989 */ /* 0x000e2200000e0007 */
[----:B------:R-:W-:Y:S01]  /*1320*/  ISETP.GT.AND P0, PT, R6, R7, PT ;  /* 0x000000070600720c */ /* 0x000fe20003f04270 */
[----:B------:R-:W-:Y:S02]  /*1330*/  IMAD.X R8, R8, 0x1, R12, P1 ;  /* 0x0000000108087824 */ /* 0x000fe400008e060c */
[C---:B------:R-:W-:Y:S01]  /*1340*/  VIADD R6, R4.reuse, 0x8 ;  /* 0x0000000804067836 */ /* 0x040fe20000000000 */
[----:B------:R-:W1:Y:S01]  /*1350*/  @!P2 S2R R12, SR_CgaCtaId ;  /* 0x00000000000ca919 */ /* 0x000e620000008800 */
[----:B------:R-:W-:Y:S01]  /*1360*/  VIADD R4, R4, 0x10 ;  /* 0x0000001004047836 */ /* 0x000fe20000000000 */
[----:B------:R-:W2:Y:S01]  /*1370*/  SHFL.DOWN PT, R3, R8, 0x4, R7 ;  /* 0x0880000008037989 */ /* 0x000ea200000e0007 */
        /* <DEDUP_REMOVED lines=9> */
[----:B------:R-:W-:Y:S02]  /*1410*/  @!P2 MOV R9, 0x400 ;  /* 0x000004000009a802 */ /* 0x000fe40000000f00 */
[----:B--2---:R-:W-:Y:S01]  /*1420*/  SEL R3, R3, RZ, !P0 ;  /* 0x000000ff03037207 */ /* 0x004fe20004000000 */
[----:B------:R-:W0:Y:S01]  /*1430*/  SHFL.DOWN PT, R2, R6, 0x10, R7 ;  /* 0x0a00000006027989 */ /* 0x000e2200000e0007 */
[----:B------:R-:W-:Y:S02]  /*1440*/  ISETP.GT.AND P0, PT, R4, R7, PT ;  /* 0x000000070400720c */ /* 0x000fe40003f04270 */
[----:B------:R-:W-:Y:S01]  /*1450*/  @!P2 SHF.R.U32.HI R4, RZ, 0x2, R5 ;  /* 0x00000002ff04a819 */ /* 0x000fe20000011605 */
[----:B------:R-:W-:Y:S01]  /*1460*/  IMAD.X R8, R3, 0x1, R10, P1 ;  /* 0x0000000103087824 */ /* 0x000fe200008e060a */
[----:B-1----:R-:W-:-:S02]  /*1470*/  @!P2 LEA R9, R12, R9, 0x18 ;  /* 0x000000090c09a211 */ /* 0x002fc400078ec0ff */
[----:B------:R-:W-:Y:S02]  /*1480*/  @!P2 LOP3.LUT R4, R4, 0xf8, RZ, 0xc0, !PT ;  /* 0x000000f80404a812 */ /* 0x000fe400078ec0ff */
[----:B------:R-:W1:Y:S03]  /*1490*/  SHFL.DOWN PT, R3, R8, 0x10, R7 ;  /* 0x0a00000008037989 */ /* 0x000e6600000e0007 */
[----:B------:R-:W-:Y:S01]  /*14a0*/  @!P2 IMAD.IADD R9, R4, 0x1, R9 ;  /* 0x000000010409a824 */ /* 0x000fe200078e0209 */
[----:B0-----:R-:W-:-:S04]  /*14b0*/  SEL R2, R2, RZ, !P0 ;  /* 0x000000ff02027207 */ /* 0x001fc80004000000 */
[----:B------:R-:W-:Y:S02]  /*14c0*/  IADD3 R2, P1, PT, R2, R6, RZ ;  /* 0x0000000602027210 */ /* 0x000fe40007f3e0ff */
[----:B-1----:R-:W-:-:S05]  /*14d0*/  SEL R3, R3, RZ, !P0 ;  /* 0x000000ff03037207 */ /* 0x002fca0004000000 */
[----:B------:R-:W-:-:S05]  /*14e0*/  IMAD.X R3, R3, 0x1, R8, P1 ;  /* 0x0000000103037824 */ /* 0x000fca00008e0608 */
[----:B------:R0:W-:Y:S01]  /*14f0*/  @!P2 STS.64 [R9+0x10], R2 ;  /* 0x000010020900a388 */ /* 0x0001e20000000a00 */
[----:B------:R-:W-:Y:S06]  /*1500*/  BAR.SYNC.DEFER_BLOCKING 0x0 ;  /* 0x0000000000007b1d */ /* 0x000fec0000010000 */
[----:B------:R-:W-:Y:S05]  /*1510*/  @P5 BRA `(.L_x_523) ;  /* 0x0000001800c05947 */ /* 0x000fea0003800000 */
[----:B------:R-:W1:Y:S01]  /*1520*/  S2UR UR5, SR_CgaCtaId ;  /* 0x00000000000579c3 */ /* 0x000e620000008800 */
[----:B------:R-:W-:Y:S01]  /*1530*/  UMOV UR4, 0x400 ;  /* 0x0000040000047882 */ /* 0x000fe20000000000 */
[C---:B------:R-:W-:Y:S02]  /*1540*/  ISETP.GT.U32.AND P0, PT, R16.reuse, 0x20, PT ;  /* 0x000000201000780c */ /* 0x040fe40003f04070 */
[----:B------:R-:W-:Y:S02]  /*1550*/  ISETP.GT.U32.AND P1, PT, R16, 0x40, PT ;  /* 0x000000401000780c */ /* 0x000fe40003f24070 */
[----:B------:R-:W-:Y:S02]  /*1560*/  ISETP.GT.U32.AND.EX P0, PT, R0, RZ, PT, P0 ;  /* 0x000000ff0000720c */ /* 0x000fe40003f04100 */
[----:B------:R-:W-:Y:S02]  /*1570*/  ISETP.GT.U32.AND P2, PT, R16, 0x60, PT ;  /* 0x000000601000780c */ /* 0x000fe40003f44070 */
[----:B------:R-:W-:-:S02]  /*1580*/  ISETP.GT.U32.AND.EX P1, PT, R0, RZ, PT, P1 ;  /* 0x000000ff0000720c */ /* 0x000fc40003f24110 */
[----:B------:R-:W-:-:S04]  /*1590*/  ISETP.GT.U32.AND P6, PT, R16, 0x140, PT ;  /* 0x000001401000780c */ /* 0x000fc80003fc4070 */
[----:B------:R-:W-:Y:S01]  /*15a0*/  ISETP.GT.U32.AND.EX P6, PT, R0, RZ, PT, P6 ;  /* 0x000000ff0000720c */ /* 0x000fe20003fc4160 */
[----:B-1----:R-:W-:-:S09]  /*15b0*/  ULEA UR4, UR5, UR4, 0x18 ;  /* 0x0000000405047291 */ /* 0x002fd2000f8ec0ff */
[----:B------:R-:W1:Y:S04]  /*15c0*/  LDS.64 R18, [UR4+0x18] ;  /* 0x00001804ff127984 */ /* 0x000e680008000a00 */
[----:B------:R-:W2:Y:S04]  /*15d0*/  LDS.128 R20, [UR4+0x20] ;  /* 0x00002004ff147984 */ /* 0x000ea80008000c00 */
[----:B------:R-:W3:Y:S04]  /*15e0*/  LDS.128 R4, [UR4+0x30] ;  /* 0x00003004ff047984 */ /* 0x000ee80008000c00 */
[----:B0-----:R-:W0:Y:S04]  /*15f0*/  LDS.128 R8, [UR4+0x40] ;  /* 0x00004004ff087984 */ /* 0x001e280008000c00 */
[----:B------:R-:W4:Y:S01]  /*1600*/  LDS.128 R12, [UR4+0x50] ;  /* 0x00005004ff0c7984 */ /* 0x000f220008000c00 */
[----:B-1----:R-:W-:-:S02]  /*1610*/  SEL R25, R18, RZ, P0 ;  /* 0x000000ff12197207 */ /* 0x002fc40000000000 */
[----:B------:R-:W-:Y:S02]  /*1620*/  SEL R29, R19, RZ, P0 ;  /* 0x000000ff131d7207 */ /* 0x000fe40000000000 */
[----:B------:R-:W-:Y:S02]  /*1630*/  ISETP.GT.U32.AND.EX P0, PT, R0, RZ, PT, P2 ;  /* 0x000000ff0000720c */ /* 0x000fe40003f04120 */
[----:B--2---:R-:W-:Y:S02]  /*1640*/  SEL R19, R20, RZ, P1 ;  /* 0x000000ff14137207 */ /* 0x004fe40000800000 */
[----:B------:R-:W-:Y:S02]  /*1650*/  SEL R24, R21, RZ, P1 ;  /* 0x000000ff15187207 */ /* 0x000fe40000800000 */
[----:B------:R-:W-:Y:S02]  /*1660*/  ISETP.GT.U32.AND P1, PT, R16, 0x80, PT ;  /* 0x000000801000780c */ /* 0x000fe40003f24070 */
[----:B------:R-:W-:-:S02]  /*1670*/  SEL R18, R22, RZ, P0 ;  /* 0x000000ff16127207 */ /* 0x000fc40000000000 */
[----:B------:R-:W-:Y:S02]  /*1680*/  SEL R17, R23, RZ, P0 ;  /* 0x000000ff17117207 */ /* 0x000fe40000000000 */
[----:B------:R-:W-:Y:S01]  /*1690*/  IADD3 R2, P2, P3, R19, R25, R2 ;  /* 0x0000001913027210 */ /* 0x000fe20007b5e002 */
[----:B------:R-:W1:Y:S01]  /*16a0*/  LDS.128 R20, [UR4+0x60] ;  /* 0x00006004ff147984 */ /* 0x000e620008000c00 */
[----:B------:R-:W-:Y:S02]  /*16b0*/  ISETP.GT.U32.AND.EX P0, PT, R0, RZ, PT, P1 ;  /* 0x000000ff0000720c */ /* 0x000fe40003f04110 */
[----:B------:R-:W-:Y:S02]  /*16c0*/  ISETP.GT.U32.AND P1, PT, R16, 0xa0, PT ;  /* 0x000000a01000780c */ /* 0x000fe40003f24070 */
[----:B------:R-:W-:Y:S02]  /*16d0*/  IADD3.X R29, PT, PT, R24, R29, R3, P2, P3 ;  /* 0x0000001d181d7210 */ /* 0x000fe400017e6403 */
[----:B---3--:R-:W-:Y:S01]  /*16e0*/  SEL R19, R4, RZ, P0 ;  /* 0x000000ff04137207 */ /* 0x008fe20000000000 */
[----:B------:R-:W2:Y:S01]  /*16f0*/  LDS.128 R24, [UR4+0x70] ;  /* 0x00007004ff187984 */ /* 0x000ea20008000c00 */
[----:B------:R-:W-:-:S02]  /*1700*/  SEL R28, R5, RZ, P0 ;  /* 0x000000ff051c7207 */ /* 0x000fc40000000000 */
[----:B------:R-:W-:Y:S02]  /*1710*/  ISETP.GT.U32.AND.EX P0, PT, R0, RZ, PT, P1 ;  /* 0x000000ff0000720c */ /* 0x000fe40003f04110 */
[----:B------:R-:W-:Y:S02]  /*1720*/  IADD3 R19, P2, P3, R19, R2, R18 ;  /* 0x0000000213137210 */ /* 0x000fe40007b5e012 */
[----:B------:R-:W-:Y:S02]  /*1730*/  SEL R3, R6, RZ, P0 ;  /* 0x000000ff06037207 */ /* 0x000fe40000000000 */
[----:B------:R-:W-:Y:S02]  /*1740*/  SEL R18, R7, RZ, P0 ;  /* 0x000000ff07127207 */ /* 0x000fe40000000000 */
[----:B------:R-:W3:Y:S01]  /*1750*/  LDS.128 R4, [UR4+0x80] ;  /* 0x00008004ff047984 */ /* 0x000ee20008000c00 */
[----:B------:R-:W-:Y:S02]  /*1760*/  ISETP.GT.U32.AND P1, PT, R16, 0xc0, PT ;  /* 0x000000c01000780c */ /* 0x000fe40003f24070 */
[----:B------:R-:W-:-:S02]  /*1770*/  IADD3.X R28, PT, PT, R28, R29, R17, P2, P3 ;  /* 0x0000001d1c1c7210 */ /* 0x000fc400017e6411 */
[----:B------:R-:W-:Y:S02]  /*1780*/  ISETP.GT.U32.AND.EX P0, PT, R0, RZ, PT, P1 ;  /* 0x000000ff0000720c */ /* 0x000fe40003f04110 */
[C---:B------:R-:W-:Y:S02]  /*1790*/  ISETP.GT.U32.AND P1, PT, R16.reuse, 0xe0, PT ;  /* 0x000000e01000780c */ /* 0x040fe40003f24070 */
[----:B------:R-:W-:Y:S02]  /*17a0*/  ISETP.GT.U32.AND P2, PT, R16, 0x100, PT ;  /* 0x000001001000780c */ /* 0x000fe40003f44070 */
[----:B0-----:R-:W-:Y:S02]  /*17b0*/  SEL R2, R8, RZ, P0 ;  /* 0x000000ff08027207 */ /* 0x001fe40000000000 */
[----:B------:R-:W-:Y:S02]  /*17c0*/  SEL R17, R9, RZ, P0 ;  /* 0x000000ff09117207 */ /* 0x000fe40000000000 */
[----:B------:R-:W-:-:S02]  /*17d0*/  ISETP.GT.U32.AND.EX P0, PT, R0, RZ, PT, P1 ;  /* 0x000000ff0000720c */ /* 0x000fc40003f04110 */
[----:B------:R-:W-:Y:S02]  /*17e0*/  ISETP.GT.U32.AND.EX P1, PT, R0, RZ, PT, P2 ;  /* 0x000000ff0000720c */ /* 0x000fe40003f24120 */
[----:B------:R-:W-:Y:S02]  /*17f0*/  ISETP.GT.U32.AND P2, PT, R16, 0x120, PT ;  /* 0x000001201000780c */ /* 0x000fe40003f44070 */
[----:B------:R-:W-:Y:S02]  /*1800*/  IADD3 R2, P3, P4, R2, R19, R3 ;  /* 0x0000001302027210 */ /* 0x000fe40007c7e003 */
[----:B------:R-:W-:Y:S02]  /*1810*/  SEL R3, R10, RZ, P0 ;  /* 0x000000ff0a037207 */ /* 0x000fe40000000000 */
[----:B------:R-:W-:Y:S02]  /*1820*/  SEL R9, R11, RZ, P0 ;  /* 0x000000ff0b097207 */ /* 0x000fe40000000000 */
[----:B------:R-:W-:-:S02]  /*1830*/  ISETP.GT.U32.AND.EX P0, PT, R0, RZ, PT, P2 ;  /* 0x000000ff0000720c */ /* 0x000fc40003f04120 */
[----:B----4-:R-:W-:Y:S02]  /*1840*/  SEL R8, R12, RZ, P1 ;  /* 0x000000ff0c087207 */ /* 0x010fe40000800000 */
[----:B------:R-:W-:Y:S02]  /*1850*/  IADD3.X R12, PT, PT, R17, R28, R18, P3, P4 ;  /* 0x0000001c110c7210 */ /* 0x000fe40001fe8412 */
[----:B------:R-:W-:Y:S02]  /*1860*/  SEL R11, R14, RZ, P0 ;  /* 0x000000ff0e0b7207 */ /* 0x000fe40000000000 */
[----:B------:R-:W-:Y:S02]  /*1870*/  ISETP.GT.U32.AND P4, PT, R16, 0x160, PT ;  /* 0x000001601000780c */ /* 0x000fe40003f84070 */
[----:B------:R-:W-:Y:S02]  /*1880*/  SEL R10, R13, RZ, P1 ;  /* 0x000000ff0d0a7207 */ /* 0x000fe40000800000 */
[----:B------:R-:W-:-:S02]  /*1890*/  SEL R14, R15, RZ, P0 ;  /* 0x000000ff0f0e7207 */ /* 0x000fc40000000000 */
[----:B------:R-:W-:Y:S02]  /*18a0*/  IADD3 R8, P1, P2, R8, R2, R3 ;  /* 0x0000000208087210 */ /* 0x000fe40007a3e003 */
[----:B------:R-:W-:Y:S02]  /*18b0*/  ISETP.GT.U32.AND P0, PT, R16, 0x180, PT ;  /* 0x000001801000780c */ /* 0x000fe40003f04070 */
[----:B------:R-:W-:Y:S02]  /*18c0*/  ISETP.GT.U32.AND.EX P4, PT, R0, RZ, PT, P4 ;  /* 0x000000ff0000720c */ /* 0x000fe40003f84140 */
[----:B-1----:R-:W-:Y:S02]  /*18d0*/  SEL R2, R20, RZ, P6 ;  /* 0x000000ff14027207 */ /* 0x002fe40003000000 */
[----:B------:R-:W-:Y:S02]  /*18e0*/  IADD3.X R10, PT, PT, R10, R12, R9, P1, P2 ;  /* 0x0000000c0a0a7210 */ /* 0x000fe40000fe4409 */
[----:B------:R-:W-:-:S02]  /*18f0*/  ISETP.GT.U32.AND.EX P0, PT, R0, RZ, PT, P0 ;  /* 0x000000ff0000720c */ /* 0x000fc40003f04100 */
[C---:B------:R-:W-:Y:S02]  /*1900*/  ISETP.GT.U32.AND P3, PT, R16.reuse, 0x1a0, PT ;  /* 0x000001a01000780c */ /* 0x040fe40003f64070 */
[----:B------:R-:W-:Y:S02]  /*1910*/  ISETP.GT.U32.AND P1, PT, R16, 0x1c0, PT ;  /* 0x000001c01000780c */ /* 0x000fe40003f24070 */
[----:B------:R-:W-:Y:S02]  /*1920*/  SEL R9, R21, RZ, P6 ;  /* 0x000000ff15097207 */ /* 0x000fe40003000000 */
[----:B------:R-:W-:Y:S02]  /*1930*/  SEL R3, R22, RZ, P4 ;  /* 0x000000ff16037207 */ /* 0x000fe40002000000 */
[----:B------:R-:W-:Y:S02]  /*1940*/  SEL R23, R23, RZ, P4 ;  /* 0x000000ff17177207 */ /* 0x000fe40002000000 */
[----:B------:R-:W-:-:S02]  /*1950*/  IADD3 R2, P6, P4, R2, R8, R11 ;  /* 0x0000000802027210 */ /* 0x000fc40007cde00b */
[----:B--2---:R-:W-:Y:S02]  /*1960*/  SEL R8, R24, RZ, P0 ;  /* 0x000000ff18087207 */ /* 0x004fe40000000000 */
[C---:B------:R-:W-:Y:S02]  /*1970*/  ISETP.GT.U32.AND.EX P3, PT, R0.reuse, RZ, PT, P3 ;  /* 0x000000ff0000720c */ /* 0x040fe40003f64130 */
[----:B------:R-:W-:Y:S02]  /*1980*/  ISETP.GT.U32.AND.EX P1, PT, R0, RZ, PT, P1 ;  /* 0x000000ff0000720c */ /* 0x000fe40003f24110 */
[----:B------:R-:W-:Y:S02]  /*1990*/  ISETP.GT.U32.AND P2, PT, R16, 0x1e0, PT ;  /* 0x000001e01000780c */ /* 0x000fe40003f44070 */
[----:B------:R-:W-:Y:S02]  /*19a0*/  IADD3.X R9, PT, PT, R9, R10, R14, P6, P4 ;  /* 0x0000000a09097210 */ /* 0x000fe400037e840e */
[----:B------:R-:W-:-:S02]  /*19b0*/  IADD3 R8, P6, P4, R8, R2, R3 ;  /* 0x0000000208087210 */ /* 0x000fc40007cde003 */
[----:B------:R-:W-:Y:S02]  /*19c0*/  SEL R2, R26, RZ, P3 ;  /* 0x000000ff1a027207 */ /* 0x000fe40001800000 */
[----:B---3--:R-:W-:Y:S02]  /*19d0*/  SEL R3, R4, RZ, P1 ;  /* 0x000000ff04037207 */ /* 0x008fe40000800000 */
[----:B------:R-:W-:Y:S02]  /*19e0*/  ISETP.GT.U32.AND.EX P2, PT, R0, RZ, PT, P2 ;  /* 0x000000ff0000720c */ /* 0x000fe40003f44120 */
        /* <DEDUP_REMOVED lines=11> */
.L_x_509:
[----:B------:R-:W0:Y:S01]  /*1aa0*/  S2R R4, SR_TID.X ;  /* 0x0000000000047919 */ /* 0x000e220000002100 */
[----:B------:R-:W0:Y:S02]  /*1ab0*/  LDC.64 R2, c[0x0][0x380] ;  /* 0x0000e000ff027b82 */ /* 0x000e240000000a00 */
[----:B0-----:R-:W-:-:S05]  /*1ac0*/  IMAD.WIDE.U32 R2, R4, 0x4, R2 ;  /* 0x0000000404027825 */ /* 0x001fca00078e0002 */
[----:B------:R-:W2:Y:S04]  /*1ad0*/  LDG.E R11, desc[UR6][R2.64] ;  /* 0x00000006020b7981 */ /* 0x000ea8000c1e1900 */
[----:B------:R-:W3:Y:S04]  /*1ae0*/  LDG.E R5, desc[UR6][R2.64+0x800] ;  /* 0x0008000602057981 */ /* 0x000ee8000c1e1900 */
[----:B------:R-:W4:Y:S04]  /*1af0*/  LDG.E R7, desc[UR6][R2.64+0x1800] ;  /* 0x0018000602077981 */ /* 0x000f28000c1e1900 */
[----:B------:R-:W5:Y:S04]  /*1b00*/  LDG.E R8, desc[UR6][R2.64+0x2000] ;  /* 0x0020000602087981 */ /* 0x000f68000c1e1900 */
[----:B------:R-:W5:Y:S04]  /*1b10*/  LDG.E R9, desc[UR6][R2.64+0x2800] ;  /* 0x0028000602097981 */ /* 0x000f68000c1e1900 */
[----:B------:R-:W5:Y:S04]  /*1b20*/  LDG.E R6, desc[UR6][R2.64+0x1000] ;  /* 0x0010000602067981 */ /* 0x000f68000c1e1900 */
[----:B------:R-:W5:Y:S01]  /*1b30*/  LDG.E R10, desc[UR6][R2.64+0x3000] ;  /* 0x00300006020a7981 */ /* 0x000f62000c1e1900 */
[----:B--2---:R-:W-:-:S04]  /*1b40*/  ISETP.GT.AND P0, PT, R11, -0x1, PT ;  /* 0xffffffff0b00780c */ /* 0x004fc80003f04270 */
[----:B------:R-:W-:Y:S02]  /*1b50*/  SEL R11, RZ, 0x1, !P0 ;  /* 0x00000001ff0b7807 */ /* 0x000fe40004000000 */
[----:B---3--:R-:W-:Y:S02]  /*1b60*/  ISETP.GT.AND P1, PT, R5, -0x1, PT ;  /* 0xffffffff0500780c */ /* 0x008fe40003f24270 */
[----:B----4-:R-:W-:Y:S02]  /*1b70*/  ISETP.GT.AND P0, PT, R7, -0x1, PT ;  /* 0xffffffff0700780c */ /* 0x010fe40003f04270 */
[----:B------:R-:W-:Y:S02]  /*1b80*/  SEL R5, RZ, 0x1, !P1 ;  /* 0x00000001ff057807 */ /* 0x000fe40004800000 */
[----:B------:R-:W-:Y:S02]  /*1b90*/  SEL R7, RZ, 0x1, !P0 ;  /* 0x00000001ff077807 */ /* 0x000fe40004000000 */
[----:B-----5:R-:W-:-:S02]  /*1ba0*/  ISETP.GT.AND P1, PT, R8, -0x1, PT ;  /* 0xffffffff0800780c */ /* 0x020fc40003f24270 */
[----:B------:R-:W-:Y:S02]  /*1bb0*/  ISETP.GT.AND P0, PT, R9, -0x1, PT ;  /* 0xffffffff0900780c */ /* 0x000fe40003f04270 */
[----:B------:R-:W-:Y:S02]  /*1bc0*/  IADD3 R8, P5, PT, R16, -0xe00, RZ ;  /* 0xfffff20010087810 */ /* 0x000fe40007fbe0ff */
[----:B------:R-:W-:Y:S02]  /*1bd0*/  ISETP.GT.AND P2, PT, R6, -0x1, PT ;  /* 0xffffffff0600780c */ /* 0x000fe40003f44270 */
[----:B------:R-:W-:Y:S02]  /*1be0*/  SEL R9, RZ, 0x1, !P0 ;  /* 0x00000001ff097807 */ /* 0x000fe40004000000 */
[----:B------:R-:W-:Y:S02]  /*1bf0*/  ISETP.GT.AND P6, PT, R10, -0x1, PT ;  /* 0xffffffff0a00780c */ /* 0x000fe40003fc4270 */
[----:B------:R-:W-:-:S02]  /*1c00*/  ISETP.GE.U32.AND P0, PT, R8, 0xe00, PT ;  /* 0x00000e000800780c */ /* 0x000fc40003f06070 */
[----:B------:R-:W-:Y:S02]  /*1c10*/  IADD3.X R10, PT, PT, R0, -0x1, RZ, P5, !PT ;  /* 0xffffffff000a7810 */ /* 0x000fe40002ffe4ff */
[----:B------:R-:W-:Y:S02]  /*1c20*/  SEL R6, RZ, 0x1, !P2 ;  /* 0x00000001ff067807 */ /* 0x000fe40005000000 */
[----:B------:R-:W-:Y:S02]  /*1c30*/  ISETP.GE.U32.AND.EX P0, PT, R10, RZ, PT, P0 ;  /* 0x000000ff0a00720c */ /* 0x000fe40003f06100 */
[----:B------:R-:W-:Y:S02]  /*1c40*/  IADD3 R6, P3, P4, R6, R5, R11 ;  /* 0x0000000506067210 */ /* 0x000fe40007c7e00b */
[----:B------:R-:W-:-:S04]  /*1c50*/  SEL R5, RZ, 0x1, !P1 ;  /* 0x00000001ff057807 */ /* 0x000fc80004800000 */
[----:B------:R-:W-:Y:S02]  /*1c60*/  IADD3 R6, P1, P2, R5, R6, R7 ;  /* 0x0000000605067210 */ /* 0x000fe40007a3e007 */
[----:B------:R-:W-:Y:S02]  /*1c70*/  SEL R7, RZ, 0x1, !P6 ;  /* 0x00000001ff077807 */ /* 0x000fe40007000000 */
[----:B------:R-:W-:Y:S02]  /*1c80*/  IADD3.X R5, PT, PT, RZ, RZ, RZ, P3, P4 ;  /* 0x000000ffff057210 */ /* 0x000fe40001fe84ff */
[----:B------:R-:W-:Y:S02]  /*1c90*/  IADD3 R6, P3, P4, R7, R6, R9 ;  /* 0x0000000607067210 */ /* 0x000fe40007c7e009 */
[----:B------:R-:W-:Y:S01]  /*1ca0*/  IADD3.X R5, PT, PT, RZ, R5, RZ, P1, P2 ;  /* 0x00000005ff057210 */ /* 0x000fe20000fe44ff */
[----:B------:R-:W-:Y:S02]  /*1cb0*/  IMAD.MOV.U32 R7, RZ, RZ, 0xe00 ;  /* 0x00000e00ff077424 */ /* 0x000fe400078e00ff */
[----:B------:R-:W-:Y:S01]  /*1cc0*/  IMAD.MOV.U32 R9, RZ, RZ, RZ ;  /* 0x000000ffff097224 */ /* 0x000fe200078e00ff */
[----:B------:R-:W-:Y:S01]  /*1cd0*/  IADD3.X R5, PT, PT, RZ, R5, RZ, P3, P4 ;  /* 0x00000005ff057210 */ /* 0x000fe20001fe84ff */
[----:B------:R-:W-:Y:S06]  /*1ce0*/  @!P0 BRA `(.L_x_524) ;  /* 0x0000000000b48947 */ /* 0x000fec0003800000 */
[----:B------:R-:W0:Y:S01]  /*1cf0*/  LDC.64 R16, c[0x0][0x398] ;  /* 0x0000e600ff107b82 */ /* 0x000e220000000a00 */
[----:B------:R-:W-:Y:S02]  /*1d00*/  IMAD.MOV.U32 R7, RZ, RZ, 0xe00 ;  /* 0x00000e00ff077424 */ /* 0x000fe400078e00ff */
[----:B------:R-:W-:-:S07]  /*1d10*/  IMAD.MOV.U32 R9, RZ, RZ, RZ ;  /* 0x000000ffff097224 */ /* 0x000fce00078e00ff */
.L_x_526:
[----:B------:R-:W-:-:S04]  /*1d20*/  LEA R12, P0, R7, R2, 0x2 ;  /* 0x00000002070c7211 */ /* 0x000fc800078010ff */
[----:B------:R-:W-:-:S05]  /*1d30*/  LEA.HI.X R13, R7, R3, R9, 0x2, P0 ;  /* 0x00000003070d7211 */ /* 0x000fca00000f1409 */
        /* <DEDUP_REMOVED lines=9> */
[----:B------:R-:W-:Y:S02]  /*1dd0*/  SEL R0, RZ, 0x1, !P0 ;  /* 0x00000001ff007807 */ /* 0x000fe40004000000 */
[----:B------:R-:W-:Y:S02]  /*1de0*/  SEL R21, RZ, 0x1, !P1 ;  /* 0x00000001ff157807 */ /* 0x000fe40004800000 */
[----:B----4-:R-:W-:Y:S02]  /*1df0*/  ISETP.GT.AND P0, PT, R11, -0x1, PT ;  /* 0xffffffff0b00780c */ /* 0x010fe40003f04270 */
[----:B-----5:R-:W-:Y:S02]  /*1e00*/  ISETP.GT.AND P5, PT, R14, -0x1, PT ;  /* 0xffffffff0e00780c */ /* 0x020fe40003fa4270 */
[----:B------:R-:W-:-:S02]  /*1e10*/  IADD3 R6, P2, P1, R21, R6, R0 ;  /* 0x0000000615067210 */ /* 0x000fc4000795e000 */
[----:B------:R-:W-:Y:S02]  /*1e20*/  ISETP.GT.AND P4, PT, R15, -0x1, PT ;  /* 0xffffffff0f00780c */ /* 0x000fe40003f84270 */
[----:B-1----:R-:W-:Y:S02]  /*1e30*/  SEL R13, RZ, 0x1, !P0 ;  /* 0x00000001ff0d7807 */ /* 0x002fe40004000000 */
[----:B------:R-:W-:Y:S02]  /*1e40*/  SEL R11, RZ, 0x1, !P5 ;  /* 0x00000001ff0b7807 */ /* 0x000fe40006800000 */
[----:B0-----:R-:W-:Y:S02]  /*1e50*/  IADD3 R0, P3, PT, -R7, R16, RZ ;  /* 0x0000001007007210 */ /* 0x001fe40007f7e1ff */
[----:B------:R-:W-:Y:S02]  /*1e60*/  ISETP.GT.AND P6, PT, R18, -0x1, PT ;  /* 0xffffffff1200780c */ /* 0x000fe40003fc4270 */
[----:B------:R-:W-:-:S02]  /*1e70*/  SEL R12, RZ, 0x1, !P4 ;  /* 0x00000001ff0c7807 */ /* 0x000fc40006000000 */
[----:B------:R-:W-:Y:S02]  /*1e80*/  IADD3 R6, P4, P5, R11, R6, R13 ;  /* 0x000000060b067210 */ /* 0x000fe40007d9e00d */
[----:B------:R-:W-:Y:S01]  /*1e90*/  ISETP.GE.U32.AND P0, PT, R0, 0xe00, PT ;  /* 0x00000e000000780c */ /* 0x000fe20003f06070 */
[----:B------:R-:W-:Y:S01]  /*1ea0*/  IMAD.MOV.U32 R0, RZ, RZ, R17 ;  /* 0x000000ffff007224 */ /* 0x000fe200078e0011 */
[----:B------:R-:W-:Y:S02]  /*1eb0*/  SEL R11, RZ, 0x1, !P6 ;  /* 0x00000001ff0b7807 */ /* 0x000fe40007000000 */
[----:B------:R-:W-:Y:S02]  /*1ec0*/  IADD3.X R5, PT, PT, RZ, R5, RZ, P2, P1 ;  /* 0x00000005ff057210 */ /* 0x000fe400017e24ff */
[----:B------:R-:W-:Y:S01]  /*1ed0*/  IADD3 R6, P1, P2, R11, R6, R12 ;  /* 0x000000060b067210 */ /* 0x000fe20007a3e00c */
[----:B------:R-:W-:Y:S01]  /*1ee0*/  IMAD.X R12, R0, 0x1, ~R9, P3 ;  /* 0x00000001000c7824 */ /* 0x000fe200018e0e09 */
[----:B------:R-:W-:-:S02]  /*1ef0*/  ISETP.GT.AND P6, PT, R19, -0x1, PT ;  /* 0xffffffff1300780c */ /* 0x000fc40003fc4270 */
[----:B------:R-:W-:Y:S02]  /*1f00*/  IADD3.X R5, PT, PT, RZ, R5, RZ, P4, P5 ;  /* 0x00000005ff057210 */ /* 0x000fe400027ea4ff */
[----:B------:R-:W-:Y:S02]  /*1f10*/  ISETP.GE.U32.AND.EX P0, PT, R12, RZ, PT, P0 ;  /* 0x000000ff0c00720c */ /* 0x000fe40003f06100 */
[----:B------:R-:W-:Y:S02]  /*1f20*/  SEL R11, RZ, 0x1, !P6 ;  /* 0x00000001ff0b7807 */ /* 0x000fe40007000000 */
[----:B------:R-:W-:Y:S02]  /*1f30*/  IADD3.X R5, PT, PT, RZ, R5, RZ, P1, P2 ;  /* 0x00000005ff057210 */ /* 0x000fe40000fe44ff */
[----:B------:R-:W-:-:S05]  /*1f40*/  IADD3 R6, P3, PT, R6, R11, RZ ;  /* 0x0000000b06067210 */ /* 0x000fca0007f7e0ff */
[----:B------:R-:W-:Y:S02]  /*1f50*/  IMAD.X R5, RZ, RZ, R5, P3 ;  /* 0x000000ffff057224 */ /* 0x000fe400018e0605 */
[----:B------:R-:W-:Y:S06]  /*1f60*/  @!P0 BRA `(.L_x_525) ;  /* 0x0000000c00048947 */ /* 0x000fec0003800000 */
[----:B------:R-:W-:-:S05]  /*1f70*/  IADD3 R7, P0, PT, R7, 0xe00, RZ ;  /* 0x00000e0007077810 */ /* 0x000fca0007f1e0ff */
[----:B------:R-:W-:Y:S01]  /*1f80*/  IMAD.X R9, RZ, RZ, R9, P0 ;  /* 0x000000ffff097224 */ /* 0x000fe200000e0609 */
[----:B------:R-:W-:-:S04]  /*1f90*/  ISETP.GT.U32.AND P0, PT, R7, R8, PT ;  /* 0x000000080700720c */ /* 0x000fc80003f04070 */
[----:B------:R-:W-:-:S13]  /*1fa0*/  ISETP.GT.U32.AND.EX P0, PT, R9, R10, PT, P0 ;  /* 0x0000000a0900720c */ /* 0x000fda0003f04100 */
[----:B------:R-:W-:Y:S05]  /*1fb0*/  @!P0 BRA `(.L_x_526) ;  /* 0xfffffffc00588947 */ /* 0x000fea000383ffff */
.L_x_524:
[----:B------:R-:W-:Y:S01]  /*1fc0*/  IMAD.IADD R3, R16, 0x1, -R7 ;  /* 0x0000000110037824 */ /* 0x000fe200078e0a07 */
[----:B------:R-:W-:Y:S01]  /*1fd0*/  ISETP.GE.U32.AND P1, PT, R7, R16, PT ;  /* 0x000000100700720c */ /* 0x000fe20003f26070 */
[----:B------:R-:W-:Y:S03]  /*1fe0*/  BSSY.RECONVERGENT B1, `(.L_x_525) ;  /* 0x00000b9000017945 */ /* 0x000fe60003800200 */
[----:B------:R-:W-:-:S04]  /*1ff0*/  ISETP.GE.AND P0, PT, R4, R3, PT ;  /* 0x000000030400720c */ /* 0x000fc80003f06270 */
[----:B------:R-:W-:-:S13]  /*2000*/  ISETP.GE.U32.OR.EX P0, PT, R9, R0, P0, P1 ;  /* 0x000000000900720c */ /* 0x000fda0000706510 */
[----:B------:R-:W-:Y:S05]  /*2010*/  @P0 BRA `(.L_x_527) ;  /* 0x0000000800d40947 */ /* 0x000fea0003800000 */
[----:B------:R-:W-:Y:S01]  /*2020*/  LOP3.LUT R0, RZ, R4, RZ, 0x33, !PT ;  /* 0x00000004ff007212 */ /* 0x000fe200078e33ff */
[----:B------:R-:W-:Y:S03]  /*2030*/  BSSY.RECONVERGENT B2, `(.L_x_528) ;  /* 0x0000058000027945 */ /* 0x000fe60003800200 */
[----:B------:R-:W-:-:S04]  /*2040*/  IADD3 R0, PT, PT, -R7, R16, R0 ;  /* 0x0000001007007210 */ /* 0x000fc80007ffe100 */
[C---:B------:R-:W-:Y:S02]  /*2050*/  ISETP.GE.U32.AND P1, PT, R0.reuse, 0x1e00, PT ;  /* 0x00001e000000780c */ /* 0x040fe40003f26070 */
[----:B------:R-:W-:Y:S01]  /*2060*/  LEA.HI R8, R0, 0x1, RZ, 0x17 ;  /* 0x0000000100087811 */ /* 0x000fe200078fb8ff */
[----:B------:R-:W-:-:S03]  /*2070*/  IMAD.MOV.U32 R0, RZ, RZ, R4 ;  /* 0x000000ffff007224 */ /* 0x000fc600078e0004 */
[----:B------:R-:W-:-:S04]  /*2080*/  LOP3.LUT R26, R8, 0xf, RZ, 0xc0, !PT ;  /* 0x0000000f081a7812 */ /* 0x000fc800078ec0ff */
[----:B------:R-:W-:-:S03]  /*2090*/  ISETP.NE.AND P0, PT, R26, RZ, PT ;  /* 0x000000ff1a00720c */ /* 0x000fc60003f05270 */
[----:B------:R-:W-:Y:S10]  /*20a0*/  @!P1 BRA `(.L_x_529) ;  /* 0x0000000400409947 */ /* 0x000ff40003800000 */
[----:B------:R-:W0:Y:S01]  /*20b0*/  LDCU.64 UR4, c[0x0][0x380] ;  /* 0x00007000ff0477ac */ /* 0x000e220008000a00 */
[----:B------:R-:W-:Y:S02]  /*20c0*/  IADD3 R3, P1, PT, R4, R7, RZ ;  /* 0x0000000704037210 */ /* 0x000fe40007f3e0ff */
[----:B------:R-:W-:-:S03]  /*20d0*/  LOP3.LUT R10, R8, 0xfffff0, RZ, 0xc0, !PT ;  /* 0x00fffff0080a7812 */ /* 0x000fc600078ec0ff */
[----:B------:R-:W-:Y:S02]  /*20e0*/  IMAD.X R0, RZ, RZ, R9, P1 ;  /* 0x000000ffff007224 */ /* 0x000fe400008e0609 */
[----:B------:R-:W-:Y:S01]  /*20f0*/  IMAD.MOV R10, RZ, RZ, -R10 ;  /* 0x000000ffff0a7224 */ /* 0x000fe200078e0a0a */
[----:B0-----:R-:W-:-:S04]  /*2100*/  LEA R2, P2, R3, UR4, 0x2 ;  /* 0x0000000403027c11 */ /* 0x001fc8000f8410ff */
[----:B------:R-:W-:Y:S02]  /*2110*/  IADD3 R2, P1, PT, R2, 0x4000, RZ ;  /* 0x0000400002027810 */ /* 0x000fe40007f3e0ff */
[----:B------:R-:W-:Y:S01]  /*2120*/  LEA.HI.X R3, R3, UR5, R0, 0x2, P2 ;  /* 0x0000000503037c11 */ /* 0x000fe200090f1400 */
[----:B------:R-:W-:-:S04]  /*2130*/  IMAD.MOV.U32 R0, RZ, RZ, R4 ;  /* 0x000000ffff007224 */ /* 0x000fc800078e0004 */
[----:B------:R-:W-:-:S07]  /*2140*/  IMAD.X R3, RZ, RZ, R3, P1 ;  /* 0x000000ffff037224 */ /* 0x000fce00008e0603 */
.L_x_530:
        /* <DEDUP_REMOVED lines=70> */
.L_x_529:
[----:B------:R-:W-:Y:S05]  /*25b0*/  BSYNC.RECONVERGENT B2 ;  /* 0x0000000000027941 */ /* 0x000fea0003800200 */
.L_x_528:
[----:B------:R-:W-:Y:S05]  /*25c0*/  @!P0 BRA `(.L_x_527) ;  /* 0x0000000400688947 */ /* 0x000fea0003800000 */
[----:B------:R-:W-:Y:S01]  /*25d0*/  ISETP.GE.U32.AND P1, PT, R26, 0x8, PT ;  /* 0x000000081a00780c */ /* 0x000fe20003f26070 */
[----:B------:R-:W-:Y:S01]  /*25e0*/  BSSY.RECONVERGENT B2, `(.L_x_531) ;  /* 0x000002a000027945 */ /* 0x000fe20003800200 */
[----:B------:R-:W-:-:S04]  /*25f0*/  LOP3.LUT R18, R8, 0x7, RZ, 0xc0, !PT ;  /* 0x0000000708127812 */ /* 0x000fc800078ec0ff */
[----:B------:R-:W-:-:S07]  /*2600*/  ISETP.NE.AND P0, PT, R18, RZ, PT ;  /* 0x000000ff1200720c */ /* 0x000fce0003f05270 */
[----:B------:R-:W-:Y:S06]  /*2610*/  @!P1 BRA `(.L_x_532) ;  /* 0x0000000000989947 */ /* 0x000fec0003800000 */
[----:B------:R-:W0:Y:S01]  /*2620*/  LDCU.64 UR4, c[0x0][0x380] ;  /* 0x00007000ff0477ac */ /* 0x000e220008000a00 */
[----:B------:R-:W-:-:S05]  /*2630*/  IADD3 R3, P1, PT, R0, R7, RZ ;  /* 0x0000000700037210 */ /* 0x000fca0007f3e0ff */
[----:B------:R-:W-:Y:S01]  /*2640*/  IMAD.X R10, RZ, RZ, R9, P1 ;  /* 0x000000ffff0a7224 */ /* 0x000fe200008e0609 */
        /* <DEDUP_REMOVED lines=35> */
.L_x_532:
[----:B------:R-:W-:Y:S05]  /*2880*/  BSYNC.RECONVERGENT B2 ;  /* 0x0000000000027941 */ /* 0x000fea0003800200 */
.L_x_531:
        /* <DEDUP_REMOVED lines=28> */
.L_x_534:
[----:B------:R-:W-:Y:S05]  /*2a50*/  BSYNC.RECONVERGENT B2 ;  /* 0x0000000000027941 */ /* 0x000fea0003800200 */
.L_x_533:
[----:B------:R-:W-:Y:S05]  /*2a60*/  @!P0 BRA `(.L_x_527) ;  /* 0x0000000000408947 */ /* 0x000fea0003800000 */
[----:B------:R-:W0:Y:S01]  /*2a70*/  LDCU.64 UR4, c[0x0][0x380] ;  /* 0x00007000ff0477ac */ /* 0x000e220008000a00 */
[----:B------:R-:W-:Y:S01]  /*2a80*/  IADD3 R3, P0, PT, R0, R7, RZ ;  /* 0x0000000700037210 */ /* 0x000fe20007f1e0ff */
[----:B------:R-:W-:-:S04]  /*2a90*/  IMAD.MOV R0, RZ, RZ, -R10 ;  /* 0x000000ffff007224 */ /* 0x000fc800078e0a0a */
[----:B------:R-:W-:Y:S01]  /*2aa0*/  IMAD.X R8, RZ, RZ, R9, P0 ;  /* 0x000000ffff087224 */ /* 0x000fe200000e0609 */
[----:B0-----:R-:W-:-:S04]  /*2ab0*/  LEA R2, P1, R3, UR4, 0x2 ;  /* 0x0000000403027c11 */ /* 0x001fc8000f8210ff */
[----:B------:R-:W-:-:S09]  /*2ac0*/  LEA.HI.X R3, R3, UR5, R8, 0x2, P1 ;  /* 0x0000000503037c11 */ /* 0x000fd200088f1408 */
.L_x_535:
[----:B------:R0:W2:Y:S01]  /*2ad0*/  LDG.E R7, desc[UR6][R2.64] ;  /* 0x0000000602077981 */ /* 0x0000a2000c1e1900 */
[----:B------:R-:W-:Y:S01]  /*2ae0*/  VIADD R0, R0, 0x1 ;  /* 0x0000000100007836 */ /* 0x000fe20000000000 */
[----:B0-----:R-:W-:-:S05]  /*2af0*/  IADD3 R2, P2, PT, R2, 0x800, RZ ;  /* 0x0000080002027810 */ /* 0x001fca0007f5e0ff */
[----:B------:R-:W-:Y:S01]  /*2b00*/  IMAD.X R3, RZ, RZ, R3, P2 ;  /* 0x000000ffff037224 */ /* 0x000fe200010e0603 */
[----:B--2---:R-:W-:-:S04]  /*2b10*/  ISETP.GT.AND P0, PT, R7, -0x1, PT ;  /* 0xffffffff0700780c */ /* 0x004fc80003f04270 */
[----:B------:R-:W-:Y:S02]  /*2b20*/  SEL R7, RZ, 0x1, !P0 ;  /* 0x00000001ff077807 */ /* 0x000fe40004000000 */
[----:B------:R-:W-:Y:S02]  /*2b30*/  ISETP.NE.AND P0, PT, R0, RZ, PT ;  /* 0x000000ff0000720c */ /* 0x000fe40003f05270 */
[----:B------:R-:W-:-:S05]  /*2b40*/  IADD3 R6, P1, PT, R6, R7, RZ ;  /* 0x0000000706067210 */ /* 0x000fca0007f3e0ff */
[----:B------:R-:W-:-:S06]  /*2b50*/  IMAD.X R5, RZ, RZ, R5, P1 ;  /* 0x000000ffff057224 */ /* 0x000fcc00008e0605 */
[----:B------:R-:W-:Y:S05]  /*2b60*/  @P0 BRA `(.L_x_535) ;  /* 0xfffffffc00d80947 */ /* 0x000fea000383ffff */
.L_x_527:
[----:B------:R-:W-:Y:S05]  /*2b70*/  BSYNC.RECONVERGENT B1 ;  /* 0x0000000000017941 */ /* 0x000fea0003800200 */
.L_x_525:
[----:B------:R-:W0:Y:S01]  /*2b80*/  S2R R8, SR_LANEID ;  /* 0x0000000000087919 */ /* 0x000e220000000000 */
[----:B------:R-:W-:Y:S01]  /*2b90*/  ISETP.NE.AND P5, PT, R4, RZ, PT ;  /* 0x000000ff0400720c */ /* 0x000fe20003fa5270 */
        /* <DEDUP_REMOVED lines=49> */
[----:B--2---:R-:W0:Y:S04]  /*2eb0*/  LDS.128 R4, [UR4+0x20] ;  /* 0x00002004ff047984 */ /* 0x004e280008000c00 */
        /* <DEDUP_REMOVED lines=21> */
[----:B------:R-:W-:-:S07]  /*3010*/  IMAD.X R3, R3, 0x1, R31, P2 ;  /* 0x0000000103037824 */ /* 0x000fce00010e061f */
.L_x_523:
[----:B------:R-:W-:Y:S05]  /*3020*/  BSYNC.RECONVERGENT B0 ;  /* 0x0000000000007941 */ /* 0x000fea0003800200 */
.L_x_508:
[----:B------:R-:W-:Y:S05]  /*3030*/  @P5 EXIT ;  /* 0x000000000000594d */ /* 0x000fea0003800000 */
[----:B------:R-:W0:Y:S01]  /*3040*/  LDCU.64 UR4, c[0x0][0x3a8] ;  /* 0x00007500ff0477ac */ /* 0x000e220008000a00 */
[----:B------:R-:W3:Y:S01]  /*3050*/  LDC.64 R4, c[0x0][0x390] ;  /* 0x0000e400ff047b82 */ /* 0x000ee20000000a00 */
[----:B012---:R-:W-:-:S04]  /*3060*/  IADD3 R2, P0, PT, R2, UR4, RZ ;  /* 0x0000000402027c10 */ /* 0x007fc8000ff1e0ff */
[----:B------:R-:W-:-:S05]  /*3070*/  IADD3.X R3, PT, PT, R3, UR5, RZ, P0, !PT ;  /* 0x0000000503037c10 */ /* 0x000fca00087fe4ff */
[----:B---3--:R-:W-:Y:S01]  /*3080*/  STG.E.64 desc[UR6][R4.64], R2 ;  /* 0x0000000204007986 */ /* 0x008fe2000c101b06 */
[----:B------:R-:W-:Y:S05]  /*3090*/  EXIT ;  /* 0x000000000000794d */ /* 0x000fea0003800000 */
.L_x_536:
        /* <DEDUP_REMOVED lines=14> */
.L_x_885:


//--------------------- .text._ZN3cub18CUB_300001_SM_10006detail6reduce28DeviceReduceSingleTileKernelINS2_10policy_hubIljN4cuda3std3__44plusIlEEE10Policy1000EPlSC_iS9_llNS7_10__identityEEEvT0_T1_T2_T3_T4_T6_ --------------------------
	.section	.text._ZN3cub18CUB_300001_SM_10006detail6reduce28DeviceReduceSingleTileKernelINS2_10policy_hubIljN4cuda3std3__44plusIlEEE10Policy1000EPlSC_iS9_llNS7_10__identityEEEvT0_T1_T2_T3_T4_T6_,"ax",@progbits
	.align	128
        .global         _ZN3cub18CUB_300001_SM_10006detail6reduce28DeviceReduceSingleTileKernelINS2_10policy_hubIljN4cuda3std3__44plusIlEEE10Policy1000EPlSC_iS9_llNS7_10__identityEEEvT0_T1_T2_T3_T4_T6_
        .type           _ZN3cub18CUB_300001_SM_10006detail6reduce28DeviceReduceSingleTileKernelINS2_10policy_hubIljN4cuda3std3__44plusIlEEE10Policy1000EPlSC_iS9_llNS7_10__identityEEEvT0_T1_T2_T3_T4_T6_,@function
        .size           _ZN3cub18CUB_300001_SM_10006detail6reduce28DeviceReduceSingleTileKernelINS2_10policy_hubIljN4cuda3std3__44plusIlEEE10Policy1000EPlSC_iS9_llNS7_10__identityEEEvT0_T1_T2_T3_T4_T6_,(.L_x_886 - _ZN3cub18CUB_300001_SM_10006detail6reduce28DeviceReduceSingleTileKernelINS2_10policy_hubIljN4cuda3std3__44plusIlEEE10Policy1000EPlSC_iS9_llNS7_10__identityEEEvT0_T1_T2_T3_T4_T6_)
        .other          _ZN3cub18CUB_300001_SM_10006detail6reduce28DeviceReduceSingleTileKernelINS2_10policy_hubIljN4cuda3std3__44plusIlEEE10Policy1000EPlSC_iS9_llNS7_10__identityEEEvT0_T1_T2_T3_T4_T6_,@"STO_CUDA_ENTRY STV_DEFAULT"
_ZN3cub18CUB_300001_SM_10006detail6reduce28DeviceReduceSingleTileKernelINS2_10policy_hubIljN4cuda3std3__44plusIlEEE10Policy1000EPlSC_iS9_llNS7_10__identityEEEvT0_T1_T2_T3_T4_T6_:
.text._ZN3cub18CUB_300001_SM_10006detail6reduce28DeviceReduceSingleTileKernelINS2_10policy_hubIljN4cuda3std3__44plusIlEEE10Policy1000EPlSC_iS9_llNS7_10__identityEEEvT0_T1_T2_T3_T4_T6_:
        /* <DEDUP_REMOVED lines=13> */
.L_x_537:
        /* <DEDUP_REMOVED lines=13> */
.L_x_541:
[----:B------:R-:W-:Y:S05]  /*01a0*/  BSYNC.RECONVERGENT B1 ;  /* 0x0000000000017941 */ /* 0x000fea0003800200 */
.L_x_540:
        /* <DEDUP_REMOVED lines=17> */
.L_x_546:
        /* <DEDUP_REMOVED lines=11> */
.L_x_545:
[----:B------:R-:W-:Y:S05]  /*0370*/  BSYNC.RECONVERGENT B2 ;  /* 0x0000000000027941 */ /* 0x000fea0003800200 */
.L_x_544:
        /* <DEDUP_REMOVED lines=8> */
.L_x_549:
        /* <DEDUP_REMOVED lines=43> */
.L_x_548:
[----:B------:R-:W-:Y:S05]  /*06b0*/  BSYNC.RECONVERGENT B2 ;  /* 0x0000000000027941 */ /* 0x000fea0003800200 */
.L_x_547:
        /* <DEDUP_REMOVED lines=26> */
.L_x_551:
[----:B------:R-:W-:Y:S05]  /*0860*/  BSYNC.RECONVERGENT B2 ;  /* 0x0000000000027941 */ /* 0x000fea0003800200 */
.L_x_550:
        /* <DEDUP_REMOVED lines=12> */
.L_x_543:
[----:B------:R-:W-:Y:S05]  /*0930*/  BSYNC.RECONVERGENT B1 ;  /* 0x0000000000017941 */ /* 0x000fea0003800200 */
.L_x_542:
        /* <DEDUP_REMOVED lines=77> */
.L_x_552:
        /* <DEDUP_REMOVED lines=130> */
.L_x_539:
        /* <DEDUP_REMOVED lines=25> */
.L_x_556:
        /* <DEDUP_REMOVED lines=24> */
.L_x_554:
        /* <DEDUP_REMOVED lines=19> */
.L_x_560:
        /* <DEDUP_REMOVED lines=9> */
.L_x_559:
[----:B------:R-:W-:Y:S05]  /*1b00*/  BSYNC.RECONVERGENT B2 ;  /* 0x0000000000027941 */ /* 0x000fea0003800200 */
.L_x_558:
        /* <DEDUP_REMOVED lines=16> */
.L_x_563:
        /* <DEDUP_REMOVED lines=45> */
.L_x_562:
[----:B------:R-:W-:Y:S05]  /*1ee0*/  BSYNC.RECONVERGENT B2 ;  /* 0x0000000000027941 */ /* 0x000fea0003800200 */
.L_x_561:
        /* <DEDUP_REMOVED lines=30> */
.L_x_565:
[----:B------:R-:W-:Y:S05]  /*20d0*/  BSYNC.RECONVERGENT B2 ;  /* 0x0000000000027941 */ /* 0x000fea0003800200 */
.L_x_564:
        /* <DEDUP_REMOVED lines=11> */
.L_x_557:
[----:B------:R-:W-:Y:S05]  /*2190*/  BSYNC.RECONVERGENT B1 ;  /* 0x0000000000017941 */ /* 0x000fea0003800200 */
.L_x_555:
        /* <DEDUP_REMOVED lines=74> */
.L_x_553:
[----:B------:R-:W-:Y:S05]  /*2640*/  BSYNC.RECONVERGENT B0 ;  /* 0x0000000000007941 */ /* 0x000fea0003800200 */
.L_x_538:
[----:B------:R-:W-:Y:S05]  /*2650*/  @P0 EXIT ;  /* 0x000000000000094d */ /* 0x000fea0003800000 */
[----:B------:R-:W0:Y:S01]  /*2660*/  LDCU.64 UR4, c[0x0][0x398] ;  /* 0x00007300ff0477ac */ /* 0x000e220008000a00 */
[----:B------:R-:W3:Y:S01]  /*2670*/  LDC.64 R4, c[0x0][0x388] ;  /* 0x0000e200ff047b82 */ /* 0x000ee20000000a00 */
[----:B012---:R-:W-:-:S04]  /*2680*/  IADD3 R2, P0, PT, R2, UR4, RZ ;  /* 0x0000000402027c10 */ /* 0x007fc8000ff1e0ff */
[----:B------:R-:W-:-:S05]  /*2690*/  IADD3.X R3, PT, PT, R3, UR5, RZ, P0, !PT ;  /* 0x0000000503037c10 */ /* 0x000fca00087fe4ff */
[----:B---3--:R-:W-:Y:S01]  /*26a0*/  STG.E.64 desc[UR6][R4.64], R2 ;  /* 0x0000000204007986 */ /* 0x008fe2000c101b06 */
[----:B------:R-:W-:Y:S05]  /*26b0*/  EXIT ;  /* 0x000000000000794d */ /* 0x000fea0003800000 */
.L_x_566:
        /* <DEDUP_REMOVED lines=12> */
.L_x_886:


//--------------------- .text._ZN3cub18CUB_300001_SM_10006detail6reduce18DeviceReduceKernelINS2_10policy_hubIljN4cuda3std3__44plusIlEEE10Policy1000EN6thrust24THRUST_300001_SM_1000_NS18transform_iteratorI7isValidNSD_6detail15normal_iteratorINSD_10device_ptrIiEEEEllEEjS9_lNS7_10__identityEEEvT0_PT3_T1_NS0_13GridEvenShareISQ_EET2_T4_ --------------------------
	.section	.text._ZN3cub18CUB_300001_SM_10006detail6reduce18DeviceReduceKernelINS2_10policy_hubIljN4cuda3std3__44plusIlEEE10Policy1000EN6thrust24THRUST_300001_SM_1000_NS18transform_iteratorI7isValidNSD_6detail15normal_iteratorINSD_10device_ptrIiEEEEllEEjS9_lNS7_10__identityEEEvT0_PT3_T1_NS0_13GridEvenShareISQ_EET2_T4_,"ax",@progbits
	.align	128
        .global         _ZN3cub18CUB_300001_SM_10006detail6reduce18DeviceReduceKernelINS2_10policy_hubIljN4cuda3std3__44plusIlEEE10Policy1000EN6thrust24THRUST_300001_SM_1000_NS18transform_iteratorI7isValidNSD_6detail15normal_iteratorINSD_10device_ptrIiEEEEllEEjS9_lNS7_10__identityEEEvT0_PT3_T1_NS0_13GridEvenShareISQ_EET2_T4_
        .type           _ZN3cub18CUB_300001_SM_10006detail6reduce18DeviceReduceKernelINS2_10policy_hubIljN4cuda3std3__44plusIlEEE10Policy1000EN6thrust24THRUST_300001_SM_1000_NS18transform_iteratorI7isValidNSD_6detail15normal_iteratorINSD_10device_ptrIiEEEEllEEjS9_lNS7_10__identityEEEvT0_PT3_T1_NS0_13GridEvenShareISQ_EET2_T4_,@function
        .size           _ZN3cub18CUB_300001_SM_10006detail6reduce18DeviceReduceKernelINS2_10policy_hubIljN4cuda3std3__44plusIlEEE10Policy1000EN6thrust24THRUST_300001_SM_1000_NS18transform_iteratorI7isValidNSD_6detail15normal_iteratorINSD_10device_ptrIiEEEEllEEjS9_lNS7_10__identityEEEvT0_PT3_T1_NS0_13GridEvenShareISQ_EET2_T4_,(.L_x_887 - _ZN3cub18CUB_300001_SM_10006detail6reduce18DeviceReduceKernelINS2_10policy_hubIljN4cuda3std3__44plusIlEEE10Policy1000EN6thrust24THRUST_300001_SM_1000_NS18transform_iteratorI7isValidNSD_6detail15normal_iteratorINSD_10device_ptrIiEEEEllEEjS9_lNS7_10__identityEEEvT0_PT3_T1_NS0_13GridEvenShareISQ_EET2_T4_)
        .other          _ZN3cub18CUB_300001_SM_10006detail6reduce18DeviceReduceKernelINS2_10policy_hubIljN4cuda3std3__44plusIlEEE10Policy1000EN6thrust24THRUST_300001_SM_1000_NS18transform_iteratorI7isValidNSD_6detail15normal_iteratorINSD_10device_ptrIiEEEEllEEjS9_lNS7_10__identityEEEvT0_PT3_T1_NS0_13GridEvenShareISQ_EET2_T4_,@"STO_CUDA_ENTRY STV_DEFAULT"
_ZN3cub18CUB_300001_SM_10006detail6reduce18DeviceReduceKernelINS2_10policy_hubIljN4cuda3std3__44plusIlEEE10Policy1000EN6thrust24THRUST_300001_SM_1000_NS18transform_iteratorI7isValidNSD_6detail15normal_iteratorINSD_10device_ptrIiEEEEllEEjS9_lNS7_10__identityEEEvT0_PT3_T1_NS0_13GridEvenShareISQ_EET2_T4_:
.text._ZN3cub18CUB_300001_SM_10006detail6reduce18DeviceReduceKernelINS2_10policy_hubIljN4cuda3std3__44plusIlEEE10Policy1000EN6thrust24THRUST_300001_SM_1000_NS18transform_iteratorI7isValidNSD_6detail15normal_iteratorINSD_10device_ptrIiEEEEllEEjS9_lNS7_10__identityEEEvT0_PT3_T1_NS0_13GridEvenShareISQ_EET2_T4_:
[----:B------:R-:W-:Y:S01]  /*0000*/  LDC R1, c[0x0][0x37c] ;  /* 0x0000df00ff017b82 */ /* 0x000fe20000000800 */
[----:B------:R-:W0:Y:S07]  /*0010*/  S2R R0, SR_CTAID.X ;  /* 0x0000000000007919 */ /* 0x000e2e0000002500 */
[----:B------:R-:W1:Y:S01]  /*0020*/  LDC.64 R6, c[0x0][0x3b0] ;  /* 0x0000ec00ff067b82 */ /* 0x000e620000000a00 */
[----:B------:R-:W2:Y:S01]  /*0030*/  LDCU.64 UR6, c[0x0][0x358] ;  /* 0x00006b00ff0677ac */ /* 0x000ea20008000a00 */
[----:B------:R-:W-:Y:S01]  /*0040*/  BSSY.RECONVERGENT B0, `(.L_x_567) ;  /* 0x0000354000007945 */ /* 0x000fe20003800200 */
[----:B-1----:R-:W-:-:S02]  /*0050*/  IMAD R2, R7, 0xe00, RZ ;  /* 0x00000e0007027824 */ /* 0x002fc400078e02ff */
[----:B0-----:R-:W-:-:S05]  /*0060*/  IMAD R28, R0, -0xe00, R6 ;  /* 0xfffff200001c7824 */ /* 0x001fca00078e0206 */
[----:B------:R-:W-:-:S13]  /*0070*/  ISETP.GT.U32.AND P0, PT, R28, 0xdff, PT ;  /* 0x00000dff1c00780c */ /* 0x000fda0003f04070 */
[----:B--2---:R-:W-:Y:S05]  /*0080*/  @P0 BRA `(.L_x_568) ;  /* 0x0000001c00040947 */ /* 0x004fea0003800000 */
[----:B------:R-:W0:Y:S01]  /*0090*/  S2R R5, SR_TID.X ;  /* 0x0000000000057919 */ /* 0x000e220000002100 */
[----:B------:R-:W-:Y:S01]  /*00a0*/  BSSY.RECONVERGENT B1, `(.L_x_569) ;  /* 0x000000e000017945 */ /* 0x000fe20003800200 */
[----:B------:R-:W-:Y:S02]  /*00b0*/  IMAD.MOV.U32 R22, RZ, RZ, RZ ;  /* 0x000000ffff167224 */ /* 0x000fe400078e00ff */
[----:B------:R-:W-:Y:S01]  /*00c0*/  IMAD.MOV.U32 R25, RZ, RZ, RZ ;  /* 0x000000ffff197224 */ /* 0x000fe200078e00ff */
[----:B0-----:R-:W-:Y:S01]  /*00d0*/  ISETP.GE.U32.AND P0, PT, R5, R28, PT ;  /* 0x0000001c0500720c */ /* 0x001fe20003f06070 */
[----:B------:R-:W-:-:S12]  /*00e0*/  IMAD.MOV.U32 R7, RZ, RZ, R5 ;  /* 0x000000ffff077224 */ /* 0x000fd800078e0005 */
[----:B------:R-:W-:Y:S05]  /*00f0*/  @P0 BRA `(.L_x_570) ;  /* 0x0000000000200947 */ /* 0x000fea0003800000 */
[----:B------:R-:W0:Y:S01]  /*0100*/  LDC.64 R2, c[0x0][0x380] ;  /* 0x0000e000ff027b82 */ /* 0x000e220000000a00 */
[----:B------:R-:W-:-:S04]  /*0110*/  IMAD R7, R0, 0xe00, R5 ;  /* 0x00000e0000077824 */ /* 0x000fc800078e0205 */
[----:B0-----:R-:W-:-:S06]  /*0120*/  IMAD.WIDE.U32 R2, R7, 0x4, R2 ;  /* 0x0000000407027825 */ /* 0x001fcc00078e0002 */
[----:B------:R-:W2:Y:S01]  /*0130*/  LDG.E R2, desc[UR6][R2.64] ;  /* 0x0000000602027981 */ /* 0x000ea2000c1e1900 */
[----:B------:R-:W-:Y:S02]  /*0140*/  VIADD R7, R5, 0x200 ;  /* 0x0000020005077836 */ /* 0x000fe40000000000 */
[----:B------:R-:W-:Y:S01]  /*0150*/  IMAD.MOV.U32 R25, RZ, RZ, RZ ;  /* 0x000000ffff197224 */ /* 0x000fe200078e00ff */
[----:B--2---:R-:W-:-:S04]  /*0160*/  ISETP.GT.AND P0, PT, R2, -0x1, PT ;  /* 0xffffffff0200780c */ /* 0x004fc80003f04270 */
[----:B------:R-:W-:-:S09]  /*0170*/  SEL R22, RZ, 0x1, !P0 ;  /* 0x00000001ff167807 */ /* 0x000fd20004000000 */
.L_x_570:
[----:B------:R-:W-:Y:S05]  /*0180*/  BSYNC.RECONVERGENT B1 ;  /* 0x0000000000017941 */ /* 0x000fea0003800200 */
.L_x_569:
[----:B------:R-:W-:Y:S01]  /*0190*/  ISETP.GE.U32.AND P0, PT, R7, R28, PT ;  /* 0x0000001c0700720c */ /* 0x000fe20003f06070 */
[----:B------:R-:W-:-:S12]  /*01a0*/  BSSY.RECONVERGENT B1, `(.L_x_571) ;  /* 0x00000e0000017945 */ /* 0x000fd80003800200 */
[----:B------:R-:W-:Y:S05]  /*01b0*/  @P0 BRA `(.L_x_572) ;  /* 0x0000000c00780947 */ /* 0x000fea0003800000 */
[----:B------:R-:W-:Y:S01]  /*01c0*/  LOP3.LUT R3, RZ, R7, RZ, 0x33, !PT ;  /* 0x00000007ff037212 */ /* 0x000fe200078e33ff */
[----:B------:R-:W-:Y:S04]  /*01d0*/  BSSY.RECONVERGENT B2, `(.L_x_573) ;  /* 0x0000073000027945 */ /* 0x000fe80003800200 */
[----:B------:R-:W-:-:S04]  /*01e0*/  IMAD.IADD R3, R3, 0x1, R6 ;  /* 0x0000000103037824 */ /* 0x000fc800078e0206 */
[----:B------:R-:W-:-:S05]  /*01f0*/  IMAD R3, R0, -0xe00, R3 ;  /* 0xfffff20000037824 */ /* 0x000fca00078e0203 */
[C---:B------:R-:W-:Y:S02]  /*0200*/  ISETP.GE.U32.AND P0, PT, R3.reuse, 0x1e00, PT ;  /* 0x00001e000300780c */ /* 0x040fe40003f06070 */
[----:B------:R-:W-:-:S04]  /*0210*/  LEA.HI R4, R3, 0x1, RZ, 0x17 ;  /* 0x0000000103047811 */ /* 0x000fc800078fb8ff */
[----:B------:R-:W-:-:S07]  /*0220*/  LOP3.LUT R6, R4, 0xf, RZ, 0xc0, !PT ;  /* 0x0000000f04067812 */ /* 0x000fce00078ec0ff */
[----:B------:R-:W-:Y:S05]  /*0230*/  @!P0 BRA `(.L_x_574) ;  /* 0x0000000400b08947 */ /* 0x000fea0003800000 */
[----:B------:R-:W0:Y:S01]  /*0240*/  LDC.64 R12, c[0x0][0x380] ;  /* 0x0000e000ff0c7b82 */ /* 0x000e220000000a00 */
[----:B------:R-:W-:Y:S01]  /*0250*/  LOP3.LUT R2, R4, 0xfffff0, RZ, 0xc0, !PT ;  /* 0x00fffff004027812 */ /* 0x000fe200078ec0ff */
[----:B------:R-:W-:Y:S01]  /*0260*/  BSSY.RECONVERGENT B3, `(.L_x_575) ;  /* 0x0000068000037945 */ /* 0x000fe20003800200 */
[----:B------:R-:W-:Y:S01]  /*0270*/  LOP3.LUT R8, R7, 0x1000, RZ, 0xfc, !PT ;  /* 0x0000100007087812 */ /* 0x000fe200078efcff */
[----:B------:R-:W-:Y:S02]  /*0280*/  IMAD R7, R0, 0xe00, R7 ;  /* 0x00000e0000077824 */ /* 0x000fe400078e0207 */
[----:B------:R-:W-:-:S07]  /*0290*/  IMAD.MOV R2, RZ, RZ, -R2 ;  /* 0x000000ffff027224 */ /* 0x000fce00078e0a02 */
.L_x_576:
[C---:B------:R-:W-:Y:S02]  /*02a0*/  VIADD R27, R7.reuse, 0x200 ;  /* 0x00000200071b7836 */ /* 0x040fe40000000000 */
[----:B0-----:R-:W-:-:S04]  /*02b0*/  IMAD.WIDE.U32 R14, R7, 0x4, R12 ;  /* 0x00000004070e7825 */ /* 0x001fc800078e000c */
[----:B------:R-:W-:Y:S01]  /*02c0*/  IMAD.WIDE.U32 R26, R27, 0x4, R12 ;  /* 0x000000041b1a7825 */ /* 0x000fe200078e000c */
[----:B------:R0:W2:Y:S04]  /*02d0*/  LDG.E R3, desc[UR6][R14.64] ;  /* 0x000000060e037981 */ /* 0x0000a8000c1e1900 */
[----:B------:R-:W3:Y:S01]  /*02e0*/  LDG.E R17, desc[UR6][R26.64] ;  /* 0x000000061a117981 */ /* 0x000ee2000c1e1900 */
[----:B------:R-:W-:-:S04]  /*02f0*/  VIADD R19, R7, 0x400 ;  /* 0x0000040007137836 */ /* 0x000fc80000000000 */
[----:B------:R-:W-:-:S05]  /*0300*/  IMAD.WIDE.U32 R18, R19, 0x4, R12 ;  /* 0x0000000413127825 */ /* 0x000fca00078e000c */
[----:B------:R1:W4:Y:S01]  /*0310*/  LDG.E R16, desc[UR6][R18.64] ;  /* 0x0000000612107981 */ /* 0x000322000c1e1900 */
[C---:B------:R-:W-:Y:S02]  /*0320*/  VIADD R11, R7.reuse, 0x600 ;  /* 0x00000600070b7836 */ /* 0x040fe40000000000 */
[----:B------:R-:W-:Y:S02]  /*0330*/  VIADD R21, R7, 0x800 ;  /* 0x0000080007157836 */ /* 0x000fe40000000000 */
[----:B------:R-:W-:-:S04]  /*0340*/  IMAD.WIDE.U32 R10, R11, 0x4, R12 ;  /* 0x000000040b0a7825 */ /* 0x000fc800078e000c */
[C---:B------:R-:W-:Y:S02]  /*0350*/  VIADD R23, R7.reuse, 0xc00 ;  /* 0x00000c0007177836 */ /* 0x040fe40000000000 */
[----:B------:R-:W-:Y:S01]  /*0360*/  VIADD R9, R7, 0xa00 ;  /* 0x00000a0007097836 */ /* 0x000fe20000000000 */
[----:B------:R5:W4:Y:S01]  /*0370*/  LDG.E R10, desc[UR6][R10.64] ;  /* 0x000000060a0a7981 */ /* 0x000b22000c1e1900 */
[----:B------:R-:W-:-:S04]  /*0380*/  IMAD.WIDE.U32 R20, R21, 0x4, R12 ;  /* 0x0000000415147825 */ /* 0x000fc800078e000c */
[----:B0-----:R-:W-:-:S04]  /*0390*/  IMAD.WIDE.U32 R14, R23, 0x4, R12 ;  /* 0x00000004170e7825 */ /* 0x001fc800078e000c */
[--C-:B-1----:R-:W-:Y:S01]  /*03a0*/  IMAD.WIDE.U32 R18, R9, 0x4, R12.reuse ;  /* 0x0000000409127825 */ /* 0x102fe200078e000c */
[----:B------:R-:W4:Y:S03]  /*03b0*/  LDG.E R24, desc[UR6][R14.64] ;  /* 0x000000060e187981 */ /* 0x000f26000c1e1900 */
[C---:B------:R-:W-:Y:S01]  /*03c0*/  VIADD R27, R7.reuse, 0xe00 ;  /* 0x00000e00071b7836 */ /* 0x040fe20000000000 */
[----:B------:R0:W4:Y:S01]  /*03d0*/  LDG.E R9, desc[UR6][R20.64] ;  /* 0x0000000614097981 */ /* 0x000122000c1e1900 */
[----:B-----5:R-:W-:Y:S02]  /*03e0*/  VIADD R11, R7, 0x1200 ;  /* 0x00001200070b7836 */ /* 0x020fe40000000000 */
[----:B------:R-:W-:Y:S01]  /*03f0*/  IMAD.WIDE.U32 R26, R27, 0x4, R12 ;  /* 0x000000041b1a7825 */ /* 0x000fe200078e000c */
[----:B------:R1:W5:Y:S05]  /*0400*/  LDG.E R23, desc[UR6][R18.64] ;  /* 0x0000000612177981 */ /* 0x00036a000c1e1900 */
[----:B------:R-:W5:Y:S01]  /*0410*/  LDG.E R26, desc[UR6][R26.64] ;  /* 0x000000061a1a7981 */ /* 0x000f62000c1e1900 */
[----:B0-----:R-:W-:-:S02]  /*0420*/  VIADD R21, R7, 0x1400 ;  /* 0x0000140007157836 */ /* 0x001fc40000000000 */
[----:B-1----:R-:W-:-:S04]  /*0430*/  IMAD.WIDE.U32 R18, R11, 0x4, R12 ;  /* 0x000000040b127825 */ /* 0x002fc800078e000c */
[----:B------:R-:W-:Y:S01]  /*0440*/  IMAD.WIDE.U32 R20, R21, 0x4, R12 ;  /* 0x0000000415147825 */ /* 0x000fe200078e000c */
[----:B------:R0:W5:Y:S04]  /*0450*/  LDG.E R11, desc[UR6][R18.64] ;  /* 0x00000006120b7981 */ /* 0x000168000c1e1900 */
[----:B------:R1:W5:Y:S01]  /*0460*/  LDG.E R27, desc[UR6][R20.64] ;  /* 0x00000006141b7981 */ /* 0x000362000c1e1900 */
[C---:B0-----:R-:W-:Y:S02]  /*0470*/  VIADD R19, R7.reuse, 0x1a00 ;  /* 0x00001a0007137836 */ /* 0x041fe40000000000 */
[----:B-1----:R-:W-:-:S04]  /*0480*/  VIADD R21, R7, 0x1e00 ;  /* 0x00001e0007157836 */ /* 0x002fc80000000000 */
[----:B------:R-:W-:-:S06]  /*0490*/  IMAD.WIDE.U32 R20, R21, 0x4, R12 ;  /* 0x0000000415147825 */ /* 0x000fcc00078e000c */
[----:B------:R-:W5:Y:S01]  /*04a0*/  LDG.E R20, desc[UR6][R20.64] ;  /* 0x0000000614147981 */ /* 0x000f62000c1e1900 */
[----:B--2---:R-:W-:Y:S01]  /*04b0*/  ISETP.GT.AND P0, PT, R3, -0x1, PT ;  /* 0xffffffff0300780c */ /* 0x004fe20003f04270 */
[----:B------:R-:W-:Y:S01]  /*04c0*/  VIADD R3, R7, 0x1000 ;  /* 0x0000100007037836 */ /* 0x000fe20000000000 */
[----:B---3--:R-:W-:Y:S02]  /*04d0*/  ISETP.GT.AND P1, PT, R17, -0x1, PT ;  /* 0xffffffff1100780c */ /* 0x008fe40003f24270 */
[----:B------:R-:W-:Y:S02]  /*04e0*/  SEL R29, RZ, 0x1, !P0 ;  /* 0x00000001ff1d7807 */ /* 0x000fe40004000000 */
[----:B------:R-:W-:Y:S01]  /*04f0*/  SEL R17, RZ, 0x1, !P1 ;  /* 0x00000001ff117807 */ /* 0x000fe20004800000 */
[----:B------:R-:W-:-:S03]  /*0500*/  IMAD.WIDE.U32 R14, R3, 0x4, R12 ;  /* 0x00000004030e7825 */ /* 0x000fc600078e000c */
[----:B------:R-:W-:Y:S01]  /*0510*/  IADD3 R22, P3, P2, R17, R22, R29 ;  /* 0x0000001611167210 */ /* 0x000fe20007a7e01d */
[----:B------:R-:W-:Y:S01]  /*0520*/  VIADD R17, R7, 0x1600 ;  /* 0x0000160007117836 */ /* 0x000fe20000000000 */
[----:B------:R0:W2:Y:S01]  /*0530*/  LDG.E R3, desc[UR6][R14.64] ;  /* 0x000000060e037981 */ /* 0x0000a2000c1e1900 */
[----:B----4-:R-:W-:Y:S02]  /*0540*/  ISETP.GT.AND P1, PT, R16, -0x1, PT ;  /* 0xffffffff1000780c */ /* 0x010fe40003f24270 */
[----:B0-----:R-:W-:-:S04]  /*0550*/  IMAD.WIDE.U32 R14, R17, 0x4, R12 ;  /* 0x00000004110e7825 */ /* 0x001fc800078e000c */
[----:B------:R-:W-:Y:S01]  /*0560*/  VIADD R17, R7, 0x1800 ;  /* 0x0000180007117836 */ /* 0x000fe20000000000 */
[----:B------:R0:W3:Y:S03]  /*0570*/  LDG.E R29, desc[UR6][R14.64] ;  /* 0x000000060e1d7981 */ /* 0x0000e6000c1e1900 */
[----:B0-----:R-:W-:-:S04]  /*0580*/  IMAD.WIDE.U32 R14, R17, 0x4, R12 ;  /* 0x00000004110e7825 */ /* 0x001fc800078e000c */
[--C-:B------:R-:W-:Y:S02]  /*0590*/  IMAD.WIDE.U32 R16, R19, 0x4, R12.reuse ;  /* 0x0000000413107825 */ /* 0x100fe400078e000c */
[----:B------:R0:W4:Y:S02]  /*05a0*/  LDG.E R14, desc[UR6][R14.64] ;  /* 0x000000060e0e7981 */ /* 0x000124000c1e1900 */
[----:B------:R-:W-:Y:S02]  /*05b0*/  VIADD R19, R7, 0x1c00 ;  /* 0x00001c0007137836 */ /* 0x000fe40000000000 */
[----:B------:R-:W4:Y:S02]  /*05c0*/  LDG.E R16, desc[UR6][R16.64] ;  /* 0x0000000610107981 */ /* 0x000f24000c1e1900 */
[----:B------:R-:W-:-:S06]  /*05d0*/  IMAD.WIDE.U32 R18, R19, 0x4, R12 ;  /* 0x0000000413127825 */ /* 0x000fcc00078e000c */
[----:B------:R-:W4:Y:S01]  /*05e0*/  LDG.E R18, desc[UR6][R18.64] ;  /* 0x0000000612127981 */ /* 0x000f22000c1e1900 */
[----:B------:R-:W-:Y:S02]  /*05f0*/  ISETP.GT.AND P4, PT, R10, -0x1, PT ;  /* 0xffffffff0a00780c */ /* 0x000fe40003f84270 */
[----:B------:R-:W-:Y:S02]  /*0600*/  ISETP.GT.AND P0, PT, R9, -0x1, PT ;  /* 0xffffffff0900780c */ /* 0x000fe40003f04270 */
[----:B------:R-:W-:Y:S02]  /*0610*/  SEL R10, RZ, 0x1, !P1 ;  /* 0x00000001ff0a7807 */ /* 0x000fe40004800000 */
[----:B------:R-:W-:Y:S02]  /*0620*/  SEL R9, RZ, 0x1, !P4 ;  /* 0x00000001ff097807 */ /* 0x000fe40006000000 */
[----:B-----5:R-:W-:Y:S02]  /*0630*/  ISETP.GT.AND P5, PT, R23, -0x1, PT ;  /* 0xffffffff1700780c */ /* 0x020fe40003fa4270 */
[----:B0-----:R-:W-:-:S02]  /*0640*/  IADD3 R15, P4, P6, R9, R22, R10 ;  /* 0x00000016090f7210 */ /* 0x001fc40007e9e00a */
[----:B------:R-:W-:Y:S02]  /*0650*/  ISETP.GT.AND P1, PT, R24, -0x1, PT ;  /* 0xffffffff1800780c */ /* 0x000fe40003f24270 */
[----:B------:R-:W-:Y:S02]  /*0660*/  SEL R22, RZ, 0x1, !P0 ;  /* 0x00000001ff167807 */ /* 0x000fe40004000000 */
[----:B------:R-:W-:Y:S02]  /*0670*/  SEL R9, RZ, 0x1, !P5 ;  /* 0x00000001ff097807 */ /* 0x000fe40006800000 */
[----:B------:R-:W-:Y:S02]  /*0680*/  ISETP.GT.AND P5, PT, R26, -0x1, PT ;  /* 0xffffffff1a00780c */ /* 0x000fe40003fa4270 */
[----:B------:R-:W-:Y:S02]  /*0690*/  SEL R10, RZ, 0x1, !P1 ;  /* 0x00000001ff0a7807 */ /* 0x000fe40004800000 */
[----:B------:R-:W-:-:S02]  /*06a0*/  IADD3.X R25, PT, PT, RZ, R25, RZ, P3, P2 ;  /* 0x00000019ff197210 */ /* 0x000fc40001fe44ff */
[----:B------:R-:W-:Y:S02]  /*06b0*/  IADD3 R9, P1, P0, R9, R15, R22 ;  /* 0x0000000f09097210 */ /* 0x000fe4000783e016 */
[----:B------:R-:W-:Y:S02]  /*06c0*/  SEL R15, RZ, 0x1, !P5 ;  /* 0x00000001ff0f7807 */ /* 0x000fe40006800000 */
[----:B------:R-:W-:Y:S02]  /*06d0*/  IADD3.X R25, PT, PT, RZ, R25, RZ, P4, P6 ;  /* 0x00000019ff197210 */ /* 0x000fe400027ec4ff */
[----:B------:R-:W-:Y:S02]  /*06e0*/  ISETP.GT.AND P6, PT, R11, -0x1, PT ;  /* 0xffffffff0b00780c */ /* 0x000fe40003fc4270 */
[----:B------:R-:W-:Y:S02]  /*06f0*/  IADD3 R15, P3, P2, R15, R9, R10 ;  /* 0x000000090f0f7210 */ /* 0x000fe40007a7e00a */
[----:B------:R-:W-:-:S02]  /*0700*/  ISETP.GT.AND P4, PT, R27, -0x1, PT ;  /* 0xffffffff1b00780c */ /* 0x000fc40003f84270 */
[----:B------:R-:W-:Y:S02]  /*0710*/  SEL R9, RZ, 0x1, !P6 ;  /* 0x00000001ff097807 */ /* 0x000fe40007000000 */
[----:B------:R-:W-:Y:S01]  /*0720*/  IADD3.X R25, PT, PT, RZ, R25, RZ, P1, P0 ;  /* 0x00000019ff197210 */ /* 0x000fe20000fe04ff */
[----:B------:R-:W-:-:S03]  /*0730*/  VIADD R2, R2, 0x10 ;  /* 0x0000001002027836 */ /* 0x000fc60000000000 */
[----:B------:R-:W-:Y:S02]  /*0740*/  IADD3.X R25, PT, PT, RZ, R25, RZ, P3, P2 ;  /* 0x00000019ff197210 */ /* 0x000fe40001fe44ff */
[----:B------:R-:W-:-:S04]  /*0750*/  ISETP.GT.AND P2, PT, R20, -0x1, PT ;  /* 0xffffffff1400780c */ /* 0x000fc80003f44270 */
[----:B------:R-:W-:Y:S01]  /*0760*/  SEL R22, RZ, 0x1, !P2 ;  /* 0x00000001ff167807 */ /* 0x000fe20005000000 */
[----:B------:R-:W-:Y:S02]  /*0770*/  VIADD R8, R8, 0x2000 ;  /* 0x0000200008087836 */ /* 0x000fe40000000000 */
[----:B------:R-:W-:Y:S01]  /*0780*/  VIADD R7, R7, 0x2000 ;  /* 0x0000200007077836 */ /* 0x000fe20000000000 */
[----:B--2---:R-:W-:-:S04]  /*0790*/  ISETP.GT.AND P5, PT, R3, -0x1, PT ;  /* 0xffffffff0300780c */ /* 0x004fc80003fa4270 */
[----:B------:R-:W-:Y:S02]  /*07a0*/  SEL R10, RZ, 0x1, !P5 ;  /* 0x00000001ff0a7807 */ /* 0x000fe40006800000 */
[----:B---3--:R-:W-:-:S04]  /*07b0*/  ISETP.GT.AND P5, PT, R29, -0x1, PT ;  /* 0xffffffff1d00780c */ /* 0x008fc80003fa4270 */
[----:B------:R-:W-:Y:S02]  /*07c0*/  SEL R3, RZ, 0x1, !P5 ;  /* 0x00000001ff037807 */ /* 0x000fe40006800000 */
[----:B----4-:R-:W-:Y:S02]  /*07d0*/  ISETP.GT.AND P6, PT, R14, -0x1, PT ;  /* 0xffffffff0e00780c */ /* 0x010fe40003fc4270 */
[----:B------:R-:W-:Y:S02]  /*07e0*/  SEL R14, RZ, 0x1, !P4 ;  /* 0x00000001ff0e7807 */ /* 0x000fe40006000000 */
[----:B------:R-:W-:Y:S02]  /*07f0*/  IADD3 R9, P4, P5, R9, R15, R10 ;  /* 0x0000000f09097210 */ /* 0x000fe40007d9e00a */
[----:B------:R-:W-:Y:S02]  /*0800*/  ISETP.GT.AND P0, PT, R16, -0x1, PT ;  /* 0xffffffff1000780c */ /* 0x000fe40003f04270 */
[----:B------:R-:W-:-:S02]  /*0810*/  SEL R10, RZ, 0x1, !P6 ;  /* 0x00000001ff0a7807 */ /* 0x000fc40007000000 */
[----:B------:R-:W-:Y:S02]  /*0820*/  IADD3 R3, P1, P6, R3, R9, R14 ;  /* 0x0000000903037210 */ /* 0x000fe40007e3e00e */
[----:B------:R-:W-:Y:S02]  /*0830*/  SEL R9, RZ, 0x1, !P0 ;  /* 0x00000001ff097807 */ /* 0x000fe40004000000 */
[----:B------:R-:W-:Y:S02]  /*0840*/  ISETP.GT.AND P0, PT, R18, -0x1, PT ;  /* 0xffffffff1200780c */ /* 0x000fe40003f04270 */
[----:B------:R-:W-:Y:S02]  /*0850*/  IADD3.X R25, PT, PT, RZ, R25, RZ, P4, P5 ;  /* 0x00000019ff197210 */ /* 0x000fe400027ea4ff */
[----:B------:R-:W-:Y:S02]  /*0860*/  IADD3 R9, P3, P4, R9, R3, R10 ;  /* 0x0000000309097210 */ /* 0x000fe40007c7e00a */
[----:B------:R-:W-:-:S02]  /*0870*/  SEL R3, RZ, 0x1, !P0 ;  /* 0x00000001ff037807 */ /* 0x000fc40004000000 */
[----:B------:R-:W-:Y:S02]  /*0880*/  ISETP.NE.AND P0, PT, R2, RZ, PT ;  /* 0x000000ff0200720c */ /* 0x000fe40003f05270 */
[----:B------:R-:W-:Y:S02]  /*0890*/  IADD3.X R25, PT, PT, RZ, R25, RZ, P1, P6 ;  /* 0x00000019ff197210 */ /* 0x000fe40000fec4ff */
[----:B------:R-:W-:Y:S02]  /*08a0*/  IADD3 R22, P1, P2, R22, R9, R3 ;  /* 0x0000000916167210 */ /* 0x000fe40007a3e003 */
[----:B------:R-:W-:-:S04]  /*08b0*/  IADD3.X R25, PT, PT, RZ, R25, RZ, P3, P4 ;  /* 0x00000019ff197210 */ /* 0x000fc80001fe84ff */
[----:B------:R-:W-:-:S03]  /*08c0*/  IADD3.X R25, PT, PT, RZ, R25, RZ, P1, P2 ;  /* 0x00000019ff197210 */ /* 0x000fc60000fe44ff */
[----:B------:R-:W-:Y:S05]  /*08d0*/  @P0 BRA `(.L_x_576) ;  /* 0xfffffff800700947 */ /* 0x000fea000383ffff */
[----:B------:R-:W-:Y:S05]  /*08e0*/  BSYNC.RECONVERGENT B3 ;  /* 0x0000000000037941 */ /* 0x000fea0003800200 */
.L_x_575:
[----:B------:R-:W-:-:S07]  /*08f0*/  VIADD R7, R8, 0xfffff000 ;  /* 0xfffff00008077836 */ /* 0x000fce0000000000 */
.L_x_574:
[----:B------:R-:W-:Y:S05]  /*0900*/  BSYNC.RECONVERGENT B2 ;  /* 0x0000000000027941 */ /* 0x000fea0003800200 */
.L_x_573:
[----:B------:R-:W-:-:S13]  /*0910*/  ISETP.NE.AND P0, PT, R6, RZ, PT ;  /* 0x000000ff0600720c */ /* 0x000fda0003f05270 */
[----:B------:R-:W-:Y:S05]  /*0920*/  @!P0 BRA `(.L_x_572) ;  /* 0x00000004009c8947 */ /* 0x000fea0003800000 */
[----:B------:R-:W-:Y:S01]  /*0930*/  ISETP.GE.U32.AND P1, PT, R6, 0x8, PT ;  /* 0x000000080600780c */ /* 0x000fe20003f26070 */
[----:B------:R-:W-:Y:S01]  /*0940*/  BSSY.RECONVERGENT B2, `(.L_x_577) ;  /* 0x0000036000027945 */ /* 0x000fe20003800200 */
[----:B------:R-:W-:-:S04]  /*0950*/  LOP3.LUT R20, R4, 0x7, RZ, 0xc0, !PT ;  /* 0x0000000704147812 */ /* 0x000fc800078ec0ff */
[----:B------:R-:W-:-:S07]  /*0960*/  ISETP.NE.AND P0, PT, R20, RZ, PT ;  /* 0x000000ff1400720c */ /* 0x000fce0003f05270 */
[----:B------:R-:W-:Y:S06]  /*0970*/  @!P1 BRA `(.L_x_578) ;  /* 0x0000000000c89947 */ /* 0x000fec0003800000 */
[----:B------:R-:W0:Y:S01]  /*0980*/  LDC.64 R2, c[0x0][0x380] ;  /* 0x0000e000ff027b82 */ /* 0x000e220000000a00 */
[----:B------:R-:W-:-:S04]  /*0990*/  IMAD R17, R0, 0xe00, R7 ;  /* 0x00000e0000117824 */ /* 0x000fc800078e0207 */
[C---:B------:R-:W-:Y:S02]  /*09a0*/  VIADD R15, R17.reuse, 0x200 ;  /* 0x00000200110f7836 */ /* 0x040fe40000000000 */
[C---:B------:R-:W-:Y:S02]  /*09b0*/  VIADD R27, R17.reuse, 0x400 ;  /* 0x00000400111b7836 */ /* 0x040fe40000000000 */
[C---:B------:R-:W-:Y:S02]  /*09c0*/  VIADD R9, R17.reuse, 0x600 ;  /* 0x0000060011097836 */ /* 0x040fe40000000000 */
[C---:B------:R-:W-:Y:S02]  /*09d0*/  VIADD R11, R17.reuse, 0x800 ;  /* 0x00000800110b7836 */ /* 0x040fe40000000000 */
[C---:B------:R-:W-:Y:S02]  /*09e0*/  VIADD R13, R17.reuse, 0xa00 ;  /* 0x00000a00110d7836 */ /* 0x040fe40000000000 */
[----:B------:R-:W-:-:S02]  /*09f0*/  VIADD R21, R17, 0xc00 ;  /* 0x00000c0011157836 */ /* 0x000fc40000000000 */
[----:B0-----:R-:W-:-:S04]  /*0a00*/  IMAD.WIDE.U32 R18, R17, 0x4, R2 ;  /* 0x0000000411127825 */ /* 0x001fc800078e0002 */
[--C-:B------:R-:W-:Y:S01]  /*0a10*/  IMAD.WIDE.U32 R14, R15, 0x4, R2.reuse ;  /* 0x000000040f0e7825 */ /* 0x100fe200078e0002 */
[----:B------:R-:W2:Y:S03]  /*0a20*/  LDG.E R6, desc[UR6][R18.64] ;  /* 0x0000000612067981 */ /* 0x000ea6000c1e1900 */
[--C-:B------:R-:W-:Y:S01]  /*0a30*/  IMAD.WIDE.U32 R26, R27, 0x4, R2.reuse ;  /* 0x000000041b1a7825 */ /* 0x100fe200078e0002 */
[----:B------:R0:W3:Y:S03]  /*0a40*/  LDG.E R16, desc[UR6][R14.64] ;  /* 0x000000060e107981 */ /* 0x0000e6000c1e1900 */
[--C-:B------:R-:W-:Y:S02]  /*0a50*/  IMAD.WIDE.U32 R8, R9, 0x4, R2.reuse ;  /* 0x0000000409087825 */ /* 0x100fe400078e0002 */
[----:B------:R-:W4:Y:S02]  /*0a60*/  LDG.E R26, desc[UR6][R26.64] ;  /* 0x000000061a1a7981 */ /* 0x000f24000c1e1900 */
[----:B------:R-:W-:-:S02]  /*0a70*/  IMAD.WIDE.U32 R10, R11, 0x4, R2 ;  /* 0x000000040b0a7825 */ /* 0x000fc400078e0002 */
[----:B------:R1:W5:Y:S02]  /*0a80*/  LDG.E R8, desc[UR6][R8.64] ;  /* 0x0000000608087981 */ /* 0x000364000c1e1900 */
[--C-:B------:R-:W-:Y:S02]  /*0a90*/  IMAD.WIDE.U32 R12, R13, 0x4, R2.reuse ;  /* 0x000000040d0c7825 */ /* 0x100fe400078e0002 */
[----:B------:R-:W5:Y:S02]  /*0aa0*/  LDG.E R10, desc[UR6][R10.64] ;  /* 0x000000060a0a7981 */ /* 0x000f64000c1e1900 */
[----:B------:R-:W-:Y:S02]  /*0ab0*/  VIADD R17, R17, 0xe00 ;  /* 0x00000e0011117836 */ /* 0x000fe40000000000 */
[--C-:B0-----:R-:W-:Y:S01]  /*0ac0*/  IMAD.WIDE.U32 R14, R21, 0x4, R2.reuse ;  /* 0x00000004150e7825 */ /* 0x101fe200078e0002 */
[----:B------:R-:W5:Y:S03]  /*0ad0*/  LDG.E R12, desc[UR6][R12.64] ;  /* 0x000000060c0c7981 */ /* 0x000f66000c1e1900 */
[----:B------:R-:W-:-:S02]  /*0ae0*/  IMAD.WIDE.U32 R2, R17, 0x4, R2 ;  /* 0x0000000411027825 */ /* 0x000fc400078e0002 */
[----:B------:R-:W5:Y:S04]  /*0af0*/  LDG.E R14, desc[UR6][R14.64] ;  /* 0x000000060e0e7981 */ /* 0x000f68000c1e1900 */
[----:B------:R0:W5:Y:S01]  /*0b00*/  LDG.E R2, desc[UR6][R2.64] ;  /* 0x0000000602027981 */ /* 0x000162000c1e1900 */
[----:B------:R-:W-:Y:S01]  /*0b10*/  VIADD R7, R7, 0x1000 ;  /* 0x0000100007077836 */ /* 0x000fe20000000000 */
[----:B--2---:R-:W-:Y:S02]  /*0b20*/  ISETP.GT.AND P1, PT, R6, -0x1, PT ;  /* 0xffffffff0600780c */ /* 0x004fe40003f24270 */
[----:B---3--:R-:W-:Y:S02]  /*0b30*/  ISETP.GT.AND P2, PT, R16, -0x1, PT ;  /* 0xffffffff1000780c */ /* 0x008fe40003f44270 */
[----:B------:R-:W-:-:S02]  /*0b40*/  SEL R6, RZ, 0x1, !P1 ;  /* 0x00000001ff067807 */ /* 0x000fc40004800000 */
[----:B-1----:R-:W-:Y:S02]  /*0b50*/  SEL R9, RZ, 0x1, !P2 ;  /* 0x00000001ff097807 */ /* 0x002fe40005000000 */
[----:B----4-:R-:W-:Y:S02]  /*0b60*/  ISETP.GT.AND P1, PT, R26, -0x1, PT ;  /* 0xffffffff1a00780c */ /* 0x010fe40003f24270 */
[----:B-----5:R-:W-:Y:S02]  /*0b70*/  ISETP.GT.AND P2, PT, R8, -0x1, PT ;  /* 0xffffffff0800780c */ /* 0x020fe40003f44270 */
[----:B------:R-:W-:Y:S02]  /*0b80*/  IADD3 R22, P5, P6, R9, R22, R6 ;  /* 0x0000001609167210 */ /* 0x000fe40007ebe006 */
[----:B------:R-:W-:Y:S02]  /*0b90*/  SEL R9, RZ, 0x1, !P1 ;  /* 0x00000001ff097807 */ /* 0x000fe40004800000 */
[----:B------:R-:W-:-:S02]  /*0ba0*/  SEL R8, RZ, 0x1, !P2 ;  /* 0x00000001ff087807 */ /* 0x000fc40005000000 */
[----:B------:R-:W-:Y:S02]  /*0bb0*/  ISETP.GT.AND P3, PT, R10, -0x1, PT ;  /* 0xffffffff0a00780c */ /* 0x000fe40003f64270 */
[----:B------:R-:W-:Y:S02]  /*0bc0*/  ISETP.GT.AND P4, PT, R12, -0x1, PT ;  /* 0xffffffff0c00780c */ /* 0x000fe40003f84270 */
[----:B------:R-:W-:Y:S02]  /*0bd0*/  IADD3 R8, P1, P2, R8, R22, R9 ;  /* 0x0000001608087210 */ /* 0x000fe40007a3e009 */
[----:B------:R-:W-:Y:S02]  /*0be0*/  SEL R6, RZ, 0x1, !P3 ;  /* 0x00000001ff067807 */ /* 0x000fe40005800000 */
[----:B0-----:R-:W-:Y:S02]  /*0bf0*/  SEL R3, RZ, 0x1, !P4 ;  /* 0x00000001ff037807 */ /* 0x001fe40006000000 */
[----:B------:R-:W-:-:S02]  /*0c00*/  ISETP.GT.AND P4, PT, R14, -0x1, PT ;  /* 0xffffffff0e00780c */ /* 0x000fc40003f84270 */
[----:B------:R-:W-:Y:S02]  /*0c10*/  ISETP.GT.AND P3, PT, R2, -0x1, PT ;  /* 0xffffffff0200780c */ /* 0x000fe40003f64270 */
[----:B------:R-:W-:Y:S02]  /*0c20*/  IADD3.X R25, PT, PT, RZ, R25, RZ, P5, P6 ;  /* 0x00000019ff197210 */ /* 0x000fe40002fec4ff */
[----:B------:R-:W-:Y:S02]  /*0c30*/  IADD3 R2, P5, P6, R3, R8, R6 ;  /* 0x0000000803027210 */ /* 0x000fe40007ebe006 */
[----:B------:R-:W-:Y:S02]  /*0c40*/  SEL R3, RZ, 0x1, !P4 ;  /* 0x00000001ff037807 */ /* 0x000fe40006000000 */
[----:B------:R-:W-:Y:S02]  /*0c50*/  SEL R22, RZ, 0x1, !P3 ;  /* 0x00000001ff167807 */ /* 0x000fe40005800000 */
[----:B------:R-:W-:-:S02]  /*0c60*/  IADD3.X R25, PT, PT, RZ, R25, RZ, P1, P2 ;  /* 0x00000019ff197210 */ /* 0x000fc40000fe44ff */
[----:B------:R-:W-:Y:S02]  /*0c70*/  IADD3 R22, P1, P2, R22, R2, R3 ;  /* 0x0000000216167210 */ /* 0x000fe40007a3e003 */
[----:B------:R-:W-:-:S04]  /*0c80*/  IADD3.X R25, PT, PT, RZ, R25, RZ, P5, P6 ;  /* 0x00000019ff197210 */ /* 0x000fc80002fec4ff */
[----:B------:R-:W-:-:S07]  /*0c90*/  IADD3.X R25, PT, PT, RZ, R25, RZ, P1, P2 ;  /* 0x00000019ff197210 */ /* 0x000fce0000fe44ff */
.L_x_578:
[----:B------:R-:W-:Y:S05]  /*0ca0*/  BSYNC.RECONVERGENT B2 ;  /* 0x0000000000027941 */ /* 0x000fea0003800200 */
.L_x_577:
        /* <DEDUP_REMOVED lines=11> */
[----:B0-----:R-:W-:-:S04]  /*0d60*/  IMAD.WIDE.U32 R8, R9, 0x4, R2 ;  /* 0x0000000409087825 */ /* 0x001fc800078e0002 */
[--C-:B------:R-:W-:Y:S02]  /*0d70*/  IMAD.WIDE.U32 R10, R11, 0x4, R2.reuse ;  /* 0x000000040b0a7825 */ /* 0x100fe400078e0002 */
[----:B------:R-:W2:Y:S02]  /*0d80*/  LDG.E R8, desc[UR6][R8.64] ;  /* 0x0000000608087981 */ /* 0x000ea4000c1e1900 */
[--C-:B------:R-:W-:Y:S02]  /*0d90*/  IMAD.WIDE.U32 R12, R13, 0x4, R2.reuse ;  /* 0x000000040d0c7825 */ /* 0x100fe400078e0002 */
[----:B------:R-:W3:Y:S02]  /*0da0*/  LDG.E R10, desc[UR6][R10.64] ;  /* 0x000000060a0a7981 */ /* 0x000ee4000c1e1900 */
[----:B------:R-:W-:Y:S02]  /*0db0*/  IMAD.WIDE.U32 R2, R15, 0x4, R2 ;  /* 0x000000040f027825 */ /* 0x000fe400078e0002 */
        /* <DEDUP_REMOVED lines=15> */
.L_x_580:
[----:B------:R-:W-:Y:S05]  /*0eb0*/  BSYNC.RECONVERGENT B2 ;  /* 0x0000000000027941 */ /* 0x000fea0003800200 */
.L_x_579:
[----:B------:R-:W-:Y:S05]  /*0ec0*/  @!P0 BRA `(.L_x_572) ;  /* 0x0000000000348947 */ /* 0x000fea0003800000 */
[----:B------:R-:W0:Y:S01]  /*0ed0*/  LDC.64 R8, c[0x0][0x380] ;  /* 0x0000e000ff087b82 */ /* 0x000e220000000a00 */
[----:B------:R-:W-:Y:S02]  /*0ee0*/  IMAD R7, R0, 0xe00, R7 ;  /* 0x00000e0000077824 */ /* 0x000fe400078e0207 */
[----:B------:R-:W-:-:S07]  /*0ef0*/  IMAD.MOV R4, RZ, RZ, -R4 ;  /* 0x000000ffff047224 */ /* 0x000fce00078e0a04 */
.L_x_581:
[----:B0-----:R-:W-:-:S06]  /*0f00*/  IMAD.WIDE.U32 R2, R7, 0x4, R8 ;  /* 0x0000000407027825 */ /* 0x001fcc00078e0008 */
        /* <DEDUP_REMOVED lines=9> */
.L_x_572:
[----:B------:R-:W-:Y:S05]  /*0fa0*/  BSYNC.RECONVERGENT B1 ;  /* 0x0000000000017941 */ /* 0x000fea0003800200 */
.L_x_571:
[----:B------:R-:W-:-:S13]  /*0fb0*/  ISETP.GE.U32.AND P0, PT, R28, 0x200, PT ;  /* 0x000002001c00780c */ /* 0x000fda0003f06070 */
        /* <DEDUP_REMOVED lines=28> */
[----:B------:R-:W-:-:S02]  /*1180*/  @!P1 MOV R6, 0x400 ;  /* 0x0000040000069802 */ /* 0x000fc40000000f00 */
[----:B0-----:R-:W-:-:S04]  /*1190*/  SEL R2, R2, RZ, !P0 ;  /* 0x000000ff02027207 */ /* 0x001fc80004000000 */
[----:B------:R-:W-:Y:S02]  /*11a0*/  IADD3 R9, P2, PT, R2, R11, RZ ;  /* 0x0000000b02097210 */ /* 0x000fe40007f5e0ff */
[----:B-1----:R-:W-:-:S03]  /*11b0*/  SEL R3, R3, RZ, !P0 ;  /* 0x000000ff03037207 */ /* 0x002fc60004000000 */
[----:B------:R-:W0:Y:S01]  /*11c0*/  SHFL.DOWN PT, R2, R9, 0x10, 0x1f ;  /* 0x0a001f0009027f89 */ /* 0x000e2200000e0000 */
[----:B------:R-:W-:Y:S01]  /*11d0*/  ISETP.GT.AND P0, PT, R10, 0xf, PT ;  /* 0x0000000f0a00780c */ /* 0x000fe20003f04270 */
[----:B------:R-:W-:Y:S01]  /*11e0*/  IMAD.X R8, R3, 0x1, R4, P2 ;  /* 0x0000000103087824 */ /* 0x000fe200010e0604 */
[----:B------:R-:W-:-:S04]  /*11f0*/  @!P1 SHF.R.U32.HI R4, RZ, 0x2, R5 ;  /* 0x00000002ff049819 */ /* 0x000fc80000011605 */
[----:B------:R-:W1:Y:S01]  /*1200*/  SHFL.DOWN PT, R3, R8, 0x10, 0x1f ;  /* 0x0a001f0008037f89 */ /* 0x000e6200000e0000 */
[----:B------:R-:W-:Y:S02]  /*1210*/  @!P1 LOP3.LUT R4, R4, 0xf8, RZ, 0xc0, !PT ;  /* 0x000000f804049812 */ /* 0x000fe400078ec0ff */
        /* <DEDUP_REMOVED lines=15> */
[----:B-1----:R-:W1:Y:S04]  /*1310*/  LDS.128 R4, [UR4+0x30] ;  /* 0x00003004ff047984 */ /* 0x002e680008000c00 */
        /* <DEDUP_REMOVED lines=22> */
.L_x_582:
[----:B------:R-:W-:-:S04]  /*1480*/  LOP3.LUT R2, R5, 0x3e0, RZ, 0xc0, !PT ;  /* 0x000003e005027812 */ /* 0x000fc800078ec0ff */
[----:B------:R-:W-:Y:S01]  /*1490*/  LOP3.LUT R7, RZ, R2, RZ, 0x33, !PT ;  /* 0x00000002ff077212 */ /* 0x000fe200078e33ff */
[----:B------:R-:W-:Y:S02]  /*14a0*/  VIADD R3, R2, 0x20 ;  /* 0x0000002002037836 */ /* 0x000fe40000000000 */
[----:B------:R-:W0:Y:S02]  /*14b0*/  S2R R2, SR_LANEID ;  /* 0x0000000000027919 */ /* 0x000e240000000000 */
[----:B------:R-:W-:Y:S01]  /*14c0*/  IMAD.IADD R7, R28, 0x1, R7 ;  /* 0x000000011c077824 */ /* 0x000fe200078e0207 */
[----:B------:R-:W-:-:S04]  /*14d0*/  ISETP.GT.U32.AND P0, PT, R3, R28, PT ;  /* 0x0000001c0300720c */ /* 0x000fc80003f04070 */
        /* <DEDUP_REMOVED lines=11> */
[----:B------:R-:W-:Y:S01]  /*1590*/  ISETP.GT.AND P0, PT, R6, R7, PT ;  /* 0x000000070600720c */ /* 0x000fe20003f04270 */
[----:B------:R-:W-:Y:S02]  /*15a0*/  VIADD R6, R2, 0x4 ;  /* 0x0000000402067836 */ /* 0x000fe40000000000 */
[----:B------:R-:W1:Y:S01]  /*15b0*/  SHFL.DOWN PT, R4, R9, 0x2, R7 ;  /* 0x0840000009047989 */ /* 0x000e6200000e0007 */
[----:B0-----:R-:W-:-:S04]  /*15c0*/  SEL R3, R3, RZ, !P0 ;  /* 0x000000ff03037207 */ /* 0x001fc80004000000 */
[----:B------:R-:W-:Y:S02]  /*15d0*/  IADD3 R8, P1, PT, R3, R10, RZ ;  /* 0x0000000a03087210 */ /* 0x000fe40007f3e0ff */
[----:B-1----:R-:W-:Y:S02]  /*15e0*/  SEL R4, R4, RZ, !P0 ;  /* 0x000000ff04047207 */ /* 0x002fe40004000000 */
[----:B------:R-:W-:Y:S01]  /*15f0*/  ISETP.GT.AND P0, PT, R6, R7, PT ;  /* 0x000000070600720c */ /* 0x000fe20003f04270 */
[----:B------:R-:W0:Y:S01]  /*1600*/  SHFL.DOWN PT, R3, R8, 0x4, R7 ;  /* 0x0880000008037989 */ /* 0x000e2200000e0007 */
[----:B------:R-:W-:Y:S02]  /*1610*/  VIADD R6, R2, 0x8 ;  /* 0x0000000802067836 */ /* 0x000fe40000000000 */
[----:B------:R-:W-:Y:S02]  /*1620*/  IMAD.X R11, R4, 0x1, R9, P1 ;  /* 0x00000001040b7824 */ /* 0x000fe400008e0609 */
[----:B------:R-:W-:-:S03]  /*1630*/  VIADD R2, R2, 0x10 ;  /* 0x0000001002027836 */ /* 0x000fc60000000000 */
[----:B------:R-:W1:Y:S01]  /*1640*/  SHFL.DOWN PT, R4, R11, 0x4, R7 ;  /* 0x088000000b047989 */ /* 0x000e6200000e0007 */
[----:B0-----:R-:W-:-:S04]  /*1650*/  SEL R3, R3, RZ, !P0 ;  /* 0x000000ff03037207 */ /* 0x001fc80004000000 */
[----:B------:R-:W-:Y:S02]  /*1660*/  IADD3 R10, P1, PT, R3, R8, RZ ;  /* 0x00000008030a7210 */ /* 0x000fe40007f3e0ff */
[----:B-1----:R-:W-:-:S03]  /*1670*/  SEL R4, R4, RZ, !P0 ;  /* 0x000000ff04047207 */ /* 0x002fc60004000000 */
[----:B------:R-:W0:Y:S01]  /*1680*/  SHFL.DOWN PT, R3, R10, 0x8, R7 ;  /* 0x090000000a037989 */ /* 0x000e2200000e0007 */
[----:B------:R-:W-:Y:S01]  /*1690*/  ISETP.GT.AND P0, PT, R6, R7, PT ;  /* 0x000000070600720c */ /* 0x000fe20003f04270 */
[----:B------:R-:W-:Y:S02]  /*16a0*/  IMAD.X R9, R4, 0x1, R11, P1 ;  /* 0x0000000104097824 */ /* 0x000fe400008e060b */
[----:B------:R-:W1:Y:S03]  /*16b0*/  @!P2 S2R R11, SR_CgaCtaId ;  /* 0x00000000000ba919 */ /* 0x000e660000008800 */
[----:B------:R-:W2:Y:S01]  /*16c0*/  SHFL.DOWN PT, R4, R9, 0x8, R7 ;  /* 0x0900000009047989 */ /* 0x000ea200000e0007 */
[----:B0-----:R-:W-:-:S04]  /*16d0*/  SEL R3, R3, RZ, !P0 ;  /* 0x000000ff03037207 */ /* 0x001fc80004000000 */
[----:B------:R-:W-:-:S05]  /*16e0*/  IADD3 R6, P1, PT, R3, R10, RZ ;  /* 0x0000000a03067210 */ /* 0x000fca0007f3e0ff */
[----:B------:R-:W0:Y:S01]  /*16f0*/  SHFL.DOWN PT, R3, R6, 0x10, R7 ;  /* 0x0a00000006037989 */ /* 0x000e2200000e0007 */
[----:B--2---:R-:W-:Y:S02]  /*1700*/  SEL R4, R4, RZ, !P0 ;  /* 0x000000ff04047207 */ /* 0x004fe40004000000 */
[----:B------:R-:W-:Y:S02]  /*1710*/  ISETP.GT.AND P0, PT, R2, R7, PT ;  /* 0x000000070200720c */ /* 0x000fe40003f04270 */
[----:B------:R-:W-:Y:S01]  /*1720*/  @!P2 MOV R2, 0x400 ;  /* 0x000004000002a802 */ /* 0x000fe20000000f00 */
[----:B------:R-:W-:Y:S01]  /*1730*/  IMAD.X R8, R4, 0x1, R9, P1 ;  /* 0x0000000104087824 */ /* 0x000fe200008e0609 */
[----:B------:R-:W-:Y:S02]  /*1740*/  @!P2 SHF.R.U32.HI R9, RZ, 0x2, R5 ;  /* 0x00000002ff09a819 */ /* 0x000fe40000011605 */
[----:B-1----:R-:W-:Y:S02]  /*1750*/  @!P2 LEA R10, R11, R2, 0x18 ;  /* 0x000000020b0aa211 */ /* 0x002fe400078ec0ff */
[----:B------:R-:W1:Y:S01]  /*1760*/  SHFL.DOWN PT, R4, R8, 0x10, R7 ;  /* 0x0a00000008047989 */ /* 0x000e6200000e0007 */
[----:B------:R-:W-:-:S05]  /*1770*/  @!P2 LOP3.LUT R9, R9, 0xf8, RZ, 0xc0, !PT ;  /* 0x000000f80909a812 */ /* 0x000fca00078ec0ff */
        /* <DEDUP_REMOVED lines=9> */
[----:B------:R-:W1:Y:S01]  /*1810*/  S2UR UR5, SR_CgaCtaId ;  /* 0x00000000000579c3 */ /* 0x000e620000008800 */
[----:B------:R-:W-:Y:S01]  /*1820*/  UMOV UR4, 0x400 ;  /* 0x0000040000047882 */ /* 0x000fe20000000000 */
[C---:B------:R-:W-:Y:S02]  /*1830*/  ISETP.GT.U32.AND P1, PT, R28.reuse, 0x20, PT ;  /* 0x000000201c00780c */ /* 0x040fe40003f24070 */
[C---:B------:R-:W-:Y:S02]  /*1840*/  ISETP.GT.U32.AND P2, PT, R28.reuse, 0x40, PT ;  /* 0x000000401c00780c */ /* 0x040fe40003f44070 */
[C---:B------:R-:W-:Y:S02]  /*1850*/  ISETP.GT.U32.AND P3, PT, R28.reuse, 0x80, PT ;  /* 0x000000801c00780c */ /* 0x040fe40003f64070 */
[C---:B------:R-:W-:Y:S02]  /*1860*/  ISETP.GT.U32.AND P5, PT, R28.reuse, 0x180, PT ;  /* 0x000001801c00780c */ /* 0x040fe40003fa4070 */
[----:B------:R-:W-:Y:S01]  /*1870*/  ISETP.GT.U32.AND P6, PT, R28, 0x1a0, PT ;  /* 0x000001a01c00780c */ /* 0x000fe20003fc4070 */
[----:B-1----:R-:W-:-:S09]  /*1880*/  ULEA UR4, UR5, UR4, 0x18 ;  /* 0x0000000405047291 */ /* 0x002fd2000f8ec0ff */
[----:B------:R-:W1:Y:S04]  /*1890*/  LDS.64 R12, [UR4+0x18] ;  /* 0x00001804ff0c7984 */ /* 0x000e680008000a00 */
[----:B------:R-:W2:Y:S04]  /*18a0*/  LDS.128 R16, [UR4+0x20] ;  /* 0x00002004ff107984 */ /* 0x000ea80008000c00 */
[----:B------:R-:W3:Y:S04]  /*18b0*/  LDS.128 R4, [UR4+0x30] ;  /* 0x00003004ff047984 */ /* 0x000ee80008000c00 */
[----:B0-----:R-:W0:Y:S04]  /*18c0*/  LDS.128 R8, [UR4+0x40] ;  /* 0x00004004ff087984 */ /* 0x001e280008000c00 */
[----:B------:R-:W-:Y:S01]  /*18d0*/  LDS.128 R24, [UR4+0x80] ;  /* 0x00008004ff187984 */ /* 0x000fe20008000c00 */
[----:B-1----:R-:W-:-:S02]  /*18e0*/  SEL R22, R12, RZ, P1 ;  /* 0x000000ff0c167207 */ /* 0x002fc40000800000 */
[----:B------:R-:W-:Y:S02]  /*18f0*/  SEL R23, R13, RZ, P1 ;  /* 0x000000ff0d177207 */ /* 0x000fe40000800000 */
[----:B--2---:R-:W-:Y:S01]  /*1900*/  SEL R21, R16, RZ, P2 ;  /* 0x000000ff10157207 */ /* 0x004fe20001000000 */
[----:B------:R-:W1:Y:S01]  /*1910*/  LDS.128 R12, [UR4+0x50] ;  /* 0x00005004ff0c7984 */ /* 0x000e620008000c00 */
[----:B------:R-:W-:Y:S02]  /*1920*/  ISETP.GT.U32.AND P1, PT, R28, 0x60, PT ;  /* 0x000000601c00780c */ /* 0x000fe40003f24070 */
        /* <DEDUP_REMOVED lines=9> */
[----:B------:R-:W-:-:S02]  /*19c0*/  ISETP.GT.U32.AND P1, PT, R28, 0xa0, PT ;  /* 0x000000a01c00780c */ /* 0x000fc40003f24070 */
[----:B------:R-:W-:Y:S02]  /*19d0*/  IADD3.X R3, PT, PT, R3, R20, R2, P3, P4 ;  /* 0x0000001403037210 */ /* 0x000fe40001fe8402 */
[----:B------:R-:W3:Y:S01]  /*19e0*/  LDS.128 R20, [UR4+0x70] ;  /* 0x00007004ff147984 */ /* 0x000ee20008000c00 */
[----:B------:R-:W-:Y:S02]  /*19f0*/  ISETP.GT.U32.AND P2, PT, R28, 0xc0, PT ;  /* 0x000000c01c00780c */ /* 0x000fe40003f44070 */
[----:B------:R-:W-:Y:S02]  /*1a00*/  SEL R5, R6, RZ, P1 ;  /* 0x000000ff06057207 */ /* 0x000fe40000800000 */
[----:B0-----:R-:W-:Y:S02]  /*1a10*/  SEL R2, R8, RZ, P2 ;  /* 0x000000ff08027207 */ /* 0x001fe40001000000 */
[----:B------:R-:W-:Y:S02]  /*1a20*/  SEL R7, R7, RZ, P1 ;  /* 0x000000ff07077207 */ /* 0x000fe40000800000 */
[----:B------:R-:W-:-:S02]  /*1a30*/  ISETP.GT.U32.AND P1, PT, R28, 0xe0, PT ;  /* 0x000000e01c00780c */ /* 0x000fc40003f24070 */
[----:B------:R-:W-:Y:S02]  /*1a40*/  IADD3 R2, P3, P4, R2, R4, R5 ;  /* 0x0000000402027210 */ /* 0x000fe40007c7e005 */
[----:B------:R-:W-:Y:S02]  /*1a50*/  SEL R6, R9, RZ, P2 ;  /* 0x000000ff09067207 */ /* 0x000fe40001000000 */
[----:B------:R-:W-:Y:S02]  /*1a60*/  ISETP.GT.U32.AND P2, PT, R28, 0x100, PT ;  /* 0x000001001c00780c */ /* 0x000fe40003f44070 */
[----:B------:R-:W-:Y:S02]  /*1a70*/  SEL R4, R10, RZ, P1 ;  /* 0x000000ff0a047207 */ /* 0x000fe40000800000 */
[----:B------:R-:W-:Y:S02]  /*1a80*/  SEL R10, R11, RZ, P1 ;  /* 0x000000ff0b0a7207 */ /* 0x000fe40000800000 */
[----:B------:R-:W-:-:S02]  /*1a90*/  ISETP.GT.U32.AND P1, PT, R28, 0x120, PT ;  /* 0x000001201c00780c */ /* 0x000fc40003f24070 */
[----:B------:R-:W-:Y:S02]  /*1aa0*/  IADD3.X R6, PT, PT, R6, R3, R7, P3, P4 ;  /* 0x0000000306067210 */ /* 0x000fe40001fe8407 */
[----:B-1----:R-:W-:Y:S02]  /*1ab0*/  SEL R3, R12, RZ, P2 ;  /* 0x000000ff0c037207 */ /* 0x002fe40001000000 */
[----:B------:R-:W-:Y:S02]  /*1ac0*/  SEL R7, R13, RZ, P2 ;  /* 0x000000ff0d077207 */ /* 0x000fe40001000000 */
[----:B------:R-:W-:Y:S02]  /*1ad0*/  ISETP.GT.U32.AND P2, PT, R28, 0x140, PT ;  /* 0x000001401c00780c */ /* 0x000fe40003f44070 */
[----:B------:R-:W-:Y:S02]  /*1ae0*/  SEL R5, R14, RZ, P1 ;  /* 0x000000ff0e057207 */ /* 0x000fe40000800000 */
[----:B------:R-:W-:-:S02]  /*1af0*/  SEL R15, R15, RZ, P1 ;  /* 0x000000ff0f0f7207 */ /* 0x000fc40000800000 */
[----:B------:R-:W-:Y:S02]  /*1b00*/  ISETP.GT.U32.AND P1, PT, R28, 0x160, PT ;  /* 0x000001601c00780c */ /* 0x000fe40003f24070 */
        /* <DEDUP_REMOVED lines=8> */
[----:B------:R-:W-:Y:S02]  /*1b90*/  ISETP.GT.U32.AND P2, PT, R28, 0x1c0, PT ;  /* 0x000001c01c00780c */ /* 0x000fe40003f44070 */
[----:B------:R-:W-:Y:S02]  /*1ba0*/  IADD3.X R6, PT, PT, R6, R7, R15, P1, P3 ;  /* 0x0000000706067210 */ /* 0x000fe40000fe640f */
[----:B------:R-:W-:-:S02]  /*1bb0*/  IADD3 R4, P3, P4, R4, R2, R3 ;  /* 0x0000000204047210 */ /* 0x000fc40007c7e003 */
[----:B------:R-:W-:Y:S02]  /*1bc0*/  SEL R2, R22, RZ, P6 ;  /* 0x000000ff16027207 */ /* 0x000fe40003000000 */
[----:B------:R-:W-:Y:S02]  /*1bd0*/  SEL R3, R24, RZ, P2 ;  /* 0x000000ff18037207 */ /* 0x000fe40001000000 */
[----:B------:R-:W-:Y:S02]  /*1be0*/  ISETP.GT.U32.AND P1, PT, R28, 0x1e0, PT ;  /* 0x000001e01c00780c */ /* 0x000fe40003f24070 */
        /* <DEDUP_REMOVED lines=11> */
.L_x_568:
[----:B------:R-:W0:Y:S01]  /*1ca0*/  S2R R5, SR_TID.X ;  /* 0x0000000000057919 */ /* 0x000e220000002100 */
[----:B------:R-:W1:Y:S01]  /*1cb0*/  LDC.64 R8, c[0x0][0x380] ;  /* 0x0000e000ff087b82 */ /* 0x000e620000000a00 */
[----:B0-----:R-:W-:-:S04]  /*1cc0*/  IMAD R3, R0, 0xe00, R5 ;  /* 0x00000e0000037824 */ /* 0x001fc800078e0205 */
[----:B-1----:R-:W-:-:S05]  /*1cd0*/  IMAD.WIDE.U32 R8, R3, 0x4, R8 ;  /* 0x0000000403087825 */ /* 0x002fca00078e0008 */
[----:B------:R-:W2:Y:S04]  /*1ce0*/  LDG.E R14, desc[UR6][R8.64] ;  /* 0x00000006080e7981 */ /* 0x000ea8000c1e1900 */
[----:B------:R-:W3:Y:S04]  /*1cf0*/  LDG.E R3, desc[UR6][R8.64+0x800] ;  /* 0x0008000608037981 */ /* 0x000ee8000c1e1900 */
[----:B------:R-:W4:Y:S04]  /*1d00*/  LDG.E R4, desc[UR6][R8.64+0x1000] ;  /* 0x0010000608047981 */ /* 0x000f28000c1e1900 */
[----:B------:R-:W5:Y:S04]  /*1d10*/  LDG.E R10, desc[UR6][R8.64+0x1800] ;  /* 0x00180006080a7981 */ /* 0x000f68000c1e1900 */
[----:B------:R-:W5:Y:S04]  /*1d20*/  LDG.E R11, desc[UR6][R8.64+0x2000] ;  /* 0x00200006080b7981 */ /* 0x000f68000c1e1900 */
[----:B------:R-:W5:Y:S04]  /*1d30*/  LDG.E R12, desc[UR6][R8.64+0x2800] ;  /* 0x00280006080c7981 */ /* 0x000f68000c1e1900 */
[----:B------:R-:W5:Y:S01]  /*1d40*/  LDG.E R13, desc[UR6][R8.64+0x3000] ;  /* 0x00300006080d7981 */ /* 0x000f62000c1e1900 */
[----:B--2---:R-:W-:-:S02]  /*1d50*/  ISETP.GT.AND P0, PT, R14, -0x1, PT ;  /* 0xffffffff0e00780c */ /* 0x004fc40003f04270 */
[----:B---3--:R-:W-:Y:S02]  /*1d60*/  ISETP.GT.AND P1, PT, R3, -0x1, PT ;  /* 0xffffffff0300780c */ /* 0x008fe40003f24270 */
[----:B------:R-:W-:Y:S02]  /*1d70*/  SEL R14, RZ, 0x1, !P0 ;  /* 0x00000001ff0e7807 */ /* 0x000fe40004000000 */
[----:B----4-:R-:W-:Y:S02]  /*1d80*/  ISETP.GT.AND P2, PT, R4, -0x1, PT ;  /* 0xffffffff0400780c */ /* 0x010fe40003f44270 */
[----:B------:R-:W-:Y:S02]  /*1d90*/  SEL R4, RZ, 0x1, !P1 ;  /* 0x00000001ff047807 */ /* 0x000fe40004800000 */
[----:B------:R-:W-:Y:S02]  /*1da0*/  SEL R3, RZ, 0x1, !P2 ;  /* 0x00000001ff037807 */ /* 0x000fe40005000000 */
[----:B-----5:R-:W-:-:S02]  /*1db0*/  ISETP.GT.AND P2, PT, R10, -0x1, PT ;  /* 0xffffffff0a00780c */ /* 0x020fc40003f44270 */
[----:B------:R-:W-:Y:S02]  /*1dc0*/  IADD3 R3, P1, P0, R3, R4, R14 ;  /* 0x0000000403037210 */ /* 0x000fe4000783e00e */
[----:B------:R-:W-:Y:S02]  /*1dd0*/  ISETP.GT.AND P3, PT, R11, -0x1, PT ;  /* 0xffffffff0b00780c */ /* 0x000fe40003f64270 */
[----:B------:R-:W-:Y:S02]  /*1de0*/  IADD3.X R26, PT, PT, RZ, RZ, RZ, P1, P0 ;  /* 0x000000ffff1a7210 */ /* 0x000fe40000fe04ff */
[----:B------:R-:W-:Y:S02]  /*1df0*/  ISETP.GE.U32.AND P0, PT, R28, R2, PT ;  /* 0x000000021c00720c */ /* 0x000fe40003f06070 */
[----:B------:R-:W-:Y:S02]  /*1e00*/  ISETP.GT.AND P4, PT, R12, -0x1, PT ;  /* 0xffffffff0c00780c */ /* 0x000fe40003f84270 */
[----:B------:R-:W-:-:S02]  /*1e10*/  ISETP.GT.AND P5, PT, R13, -0x1, PT ;  /* 0xffffffff0d00780c */ /* 0x000fc40003fa4270 */
[----:B------:R-:W-:Y:S02]  /*1e20*/  SEL R9, RZ, 0x1, !P2 ;  /* 0x00000001ff097807 */ /* 0x000fe40005000000 */
[----:B------:R-:W-:Y:S02]  /*1e30*/  SEL R10, RZ, 0x1, !P3 ;  /* 0x00000001ff0a7807 */ /* 0x000fe40005800000 */
[----:B------:R-:W-:Y:S02]  /*1e40*/  SEL R8, RZ, 0x1, !P4 ;  /* 0x00000001ff087807 */ /* 0x000fe40006000000 */
[----:B------:R-:W-:Y:S02]  /*1e50*/  SEL R4, RZ, 0x1, !P5 ;  /* 0x00000001ff047807 */ /* 0x000fe40006800000 */
[----:B------:R-:W-:-:S04]  /*1e60*/  IADD3 R3, P2, P3, R10, R3, R9 ;  /* 0x000000030a037210 */ /* 0x000fc80007b5e009 */
[----:B------:R-:W-:Y:S02]  /*1e70*/  IADD3 R3, P1, P4, R4, R3, R8 ;  /* 0x0000000304037210 */ /* 0x000fe40007c3e008 */
[----:B------:R-:W-:-:S04]  /*1e80*/  IADD3.X R26, PT, PT, RZ, R26, RZ, P2, P3 ;  /* 0x0000001aff1a7210 */ /* 0x000fc800017e64ff */
[----:B------:R-:W-:Y:S01]  /*1e90*/  IADD3.X R26, PT, PT, RZ, R26, RZ, P1, P4 ;  /* 0x0000001aff1a7210 */ /* 0x000fe20000fe84ff */
[----:B------:R-:W-:Y:S06]  /*1ea0*/  @!P0 BRA `(.L_x_584) ;  /* 0x00000010008c8947 */ /* 0x000fec0003800000 */
[----:B------:R-:W-:Y:S01]  /*1eb0*/  IMAD.IADD R10, R0, 0x1, R7 ;  /* 0x00000001000a7824 */ /* 0x000fe200078e0207 */
[----:B------:R-:W0:Y:S01]  /*1ec0*/  LDC R8, c[0x0][0x3b0] ;  /* 0x0000ec00ff087b82 */ /* 0x000e220000000800 */
[----:B------:R-:W-:Y:S01]  /*1ed0*/  VIADD R14, R6, 0xfffff200 ;  /* 0xfffff200060e7836 */ /* 0x000fe20000000000 */
[----:B------:R-:W-:Y:S01]  /*1ee0*/  LOP3.LUT R7, RZ, R5, RZ, 0x33, !PT ;  /* 0x00000005ff077212 */ /* 0x000fe200078e33ff */
[----:B------:R-:W-:Y:S01]  /*1ef0*/  IMAD R10, R10, 0xe00, RZ ;  /* 0x00000e000a0a7824 */ /* 0x000fe200078e02ff */
[----:B------:R-:W1:Y:S02]  /*1f00*/  LDCU.64 UR8, c[0x0][0x380] ;  /* 0x00007000ff0877ac */ /* 0x000e640008000a00 */
[----:B------:R-:W-:Y:S01]  /*1f10*/  IADD3 R7, PT, PT, -R2, R6, R7 ;  /* 0x0000000602077210 */ /* 0x000fe20007ffe107 */
[----:B------:R-:W-:Y:S01]  /*1f20*/  IMAD.MOV.U32 R9, RZ, RZ, R10 ;  /* 0x000000ffff097224 */ /* 0x000fe200078e000a */
[C---:B------:R-:W-:Y:S01]  /*1f30*/  ISETP.GT.U32.AND P0, PT, R10.reuse, R14, PT ;  /* 0x0000000e0a00720c */ /* 0x040fe20003f04070 */
[----:B------:R-:W-:Y:S01]  /*1f40*/  UMOV UR4, URZ ;  /* 0x000000ff00047c82 */ /* 0x000fe20008000000 */
[----:B------:R-:W-:Y:S01]  /*1f50*/  IADD3 R11, PT, PT, R10, 0x1000, R5 ;  /* 0x000010000a0b7810 */ /* 0x000fe20007ffe005 */
[----:B------:R-:W-:-:S02]  /*1f60*/  IMAD R4, R0, -0xe00, R7 ;  /* 0xfffff20000047824 */ /* 0x000fc400078e0207 */
[----:B------:R-:W-:-:S08]  /*1f70*/  IMAD.MOV.U32 R7, RZ, RZ, R10 ;  /* 0x000000ffff077224 */ /* 0x000fd000078e000a */
[----:B------:R-:W-:Y:S05]  /*1f80*/  @P0 BRA `(.L_x_585) ;  /* 0x0000000000b00947 */ /* 0x000fea0003800000 */
.L_x_586:
[----:B------:R-:W-:-:S05]  /*1f90*/  IADD3 R6, P0, PT, R5, R9, RZ ;  /* 0x0000000905067210 */ /* 0x000fca0007f1e0ff */
[----:B------:R-:W-:Y:S01]  /*1fa0*/  IMAD.X R13, RZ, RZ, RZ, P0 ;  /* 0x000000ffff0d7224 */ /* 0x000fe200000e06ff */
[----:B-1----:R-:W-:-:S04]  /*1fb0*/  LEA R12, P0, R6, UR8, 0x2 ;  /* 0x00000008060c7c11 */ /* 0x002fc8000f8010ff */
[----:B------:R-:W-:-:S05]  /*1fc0*/  LEA.HI.X R13, R6, UR9, R13, 0x2, P0 ;  /* 0x00000009060d7c11 */ /* 0x000fca00080f140d */
        /* <DEDUP_REMOVED lines=18> */
[----:B-1----:R-:W-:Y:S01]  /*20f0*/  IADD3 R12, P2, P3, R6, R3, R15 ;  /* 0x00000003060c7210 */ /* 0x002fe20007b5e00f */
[----:B0-----:R-:W-:Y:S01]  /*2100*/  IMAD.MOV.U32 R6, RZ, RZ, R8 ;  /* 0x000000ffff067224 */ /* 0x001fe200078e0008 */
[----:B------:R-:W-:-:S02]  /*2110*/  SEL R13, RZ, 0x1, !P4 ;  /* 0x00000001ff0d7807 */ /* 0x000fc40006000000 */
[----:B------:R-:W-:Y:S02]  /*2120*/  SEL R3, RZ, 0x1, !P5 ;  /* 0x00000001ff037807 */ /* 0x000fe40006800000 */
[----:B------:R-:W-:Y:S02]  /*2130*/  IADD3.X R26, PT, PT, RZ, R26, RZ, P0, P1 ;  /* 0x0000001aff1a7210 */ /* 0x000fe400007e24ff */
[----:B------:R-:W-:Y:S01]  /*2140*/  IADD3 R12, P5, P4, R3, R12, R13 ;  /* 0x0000000c030c7210 */ /* 0x000fe20007cbe00d */
[----:B------:R-:W-:Y:S01]  /*2150*/  IMAD.IADD R3, R6, 0x1, -R9 ;  /* 0x0000000106037824 */ /* 0x000fe200078e0a09 */
[----:B------:R-:W-:Y:S02]  /*2160*/  ISETP.GT.AND P6, PT, R19, -0x1, PT ;  /* 0xffffffff1300780c */ /* 0x000fe40003fc4270 */
[----:B------:R-:W-:Y:S02]  /*2170*/  IADD3.X R26, PT, PT, RZ, R26, RZ, P2, P3 ;  /* 0x0000001aff1a7210 */ /* 0x000fe400017e64ff */
[----:B------:R-:W-:-:S02]  /*2180*/  ISETP.GE.U32.AND P0, PT, R3, R2, PT ;  /* 0x000000020300720c */ /* 0x000fc40003f06070 */
[----:B------:R-:W-:Y:S02]  /*2190*/  SEL R13, RZ, 0x1, !P6 ;  /* 0x00000001ff0d7807 */ /* 0x000fe40007000000 */
[----:B------:R-:W-:Y:S02]  /*21a0*/  IADD3.X R26, PT, PT, RZ, R26, RZ, P5, P4 ;  /* 0x0000001aff1a7210 */ /* 0x000fe40002fe84ff */
[----:B------:R-:W-:-:S05]  /*21b0*/  IADD3 R3, P1, PT, R12, R13, RZ ;  /* 0x0000000d0c037210 */ /* 0x000fca0007f3e0ff */
[----:B------:R-:W-:Y:S02]  /*21c0*/  IMAD.X R26, RZ, RZ, R26, P1 ;  /* 0x000000ffff1a7224 */ /* 0x000fe400008e061a */
[----:B------:R-:W-:Y:S06]  /*21d0*/  @!P0 BRA `(.L_x_584) ;  /* 0x0000000c00c08947 */ /* 0x000fec0003800000 */
[C---:B------:R-:W-:Y:S01]  /*21e0*/  IMAD.IADD R9, R2.reuse, 0x1, R9 ;  /* 0x0000000102097824 */ /* 0x040fe200078e0209 */
[----:B------:R-:W-:Y:S01]  /*21f0*/  UIADD3 UR4, UPT, UPT, UR4, 0x1, URZ ;  /* 0x0000000104047890 */ /* 0x000fe2000fffe0ff */
[----:B------:R-:W-:Y:S02]  /*2200*/  IMAD.IADD R7, R2, 0x1, R7 ;  /* 0x0000000102077824 */ /* 0x000fe400078e0207 */
[----:B------:R-:W-:Y:S01]  /*2210*/  IMAD.IADD R4, R4, 0x1, -R2 ;  /* 0x0000000104047824 */ /* 0x000fe200078e0a02 */
[----:B------:R-:W-:Y:S01]  /*2220*/  ISETP.GT.U32.AND P0, PT, R9, R14, PT ;  /* 0x0000000e0900720c */ /* 0x000fe20003f04070 */
[----:B------:R-:W-:-:S12]  /*2230*/  IMAD.IADD R11, R2, 0x1, R11 ;  /* 0x00000001020b7824 */ /* 0x000fd800078e020b */
[----:B------:R-:W-:Y:S05]  /*2240*/  @!P0 BRA `(.L_x_586) ;  /* 0xfffffffc00508947 */ /* 0x000fea000383ffff */
.L_x_585:
[----:B------:R-:W-:Y:S01]  /*2250*/  IMAD.IADD R2, R6, 0x1, -R9 ;  /* 0x0000000106027824 */ /* 0x000fe200078e0a09 */
[----:B------:R-:W-:Y:S04]  /*2260*/  BSSY.RECONVERGENT B1, `(.L_x_584) ;  /* 0x00000e7000017945 */ /* 0x000fe80003800200 */
[----:B------:R-:W-:-:S04]  /*2270*/  ISETP.GE.AND P0, PT, R5, R2, PT ;  /* 0x000000020500720c */ /* 0x000fc80003f06270 */
[----:B------:R-:W-:-:S13]  /*2280*/  ISETP.GE.U32.OR P0, PT, R9, R6, P0 ;  /* 0x000000060900720c */ /* 0x000fda0000706470 */
[----:B------:R-:W-:Y:S05]  /*2290*/  @P0 BRA `(.L_x_587) ;  /* 0x0000000c008c0947 */ /* 0x000fea0003800000 */
[----:B------:R-:W2:Y:S01]  /*22a0*/  LDC R2, c[0x0][0x3b4] ;  /* 0x0000ed00ff027b82 */ /* 0x000ea20000000800 */
[----:B------:R-:W-:Y:S01]  /*22b0*/  LOP3.LUT R13, RZ, R5, RZ, 0x33, !PT ;  /* 0x00000005ff0d7212 */ /* 0x000fe200078e33ff */
[----:B------:R-:W-:Y:S03]  /*22c0*/  BSSY.RECONVERGENT B2, `(.L_x_588) ;  /* 0x0000075000027945 */ /* 0x000fe60003800200 */
[----:B------:R-:W-:Y:S01]  /*22d0*/  IADD3 R6, PT, PT, -R10, R6, R13 ;  /* 0x000000060a067210 */ /* 0x000fe20007ffe10d */
[----:B--2---:R-:W-:-:S04]  /*22e0*/  IMAD R13, R2, UR4, RZ ;  /* 0x00000004020d7c24 */ /* 0x004fc8000f8e02ff */
[----:B------:R-:W-:-:S05]  /*22f0*/  IMAD R6, R13, -0xe00, R6 ;  /* 0xfffff2000d067824 */ /* 0x000fca00078e0206 */
[C---:B------:R-:W-:Y:S02]  /*2300*/  ISETP.GE.U32.AND P0, PT, R6.reuse, 0x1e00, PT ;  /* 0x00001e000600780c */ /* 0x040fe40003f06070 */
[----:B0-----:R-:W-:Y:S01]  /*2310*/  LEA.HI R8, R6, 0x1, RZ, 0x17 ;  /* 0x0000000106087811 */ /* 0x001fe200078fb8ff */
[----:B------:R-:W-:-:S03]  /*2320*/  IMAD.MOV.U32 R6, RZ, RZ, R5 ;  /* 0x000000ffff067224 */ /* 0x000fc600078e0005 */
[----:B------:R-:W-:-:S07]  /*2330*/  LOP3.LUT R10, R8, 0xf, RZ, 0xc0, !PT ;  /* 0x0000000f080a7812 */ /* 0x000fce00078ec0ff */
[----:B------:R-:W-:Y:S05]  /*2340*/  @!P0 BRA `(.L_x_589) ;  /* 0x0000000400b08947 */ /* 0x000fea0003800000 */
[----:B------:R-:W0:Y:S01]  /*2350*/  LDC.64 R12, c[0x0][0x380] ;  /* 0x0000e000ff0c7b82 */ /* 0x000e220000000a00 */
[----:B------:R-:W-:Y:S01]  /*2360*/  LEA.HI R2, R4, 0x1, RZ, 0x17 ;  /* 0x0000000104027811 */ /* 0x000fe200078fb8ff */
[----:B------:R-:W-:Y:S01]  /*2370*/  BSSY.RECONVERGENT B3, `(.L_x_590) ;  /* 0x0000068000037945 */ /* 0x000fe20003800200 */
[----:B------:R-:W-:Y:S02]  /*2380*/  LOP3.LUT R6, R5, 0x1000, RZ, 0xfc, !PT ;  /* 0x0000100005067812 */ /* 0x000fe400078efcff */
[----:B------:R-:W-:-:S05]  /*2390*/  LOP3.LUT R2, R2, 0xfffff0, RZ, 0xc0, !PT ;  /* 0x00fffff002027812 */ /* 0x000fca00078ec0ff */
[----:B------:R-:W-:-:S07]  /*23a0*/  IMAD.MOV R2, RZ, RZ, -R2 ;  /* 0x000000ffff027224 */ /* 0x000fce00078e0a02 */
.L_x_591:
[C---:B------:R-:W-:Y:S02]  /*23b0*/  VIADD R19, R11.reuse, 0xfffff200 ;  /* 0xfffff2000b137836 */ /* 0x040fe40000000000 */
[----:B------:R-:W-:Y:S02]  /*23c0*/  VIADD R21, R11, 0xfffff000 ;  /* 0xfffff0000b157836 */ /* 0x000fe40000000000 */
[----:B0-----:R-:W-:-:S04]  /*23d0*/  IMAD.WIDE.U32 R18, R19, 0x4, R12 ;  /* 0x0000000413127825 */ /* 0x001fc800078e000c */
[--C-:B------:R-:W-:Y:S02]  /*23e0*/  IMAD.WIDE.U32 R20, R21, 0x4, R12.reuse ;  /* 0x0000000415147825 */ /* 0x100fe400078e000c */
[----:B------:R-:W2:Y:S02]  /*23f0*/  LDG.E R18, desc[UR6][R18.64] ;  /* 0x0000000612127981 */ /* 0x000ea4000c1e1900 */
[C---:B------:R-:W-:Y:S02]  /*2400*/  VIADD R15, R11.reuse, 0xfffff400 ;  /* 0xfffff4000b0f7836 */ /* 0x040fe40000000000 */
[----:B------:R-:W-:Y:S01]  /*2410*/  VIADD R25, R11, 0xfffff600 ;  /* 0xfffff6000b197836 */ /* 0x000fe20000000000 */
[----:B------:R-:W3:Y:S01]  /*2420*/  LDG.E R27, desc[UR6][R20.64] ;  /* 0x00000006141b7981 */ /* 0x000ee2000c1e1900 */
[----:B------:R-:W-:-:S04]  /*2430*/  IMAD.WIDE.U32 R14, R15, 0x4, R12 ;  /* 0x000000040f0e7825 */ /* 0x000fc800078e000c */
[----:B------:R-:W-:Y:S02]  /*2440*/  IMAD.WIDE.U32 R24, R25, 0x4, R12 ;  /* 0x0000000419187825 */ /* 0x000fe400078e000c */
[----:B------:R0:W4:Y:S04]  /*2450*/  LDG.E R14, desc[UR6][R14.64] ;  /* 0x000000060e0e7981 */ /* 0x000128000c1e1900 */
[----:B------:R5:W4:Y:S01]  /*2460*/  LDG.E R24, desc[UR6][R24.64] ;  /* 0x0000000618187981 */ /* 0x000b22000c1e1900 */
[----:B------:R-:W-:-:S04]  /*2470*/  VIADD R17, R11, 0xfffff800 ;  /* 0xfffff8000b117836 */ /* 0x000fc80000000000 */
[----:B------:R-:W-:-:S06]  /*2480*/  IMAD.WIDE.U32 R16, R17, 0x4, R12 ;  /* 0x0000000411107825 */ /* 0x000fcc00078e000c */
[----:B------:R1:W4:Y:S01]  /*2490*/  LDG.E R16, desc[UR6][R16.64] ;  /* 0x0000000610107981 */ /* 0x000322000c1e1900 */
[----:B------:R-:W-:-:S04]  /*24a0*/  VIADD R23, R11, 0xfffffa00 ;  /* 0xfffffa000b177836 */ /* 0x000fc80000000000 */
[----:B------:R-:W-:-:S04]  /*24b0*/  IMAD.WIDE.U32 R22, R23, 0x4, R12 ;  /* 0x0000000417167825 */ /* 0x000fc800078e000c */
[C---:B------:R-:W-:Y:S01]  /*24c0*/  VIADD R29, R11.reuse, 0xfffffc00 ;  /* 0xfffffc000b1d7836 */ /* 0x040fe20000000000 */
[----:B------:R1:W4:Y:S01]  /*24d0*/  LDG.E R19, desc[UR6][R22.64] ;  /* 0x0000000616137981 */ /* 0x000322000c1e1900 */
[----:B0-----:R-:W-:Y:S02]  /*24e0*/  VIADD R15, R11, 0xfffffe00 ;  /* 0xfffffe000b0f7836 */ /* 0x001fe40000000000 */
[----:B------:R-:W-:-:S04]  /*24f0*/  IMAD.WIDE.U32 R20, R29, 0x4, R12 ;  /* 0x000000041d147825 */ /* 0x000fc800078e000c */
[----:B------:R-:W-:Y:S01]  /*2500*/  VIADD R29, R11, 0x400 ;  /* 0x000004000b1d7836 */ /* 0x000fe20000000000 */
[----:B--2---:R-:W-:Y:S02]  /*2510*/  ISETP.GT.AND P1, PT, R18, -0x1, PT ;  /* 0xffffffff1200780c */ /* 0x004fe40003f24270 */
[----:B------:R0:W2:Y:S01]  /*2520*/  LDG.E R18, desc[UR6][R20.64] ;  /* 0x0000000614127981 */ /* 0x0000a2000c1e1900 */
[----:B---3--:R-:W-:Y:S02]  /*2530*/  ISETP.GT.AND P0, PT, R27, -0x1, PT ;  /* 0xffffffff1b00780c */ /* 0x008fe40003f04270 */
[----:B------:R-:W-:Y:S02]  /*2540*/  SEL R28, RZ, 0x1, !P1 ;  /* 0x00000001ff1c7807 */ /* 0x000fe40004800000 */
[----:B-----5:R-:W-:Y:S02]  /*2550*/  SEL R25, RZ, 0x1, !P0 ;  /* 0x00000001ff197807 */ /* 0x020fe40004000000 */
[----:B----4-:R-:W-:-:S02]  /*2560*/  ISETP.GT.AND P0, PT, R14, -0x1, PT ;  /* 0xffffffff0e00780c */ /* 0x010fc40003f04270 */
[----:B------:R-:W-:Y:S02]  /*2570*/  ISETP.GT.AND P1, PT, R24, -0x1, PT ;  /* 0xffffffff1800780c */ /* 0x000fe40003f24270 */
[----:B-1----:R-:W-:Y:S02]  /*2580*/  IADD3 R17, P3, P2, R28, R3, R25 ;  /* 0x000000031c117210 */ /* 0x002fe40007a7e019 */
[----:B------:R-:W-:Y:S02]  /*2590*/  SEL R22, RZ, 0x1, !P0 ;  /* 0x00000001ff167807 */ /* 0x000fe40004000000 */
[----:B------:R-:W-:Y:S01]  /*25a0*/  SEL R25, RZ, 0x1, !P1 ;  /* 0x00000001ff197807 */ /* 0x000fe20004800000 */
[----:B------:R-:W-:-:S03]  /*25b0*/  IMAD.WIDE.U32 R14, R15, 0x4, R12 ;  /* 0x000000040f0e7825 */ /* 0x000fc600078e000c */
[----:B------:R-:W-:Y:S01]  /*25c0*/  IADD3 R25, P4, P6, R25, R17, R22 ;  /* 0x0000001119197210 */ /* 0x000fe20007e9e016 */
[C---:B------:R-:W-:Y:S01]  /*25d0*/  VIADD R3, R11.reuse, 0x200 ;  /* 0x000002000b037836 */ /* 0x040fe20000000000 */
[----:B------:R1:W3:Y:S01]  /*25e0*/  LDG.E R27, desc[UR6][R14.64] ;  /* 0x000000060e1b7981 */ /* 0x0002e2000c1e1900 */
[C---:B------:R-:W-:Y:S02]  /*25f0*/  VIADD R17, R11.reuse, 0x600 ;  /* 0x000006000b117836 */ /* 0x040fe40000000000 */
[----:B------:R-:W-:-:S04]  /*2600*/  IMAD.WIDE.U32 R22, R11, 0x4, R12 ;  /* 0x000000040b167825 */ /* 0x000fc800078e000c */
[--C-:B0-----:R-:W-:Y:S02]  /*2610*/  IMAD.WIDE.U32 R20, R3, 0x4, R12.reuse ;  /* 0x0000000403147825 */ /* 0x101fe400078e000c */
[----:B------:R-:W4:Y:S02]  /*2620*/  LDG.E R3, desc[UR6][R22.64] ;  /* 0x0000000616037981 */ /* 0x000f24000c1e1900 */
[--C-:B------:R-:W-:Y:S02]  /*2630*/  IMAD.WIDE.U32 R28, R29, 0x4, R12.reuse ;  /* 0x000000041d1c7825 */ /* 0x100fe400078e000c */
[----:B------:R0:W5:Y:S02]  /*2640*/  LDG.E R24, desc[UR6][R20.64] ;  /* 0x0000000614187981 */ /* 0x000164000c1e1900 */
[--C-:B-1----:R-:W-:Y:S02]  /*2650*/  IMAD.WIDE.U32 R14, R17, 0x4, R12.reuse ;  /* 0x00000004110e7825 */ /* 0x102fe400078e000c */
[----:B------:R-:W5:Y:S02]  /*2660*/  LDG.E R28, desc[UR6][R28.64] ;  /* 0x000000061c1c7981 */ /* 0x000f64000c1e1900 */
[C---:B------:R-:W-:Y:S01]  /*2670*/  VIADD R17, R11.reuse, 0x800 ;  /* 0x000008000b117836 */ /* 0x040fe20000000000 */
[----:B------:R-:W-:Y:S01]  /*2680*/  ISETP.GT.AND P5, PT, R16, -0x1, PT ;  /* 0xffffffff1000780c */ /* 0x000fe20003fa4270 */
[----:B0-----:R-:W-:Y:S01]  /*2690*/  VIADD R21, R11, 0xa00 ;  /* 0x00000a000b157836 */ /* 0x001fe20000000000 */
[----:B------:R0:W5:Y:S02]  /*26a0*/  LDG.E R29, desc[UR6][R14.64] ;  /* 0x000000060e1d7981 */ /* 0x000164000c1e1900 */
[----:B0-----:R-:W-:-:S04]  /*26b0*/  IMAD.WIDE.U32 R14, R17, 0x4, R12 ;  /* 0x00000004110e7825 */ /* 0x001fc800078e000c */
[--C-:B------:R-:W-:Y:S02]  /*26c0*/  IMAD.WIDE.U32 R16, R21, 0x4, R12.reuse ;  /* 0x0000000415107825 */ /* 0x100fe400078e000c */
[----:B------:R0:W5:Y:S02]  /*26d0*/  LDG.E R14, desc[UR6][R14.64] ;  /* 0x000000060e0e7981 */ /* 0x000164000c1e1900 */
[----:B------:R-:W-:Y:S02]  /*26e0*/  VIADD R21, R11, 0xc00 ;  /* 0x00000c000b157836 */ /* 0x000fe40000000000 */
[----:B------:R1:W5:Y:S02]  /*26f0*/  LDG.E R16, desc[UR6][R16.64] ;  /* 0x0000000610107981 */ /* 0x000364000c1e1900 */
[----:B------:R-:W-:-:S04]  /*2700*/  IMAD.WIDE.U32 R20, R21, 0x4, R12 ;  /* 0x0000000415147825 */ /* 0x000fc800078e000c */
[----:B------:R-:W-:Y:S02]  /*2710*/  VIADD R23, R11, 0xe00 ;  /* 0x00000e000b177836 */ /* 0x000fe40000000000 */
[----:B------:R-:W5:Y:S02]  /*2720*/  LDG.E R20, desc[UR6][R20.64] ;  /* 0x0000000614147981 */ /* 0x000f64000c1e1900 */
[----:B------:R-:W-:-:S06]  /*2730*/  IMAD.WIDE.U32 R22, R23, 0x4, R12 ;  /* 0x0000000417167825 */ /* 0x000fcc00078e000c */
[----:B------:R-:W5:Y:S01]  /*2740*/  LDG.E R22, desc[UR6][R22.64] ;  /* 0x0000000616167981 */ /* 0x000f62000c1e1900 */
[----:B------:R-:W-:Y:S02]  /*2750*/  ISETP.GT.AND P0, PT, R19, -0x1, PT ;  /* 0xffffffff1300780c */ /* 0x000fe40003f04270 */
[----:B------:R-:W-:Y:S02]  /*2760*/  SEL R19, RZ, 0x1, !P5 ;  /* 0x00000001ff137807 */ /* 0x000fe40006800000 */
[----:B------:R-:W-:Y:S02]  /*2770*/  IADD3.X R26, PT, PT, RZ, R26, RZ, P3, P2 ;  /* 0x0000001aff1a7210 */ /* 0x000fe40001fe44ff */
[----:B0-----:R-:W-:Y:S02]  /*2780*/  SEL R15, RZ, 0x1, !P0 ;  /* 0x00000001ff0f7807 */ /* 0x001fe40004000000 */
[----:B------:R-:W-:Y:S01]  /*2790*/  IADD3.X R26, PT, PT, RZ, R26, RZ, P4, P6 ;  /* 0x0000001aff1a7210 */ /* 0x000fe200027ec4ff */
[----:B------:R-:W-:-:S02]  /*27a0*/  VIADD R2, R2, 0x10 ;  /* 0x0000001002027836 */ /* 0x000fc40000000000 */
[----:B------:R-:W-:Y:S02]  /*27b0*/  VIADD R6, R6, 0x2000 ;  /* 0x0000200006067836 */ /* 0x000fe40000000000 */
[----:B------:R-:W-:Y:S01]  /*27c0*/  VIADD R11, R11, 0x2000 ;  /* 0x000020000b0b7836 */ /* 0x000fe20000000000 */
[----:B--2---:R-:W-:-:S04]  /*27d0*/  ISETP.GT.AND P1, PT, R18, -0x1, PT ;  /* 0xffffffff1200780c */ /* 0x004fc80003f24270 */
[----:B------:R-:W-:Y:S02]  /*27e0*/  SEL R18, RZ, 0x1, !P1 ;  /* 0x00000001ff127807 */ /* 0x000fe40004800000 */
[----:B------:R-:W-:-:S04]  /*27f0*/  IADD3 R25, P1, P0, R15, R25, R19 ;  /* 0x000000190f197210 */ /* 0x000fc8000783e013 */
[----:B------:R-:W-:Y:S02]  /*2800*/  IADD3.X R26, PT, PT, RZ, R26, RZ, P1, P0 ;  /* 0x0000001aff1a7210 */ /* 0x000fe40000fe04ff */
[----:B---3--:R-:W-:-:S04]  /*2810*/  ISETP.GT.AND P5, PT, R27, -0x1, PT ;  /* 0xffffffff1b00780c */ /* 0x008fc80003fa4270 */
[----:B-1----:R-:W-:Y:S02]  /*2820*/  SEL R17, RZ, 0x1, !P5 ;  /* 0x00000001ff117807 */ /* 0x002fe40006800000 */
[----:B----4-:R-:W-:Y:S02]  /*2830*/  ISETP.GT.AND P5, PT, R3, -0x1, PT ;  /* 0xffffffff0300780c */ /* 0x010fe40003fa4270 */
[----:B-----5:R-:W-:Y:S02]  /*2840*/  ISETP.GT.AND P6, PT, R24, -0x1, PT ;  /* 0xffffffff1800780c */ /* 0x020fe40003fc4270 */
[----:B------:R-:W-:Y:S02]  /*2850*/  SEL R24, RZ, 0x1, !P5 ;  /* 0x00000001ff187807 */ /* 0x000fe40006800000 */
[----:B------:R-:W-:Y:S02]  /*2860*/  ISETP.GT.AND P4, PT, R28, -0x1, PT ;  /* 0xffffffff1c00780c */ /* 0x000fe40003f84270 */
[----:B------:R-:W-:-:S02]  /*2870*/  IADD3 R17, P3, P2, R17, R25, R18 ;  /* 0x0000001911117210 */ /* 0x000fc40007a7e012 */
[----:B------:R-:W-:Y:S02]  /*2880*/  SEL R15, RZ, 0x1, !P6 ;  /* 0x00000001ff0f7807 */ /* 0x000fe40007000000 */
[----:B------:R-:W-:Y:S02]  /*2890*/  SEL R18, RZ, 0x1, !P4 ;  /* 0x00000001ff127807 */ /* 0x000fe40006000000 */
[----:B------:R-:W-:-:S04]  /*28a0*/  ISETP.GT.AND P5, PT, R29, -0x1, PT ;  /* 0xffffffff1d00780c */ /* 0x000fc80003fa4270 */
[----:B------:R-:W-:Y:S02]  /*28b0*/  SEL R3, RZ, 0x1, !P5 ;  /* 0x00000001ff037807 */ /* 0x000fe40006800000 */
[----:B------:R-:W-:Y:S02]  /*28c0*/  IADD3 R15, P4, P5, R15, R17, R24 ;  /* 0x000000110f0f7210 */ /* 0x000fe40007d9e018 */
[----:B------:R-:W-:Y:S02]  /*28d0*/  IADD3.X R26, PT, PT, RZ, R26, RZ, P3, P2 ;  /* 0x0000001aff1a7210 */ /* 0x000fe40001fe44ff */
[----:B------:R-:W-:Y:S02]  /*28e0*/  ISETP.GT.AND P6, PT, R14, -0x1, PT ;  /* 0xffffffff0e00780c */ /* 0x000fe40003fc4270 */
        /* <DEDUP_REMOVED lines=9> */
[----:B------:R-:W-:Y:S02]  /*2980*/  ISETP.GT.AND P2, PT, R22, -0x1, PT ;  /* 0xffffffff1600780c */ /* 0x000fe40003f44270 */
[----:B------:R-:W-:Y:S02]  /*2990*/  IADD3.X R26, PT, PT, RZ, R26, RZ, P1, P6 ;  /* 0x0000001aff1a7210 */ /* 0x000fe40000fec4ff */
[----:B------:R-:W-:Y:S02]  /*29a0*/  SEL R3, RZ, 0x1, !P2 ;  /* 0x00000001ff037807 */ /* 0x000fe40005000000 */
[----:B------:R-:W-:Y:S02]  /*29b0*/  IADD3.X R26, PT, PT, RZ, R26, RZ, P3, P4 ;  /* 0x0000001aff1a7210 */ /* 0x000fe40001fe84ff */
[----:B------:R-:W-:-:S04]  /*29c0*/  IADD3 R3, P1, P2, R3, R15, R14 ;  /* 0x0000000f03037210 */ /* 0x000fc80007a3e00e */
[----:B------:R-:W-:Y:S01]  /*29d0*/  IADD3.X R26, PT, PT, RZ, R26, RZ, P1, P2 ;  /* 0x0000001aff1a7210 */ /* 0x000fe20000fe44ff */
[----:B------:R-:W-:Y:S08]  /*29e0*/  @P0 BRA `(.L_x_591) ;  /* 0xfffffff800700947 */ /* 0x000ff0000383ffff */
[----:B------:R-:W-:Y:S05]  /*29f0*/  BSYNC.RECONVERGENT B3 ;  /* 0x0000000000037941 */ /* 0x000fea0003800200 */
.L_x_590:
[----:B------:R-:W-:-:S07]  /*2a00*/  VIADD R6, R6, 0xfffff000 ;  /* 0xfffff00006067836 */ /* 0x000fce0000000000 */
.L_x_589:
[----:B-1----:R-:W-:Y:S05]  /*2a10*/  BSYNC.RECONVERGENT B2 ;  /* 0x0000000000027941 */ /* 0x002fea0003800200 */
.L_x_588:
        /* <DEDUP_REMOVED lines=8> */
[----:B------:R-:W-:-:S04]  /*2aa0*/  IMAD.IADD R25, R6, 0x1, R9 ;  /* 0x0000000106197824 */ /* 0x000fc800078e0209 */
        /* <DEDUP_REMOVED lines=12> */
[----:B------:R1:W4:Y:S02]  /*2b70*/  LDG.E R12, desc[UR6][R12.64] ;  /* 0x000000060c0c7981 */ /* 0x000324000c1e1900 */
[----:B------:R-:W-:-:S02]  /*2b80*/  IMAD.WIDE.U32 R16, R17, 0x4, R10 ;  /* 0x0000000411107825 */ /* 0x000fc400078e000a */
[----:B------:R-:W5:Y:S02]  /*2b90*/  LDG.E R14, desc[UR6][R14.64] ;  /* 0x000000060e0e7981 */ /* 0x000f64000c1e1900 */
        /* <DEDUP_REMOVED lines=11> */
[----:B-1----:R-:W-:-:S02]  /*2c50*/  SEL R13, RZ, 0x1, !P1 ;  /* 0x00000001ff0d7807 */ /* 0x002fc40004800000 */
[----:B------:R-:W-:Y:S02]  /*2c60*/  SEL R2, RZ, 0x1, !P2 ;  /* 0x00000001ff027807 */ /* 0x000fe40005000000 */
[----:B----4-:R-:W-:Y:S02]  /*2c70*/  ISETP.GT.AND P1, PT, R12, -0x1, PT ;  /* 0xffffffff0c00780c */ /* 0x010fe40003f24270 */
[----:B-----5:R-:W-:Y:S02]  /*2c80*/  ISETP.GT.AND P2, PT, R14, -0x1, PT ;  /* 0xffffffff0e00780c */ /* 0x020fe40003f44270 */
[----:B------:R-:W-:Y:S02]  /*2c90*/  IADD3 R12, P5, P6, R2, R3, R13 ;  /* 0x00000003020c7210 */ /* 0x000fe40007ebe00d */
[----:B------:R-:W-:Y:S02]  /*2ca0*/  SEL R3, RZ, 0x1, !P1 ;  /* 0x00000001ff037807 */ /* 0x000fe40004800000 */
[----:B------:R-:W-:-:S02]  /*2cb0*/  SEL R2, RZ, 0x1, !P2 ;  /* 0x00000001ff027807 */ /* 0x000fc40005000000 */
[----:B------:R-:W-:Y:S02]  /*2cc0*/  ISETP.GT.AND P3, PT, R16, -0x1, PT ;  /* 0xffffffff1000780c */ /* 0x000fe40003f64270 */
[----:B------:R-:W-:Y:S02]  /*2cd0*/  ISETP.GT.AND P4, PT, R18, -0x1, PT ;  /* 0xffffffff1200780c */ /* 0x000fe40003f84270 */
[----:B0-----:R-:W-:Y:S02]  /*2ce0*/  IADD3 R11, P1, P2, R2, R12, R3 ;  /* 0x0000000c020b7210 */ /* 0x001fe40007a3e003 */
[----:B------:R-:W-:Y:S02]  /*2cf0*/  SEL R3, RZ, 0x1, !P3 ;  /* 0x00000001ff037807 */ /* 0x000fe40005800000 */
[----:B------:R-:W-:Y:S02]  /*2d00*/  SEL R2, RZ, 0x1, !P4 ;  /* 0x00000001ff027807 */ /* 0x000fe40006000000 */
        /* <DEDUP_REMOVED lines=10> */
.L_x_593:
[----:B------:R-:W-:Y:S05]  /*2db0*/  BSYNC.RECONVERGENT B2 ;  /* 0x0000000000027941 */ /* 0x000fea0003800200 */
.L_x_592:
[----:B------:R-:W-:Y:S05]  /*2dc0*/  @!P0 BRA `(.L_x_587) ;  /* 0x0000000000c08947 */ /* 0x000fea0003800000 */
[----:B------:R-:W-:Y:S01]  /*2dd0*/  ISETP.GE.U32.AND P1, PT, R23, 0x4, PT ;  /* 0x000000041700780c */ /* 0x000fe20003f26070 */
[----:B------:R-:W-:Y:S01]  /*2de0*/  BSSY.RECONVERGENT B2, `(.L_x_594) ;  /* 0x000001d000027945 */ /* 0x000fe20003800200 */
[----:B------:R-:W-:-:S11]  /*2df0*/  LOP3.LUT P0, RZ, R8, 0x3, RZ, 0xc0, !PT ;  /* 0x0000000308ff7812 */ /* 0x000fd6000780c0ff */
[----:B------:R-:W-:Y:S05]  /*2e00*/  @!P1 BRA `(.L_x_595) ;  /* 0x0000000000689947 */ /* 0x000fea0003800000 */
[----:B------:R-:W0:Y:S01]  /*2e10*/  LDC.64 R10, c[0x0][0x380] ;  /* 0x0000e000ff0a7b82 */ /* 0x000e220000000a00 */
[----:B------:R-:W-:-:S04]  /*2e20*/  IMAD.IADD R9, R6, 0x1, R9 ;  /* 0x0000000106097824 */ /* 0x000fc800078e0209 */
        /* <DEDUP_REMOVED lines=24> */
.L_x_595:
[----:B------:R-:W-:Y:S05]  /*2fb0*/  BSYNC.RECONVERGENT B2 ;  /* 0x0000000000027941 */ /* 0x000fea0003800200 */
.L_x_594:
[----:B------:R-:W-:Y:S05]  /*2fc0*/  @!P0 BRA `(.L_x_587) ;  /* 0x0000000000408947 */ /* 0x000fea0003800000 */
[----:B------:R-:W0:Y:S01]  /*2fd0*/  LDC.64 R8, c[0x0][0x380] ;  /* 0x0000e000ff087b82 */ /* 0x000e220000000a00 */
[----:B------:R-:W-:Y:S01]  /*2fe0*/  LOP3.LUT R2, R4, 0xffff, RZ, 0xc0, !PT ;  /* 0x0000ffff04027812 */ /* 0x000fe200078ec0ff */
[----:B------:R-:W-:-:S03]  /*2ff0*/  IMAD.IADD R11, R6, 0x1, R7 ;  /* 0x00000001060b7824 */ /* 0x000fc600078e0207 */
[----:B------:R-:W-:-:S04]  /*3000*/  LEA.HI R2, R2, 0x1, RZ, 0x17 ;  /* 0x0000000102027811 */ /* 0x000fc800078fb8ff */
[----:B------:R-:W-:-:S05]  /*3010*/  LOP3.LUT R2, R2, 0x3, RZ, 0xc0, !PT ;  /* 0x0000000302027812 */ /* 0x000fca00078ec0ff */
[----:B------:R-:W-:-:S07]  /*3020*/  IMAD.MOV R2, RZ, RZ, -R2 ;  /* 0x000000ffff027224 */ /* 0x000fce00078e0a02 */
.L_x_596:
        /* <DEDUP_REMOVED lines=10> */
.L_x_587:
[----:B-1----:R-:W-:Y:S05]  /*30d0*/  BSYNC.RECONVERGENT B1 ;  /* 0x0000000000017941 */ /* 0x002fea0003800200 */
.L_x_584:
[----:B0-----:R-:W0:Y:S01]  /*30e0*/  S2R R8, SR_LANEID ;  /* 0x0000000000087919 */ /* 0x001e220000000000 */
        /* <DEDUP_REMOVED lines=10> */
[----:B------:R-:W1:Y:S01]  /*3190*/  SHFL.DOWN PT, R4, R11, 0x2, 0x1f ;  /* 0x08401f000b047f89 */ /* 0x000e6200000e0000 */
[----:B0-----:R-:W-:-:S04]  /*31a0*/  SEL R2, R2, RZ, !P1 ;  /* 0x000000ff02027207 */ /* 0x001fc80004800000 */
[----:B------:R-:W-:Y:S02]  /*31b0*/  IADD3 R7, P0, PT, R2, R9, RZ ;  /* 0x0000000902077210 */ /* 0x000fe40007f1e0ff */
[----:B-1----:R-:W-:Y:S02]  /*31c0*/  SEL R4, R4, RZ, !P1 ;  /* 0x000000ff04047207 */ /* 0x002fe40004800000 */
[----:B------:R-:W-:Y:S01]  /*31d0*/  ISETP.GT.AND P1, PT, R8, 0x1b, PT ;  /* 0x0000001b0800780c */ /* 0x000fe20003f24270 */
[----:B------:R-:W0:Y:S02]  /*31e0*/  SHFL.DOWN PT, R2, R7, 0x4, 0x1f ;  /* 0x08801f0007027f89 */ /* 0x000e2400000e0000 */
[----:B------:R-:W-:Y:S02]  /*31f0*/  IMAD.X R4, R4, 0x1, R11, P0 ;  /* 0x0000000104047824 */ /* 0x000fe400000e060b */
[----:B------:R-:W1:Y:S03]  /*3200*/  @!P2 S2R R11, SR_CgaCtaId ;  /* 0x00000000000ba919 */ /* 0x000e660000008800 */
[----:B------:R-:W2:Y:S01]  /*3210*/  SHFL.DOWN PT, R3, R4, 0x4, 0x1f ;  /* 0x08801f0004037f89 */ /* 0x000ea200000e0000 */
[----:B0-----:R-:W-:-:S04]  /*3220*/  SEL R2, R2, RZ, !P1 ;  /* 0x000000ff02027207 */ /* 0x001fc80004800000 */
[----:B------:R-:W-:Y:S02]  /*3230*/  IADD3 R9, P0, PT, R2, R7, RZ ;  /* 0x0000000702097210 */ /* 0x000fe40007f1e0ff */
[----:B--2---:R-:W-:-:S03]  /*3240*/  SEL R3, R3, RZ, !P1 ;  /* 0x000000ff03037207 */ /* 0x004fc60004800000 */
[----:B------:R-:W0:Y:S01]  /*3250*/  SHFL.DOWN PT, R2, R9, 0x8, 0x1f ;  /* 0x09001f0009027f89 */ /* 0x000e2200000e0000 */
[----:B------:R-:W-:Y:S01]  /*3260*/  ISETP.GT.AND P1, PT, R8, 0x17, PT ;  /* 0x000000170800780c */ /* 0x000fe20003f24270 */
[----:B------:R-:W-:-:S05]  /*3270*/  IMAD.X R6, R3, 0x1, R4, P0 ;  /* 0x0000000103067824 */ /* 0x000fca00000e0604 */
[----:B------:R-:W2:Y:S01]  /*3280*/  SHFL.DOWN PT, R3, R6, 0x8, 0x1f ;  /* 0x09001f0006037f89 */ /* 0x000ea200000e0000 */
[----:B0-----:R-:W-:-:S04]  /*3290*/  SEL R2, R2, RZ, !P1 ;  /* 0x000000ff02027207 */ /* 0x001fc80004800000 */
[----:B------:R-:W-:Y:S02]  /*32a0*/  IADD3 R7, P0, PT, R2, R9, RZ ;  /* 0x0000000902077210 */ /* 0x000fe40007f1e0ff */
[----:B--2---:R-:W-:-:S03]  /*32b0*/  SEL R3, R3, RZ, !P1 ;  /* 0x000000ff03037207 */ /* 0x004fc60004800000 */
[----:B------:R-:W0:Y:S01]  /*32c0*/  SHFL.DOWN PT, R2, R7, 0x10, 0x1f ;  /* 0x0a001f0007027f89 */ /* 0x000e2200000e0000 */
[----:B------:R-:W-:Y:S02]  /*32d0*/  ISETP.GT.AND P1, PT, R8, 0xf, PT ;  /* 0x0000000f0800780c */ /* 0x000fe40003f24270 */
[----:B------:R-:W-:Y:S01]  /*32e0*/  @!P2 MOV R8, 0x400 ;  /* 0x000004000008a802 */ /* 0x000fe20000000f00 */
[----:B------:R-:W-:Y:S01]  /*32f0*/  IMAD.X R4, R3, 0x1, R6, P0 ;  /* 0x0000000103047824 */ /* 0x000fe200000e0606 */
[----:B------:R-:W-:Y:S02]  /*3300*/  @!P2 SHF.R.U32.HI R6, RZ, 0x2, R5 ;  /* 0x00000002ff06a819 */ /* 0x000fe40000011605 */
[----:B-1----:R-:W-:Y:S02]  /*3310*/  @!P2 LEA R11, R11, R8, 0x18 ;  /* 0x000000080b0ba211 */ /* 0x002fe400078ec0ff */
        /* <DEDUP_REMOVED lines=11> */
[----:B------:R-:W0:Y:S01]  /*33d0*/  S2UR UR5, SR_CgaCtaId ;  /* 0x00000000000579c3 */ /* 0x000e220000008800 */
[----:B------:R-:W-:Y:S02]  /*33e0*/  UMOV UR4, 0x400 ;  /* 0x0000040000047882 */ /* 0x000fe40000000000 */
[----:B0-----:R-:W-:-:S09]  /*33f0*/  ULEA UR4, UR5, UR4, 0x18 ;  /* 0x0000000405047291 */ /* 0x001fd2000f8ec0ff */
[----:B------:R-:W-:Y:S04]  /*3400*/  LDS.64 R8, [UR4+0x18] ;  /* 0x00001804ff087984 */ /* 0x000fe80008000a00 */
[----:B------:R-:W2:Y:S04]  /*3410*/  LDS.128 R24, [UR4+0x20] ;  /* 0x00002004ff187984 */ /* 0x000ea80008000c00 */
[----:B------:R-:W0:Y:S04]  /*3420*/  LDS.128 R4, [UR4+0x30] ;  /* 0x00003004ff047984 */ /* 0x000e280008000c00 */
[----:B------:R-:W1:Y:S04]  /*3430*/  LDS.128 R20, [UR4+0x40] ;  /* 0x00004004ff147984 */ /* 0x000e680008000c00 */
[----:B------:R-:W3:Y:S04]  /*3440*/  LDS.128 R16, [UR4+0x50] ;  /* 0x00005004ff107984 */ /* 0x000ee80008000c00 */
[----:B------:R-:W4:Y:S01]  /*3450*/  LDS.128 R12, [UR4+0x60] ;  /* 0x00006004ff0c7984 */ /* 0x000f220008000c00 */
[----:B--2---:R-:W-:-:S04]  /*3460*/  IADD3 R11, P1, P2, R24, R8, R2 ;  /* 0x00000008180b7210 */ /* 0x004fc80007a3e002 */
[----:B------:R-:W-:Y:S02]  /*3470*/  IADD3.X R25, PT, PT, R25, R9, R3, P1, P2 ;  /* 0x0000000919197210 */ /* 0x000fe40000fe4403 */
[----:B0-----:R-:W-:Y:S02]  /*3480*/  IADD3 R3, P1, P2, R4, R11, R26 ;  /* 0x0000000b04037210 */ /* 0x001fe40007a3e01a */
[----:B------:R-:W0:Y:S02]  /*3490*/  LDS.128 R8, [UR4+0x70] ;  /* 0x00007004ff087984 */ /* 0x000e240008000c00 */
[----:B------:R-:W-:Y:S02]  /*34a0*/  IADD3.X R5, PT, PT, R5, R25, R27, P1, P2 ;  /* 0x0000001905057210 */ /* 0x000fe40000fe441b */
[----:B------:R-:W2:Y:S01]  /*34b0*/  LDS.128 R24, [UR4+0x80] ;  /* 0x00008004ff187984 */ /* 0x000ea20008000c00 */
[----:B-1----:R-:W-:-:S04]  /*34c0*/  IADD3 R3, P1, P2, R20, R3, R6 ;  /* 0x0000000314037210 */ /* 0x002fc80007a3e006 */
[----:B---3--:R-:W-:Y:S02]  /*34d0*/  IADD3 R3, P3, P4, R16, R3, R22 ;  /* 0x0000000310037210 */ /* 0x008fe40007c7e016 */
[----:B------:R-:W-:Y:S02]  /*34e0*/  IADD3.X R7, PT, PT, R21, R5, R7, P1, P2 ;  /* 0x0000000515077210 */ /* 0x000fe40000fe4407 */
[----:B----4-:R-:W-:Y:S02]  /*34f0*/  IADD3 R3, P1, P2, R12, R3, R18 ;  /* 0x000000030c037210 */ /* 0x010fe40007a3e012 */
[----:B------:R-:W-:-:S04]  /*3500*/  IADD3.X R17, PT, PT, R17, R7, R23, P3, P4 ;  /* 0x0000000711117210 */ /* 0x000fc80001fe8417 */
[----:B------:R-:W-:Y:S02]  /*3510*/  IADD3.X R13, PT, PT, R13, R17, R19, P1, P2 ;  /* 0x000000110d0d7210 */ /* 0x000fe40000fe4413 */
[----:B0-----:R-:W-:-:S04]  /*3520*/  IADD3 R3, P3, P4, R8, R3, R14 ;  /* 0x0000000308037210 */ /* 0x001fc80007c7e00e */
[----:B--2---:R-:W-:Y:S02]  /*3530*/  IADD3 R3, P1, P2, R24, R3, R10 ;  /* 0x0000000318037210 */ /* 0x004fe40007a3e00a */
[----:B------:R-:W-:Y:S02]  /*3540*/  IADD3.X R9, PT, PT, R9, R13, R15, P3, P4 ;  /* 0x0000000d09097210 */ /* 0x000fe40001fe840f */
[----:B------:R-:W-:Y:S02]  /*3550*/  IADD3 R2, P3, PT, R3, R26, RZ ;  /* 0x0000001a03027210 */ /* 0x000fe40007f7e0ff */
[----:B------:R-:W-:-:S05]  /*3560*/  IADD3.X R3, PT, PT, R25, R9, R11, P1, P2 ;  /* 0x0000000919037210 */ /* 0x000fca0000fe440b */
[----:B------:R-:W-:-:S07]  /*3570*/  IMAD.X R3, R3, 0x1, R27, P3 ;  /* 0x0000000103037824 */ /* 0x000fce00018e061b */
.L_x_583:
[----:B------:R-:W-:Y:S05]  /*3580*/  BSYNC.RECONVERGENT B0 ;  /* 0x0000000000007941 */ /* 0x000fea0003800200 */
.L_x_567:
[----:B------:R-:W-:Y:S05]  /*3590*/  @P0 EXIT ;  /* 0x000000000000094d */ /* 0x000fea0003800000 */
[----:B------:R-:W3:Y:S02]  /*35a0*/  LDC.64 R4, c[0x0][0x390] ;  /* 0x0000e400ff047b82 */ /* 0x000ee40000000a00 */
[----:B---3--:R-:W-:-:S05]  /*35b0*/  IMAD.WIDE.U32 R4, R0, 0x8, R4 ;  /* 0x0000000800047825 */ /* 0x008fca00078e0004 */
[----:B------:R-:W-:Y:S01]  /*35c0*/  STG.E.64 desc[UR6][R4.64], R2 ;  /* 0x0000000204007986 */ /* 0x000fe2000c101b06 */
[----:B------:R-:W-:Y:S05]  /*35d0*/  EXIT ;  /* 0x000000000000794d */ /* 0x000fea0003800000 */
.L_x_597:
        /* <DEDUP_REMOVED lines=10> */
.L_x_887:


//--------------------- .text._ZN3cub18CUB_300001_SM_10006detail6reduce28DeviceReduceSingleTileKernelINS2_10policy_hubIljN4cuda3std3__44plusIlEEE10Policy1000EN6thrust24THRUST_300001_SM_1000_NS18transform_iteratorI7isValidNSD_6detail15normal_iteratorINSD_10device_ptrIiEEEEllEEPljS9_llNS7_10__identityEEEvT0_T1_T2_T3_T4_T6_ --------------------------
	.section	.text._ZN3cub18CUB_300001_SM_10006detail6reduce28DeviceReduceSingleTileKernelINS2_10policy_hubIljN4cuda3std3__44plusIlEEE10Policy1000EN6thrust24THRUST_300001_SM_1000_NS18transform_iteratorI7isValidNSD_6detail15normal_iteratorINSD_10device_ptrIiEEEEllEEPljS9_llNS7_10__identityEEEvT0_T1_T2_T3_T4_T6_,"ax",@progbits
	.align	128
        .global         _ZN3cub18CUB_300001_SM_10006detail6reduce28DeviceReduceSingleTileKernelINS2_10policy_hubIljN4cuda3std3__44plusIlEEE10Policy1000EN6thrust24THRUST_300001_SM_1000_NS18transform_iteratorI7isValidNSD_6detail15normal_iteratorINSD_10device_ptrIiEEEEllEEPljS9_llNS7_10__identityEEEvT0_T1_T2_T3_T4_T6_
        .type           _ZN3cub18CUB_300001_SM_10006detail6reduce28DeviceReduceSingleTileKernelINS2_10policy_hubIljN4cuda3std3__44plusIlEEE10Policy1000EN6thrust24THRUST_300001_SM_1000_NS18transform_iteratorI7isValidNSD_6detail15normal_iteratorINSD_10device_ptrIiEEEEllEEPljS9_llNS7_10__identityEEEvT0_T1_T2_T3_T4_T6_,@function
        .size           _ZN3cub18CUB_300001_SM_10006detail6reduce28DeviceReduceSingleTileKernelINS2_10policy_hubIljN4cuda3std3__44plusIlEEE10Policy1000EN6thrust24THRUST_300001_SM_1000_NS18transform_iteratorI7isValidNSD_6detail15normal_iteratorINSD_10device_ptrIiEEEEllEEPljS9_llNS7_10__identityEEEvT0_T1_T2_T3_T4_T6_,(.L_x_888 - _ZN3cub18CUB_300001_SM_10006detail6reduce28DeviceReduceSingleTileKernelINS2_10policy_hubIljN4cuda3std3__44plusIlEEE10Policy1000EN6thrust24THRUST_300001_SM_1000_NS18transform_iteratorI7isValidNSD_6detail15normal_iteratorINSD_10device_ptrIiEEEEllEEPljS9_llNS7_10__identityEEEvT0_T1_T2_T3_T4_T6_)
        .other          _ZN3cub18CUB_300001_SM_10006detail6reduce28DeviceReduceSingleTileKernelINS2_10policy_hubIljN4cuda3std3__44plusIlEEE10Policy1000EN6thrust24THRUST_300001_SM_1000_NS18transform_iteratorI7isValidNSD_6detail15normal_iteratorINSD_10device_ptrIiEEEEllEEPljS9_llNS7_10__identityEEEvT0_T1_T2_T3_T4_T6_,@"STO_CUDA_ENTRY STV_DEFAULT"
_ZN3cub18CUB_300001_SM_10006detail6reduce28DeviceReduceSingleTileKernelINS2_10policy_hubIljN4cuda3std3__44plusIlEEE10Policy1000EN6thrust24THRUST_300001_SM_1000_NS18transform_iteratorI7isValidNSD_6detail15normal_iteratorINSD_10device_ptrIiEEEEllEEPljS9_llNS7_10__identityEEEvT0_T1_T2_T3_T4_T6_:
.text._ZN3cub18CUB_300001_SM_10006detail6reduce28DeviceReduceSingleTileKernelINS2_10policy_hubIljN4cuda3std3__44plusIlEEE10Policy1000EN6thrust24THRUST_300001_SM_1000_NS18transform_iteratorI7isValidNSD_6detail15normal_iteratorINSD_10device_ptrIiEEEEllEEPljS9_llNS7_10__identityEEEvT0_T1_T2_T3_T4_T6_:
        /* <DEDUP_REMOVED lines=13> */
.L_x_598:
[----:B------:R-:W-:Y:S01]  /*00d0*/  ISETP.GT.U32.AND P0, PT, R32, 0xdff, PT ;  /* 0x00000dff2000780c */ /* 0x000fe20003f04070 */
[----:B------:R-:W-:-:S12]  /*00e0*/  BSSY.RECONVERGENT B0, `(.L_x_599) ;  /* 0x0000301000007945 */ /* 0x000fd80003800200 */
[----:B------:R-:W-:Y:S05]  /*00f0*/  @P0 BRA `(.L_x_600) ;  /* 0x0000001800240947 */ /* 0x000fea0003800000 */
[----:B------:R-:W0:Y:S01]  /*0100*/  S2R R5, SR_TID.X ;  /* 0x0000000000057919 */ /* 0x000e220000002100 */
[----:B------:R-:W-:Y:S01]  /*0110*/  BSSY.RECONVERGENT B1, `(.L_x_601) ;  /* 0x000000d000017945 */ /* 0x000fe20003800200 */
[----:B------:R-:W-:Y:S02]  /*0120*/  IMAD.MOV.U32 R0, RZ, RZ, RZ ;  /* 0x000000ffff007224 */ /* 0x000fe400078e00ff */
[----:B------:R-:W-:Y:S01]  /*0130*/  IMAD.MOV.U32 R2, RZ, RZ, RZ ;  /* 0x000000ffff027224 */ /* 0x000fe200078e00ff */
        /* <DEDUP_REMOVED lines=10> */
.L_x_602:
[----:B------:R-:W-:Y:S05]  /*01e0*/  BSYNC.RECONVERGENT B1 ;  /* 0x0000000000017941 */ /* 0x000fea0003800200 */
.L_x_601:
        /* <DEDUP_REMOVED lines=17> */
.L_x_607:
        /* <DEDUP_REMOVED lines=70> */
.L_x_606:
[----:B------:R-:W-:Y:S05]  /*0760*/  BSYNC.RECONVERGENT B2 ;  /* 0x0000000000027941 */ /* 0x000fea0003800200 */
.L_x_605:
[----:B------:R-:W-:Y:S05]  /*0770*/  @!P0 BRA `(.L_x_604) ;  /* 0x0000000400448947 */ /* 0x000fea0003800000 */
[----:B------:R-:W-:Y:S01]  /*0780*/  ISETP.GE.U32.AND P1, PT, R24, 0x8, PT ;  /* 0x000000081800780c */ /* 0x000fe20003f26070 */
[----:B------:R-:W-:Y:S01]  /*0790*/  BSSY.RECONVERGENT B2, `(.L_x_608) ;  /* 0x0000027000027945 */ /* 0x000fe20003800200 */
[----:B------:R-:W-:-:S04]  /*07a0*/  LOP3.LUT R16, R4, 0x7, RZ, 0xc0, !PT ;  /* 0x0000000704107812 */ /* 0x000fc800078ec0ff */
[----:B------:R-:W-:-:S07]  /*07b0*/  ISETP.NE.AND P0, PT, R16, RZ, PT ;  /* 0x000000ff1000720c */ /* 0x000fce0003f05270 */
[----:B------:R-:W-:Y:S06]  /*07c0*/  @!P1 BRA `(.L_x_609) ;  /* 0x00000000008c9947 */ /* 0x000fec0003800000 */
        /* <DEDUP_REMOVED lines=22> */
[----:B0-----:R-:W-:Y:S02]  /*0930*/  IADD3 R6, P1, P2, R0, R8, R9 ;  /* 0x0000000800067210 */ /* 0x001fe40007a3e009 */
[----:B------:R-:W-:-:S02]  /*0940*/  SEL R7, RZ, 0x1, !P3 ;  /* 0x00000001ff077807 */ /* 0x000fc40005800000 */
        /* <DEDUP_REMOVED lines=11> */
.L_x_609:
[----:B------:R-:W-:Y:S05]  /*0a00*/  BSYNC.RECONVERGENT B2 ;  /* 0x0000000000027941 */ /* 0x000fea0003800200 */
.L_x_608:
        /* <DEDUP_REMOVED lines=25> */
.L_x_611:
[----:B------:R-:W-:Y:S05]  /*0ba0*/  BSYNC.RECONVERGENT B2 ;  /* 0x0000000000027941 */ /* 0x000fea0003800200 */
.L_x_610:
[----:B------:R-:W-:Y:S05]  /*0bb0*/  @!P0 BRA `(.L_x_604) ;  /* 0x0000000000348947 */ /* 0x000fea0003800000 */
[----:B------:R-:W0:Y:S02]  /*0bc0*/  LDC.64 R6, c[0x0][0x380] ;  /* 0x0000e000ff067b82 */ /* 0x000e240000000a00 */
[----:B0-----:R-:W-:-:S04]  /*0bd0*/  IMAD.WIDE.U32 R6, R3, 0x4, R6 ;  /* 0x0000000403067825 */ /* 0x001fc800078e0006 */
[----:B------:R-:W-:-:S07]  /*0be0*/  IMAD.MOV R3, RZ, RZ, -R4 ;  /* 0x000000ffff037224 */ /* 0x000fce00078e0a04 */
.L_x_612:
        /* <DEDUP_REMOVED lines=10> */
.L_x_604:
[----:B------:R-:W-:Y:S05]  /*0c90*/  BSYNC.RECONVERGENT B1 ;  /* 0x0000000000017941 */ /* 0x000fea0003800200 */
.L_x_603:
        /* <DEDUP_REMOVED lines=77> */
.L_x_613:
        /* <DEDUP_REMOVED lines=26> */
[----:B------:R-:W-:Y:S01]  /*1310*/  VIADD R4, R3, 0x8 ;  /* 0x0000000803047836 */ /* 0x000fe20000000000 */
[----:B------:R-:W1:Y:S02]  /*1320*/  @!P2 S2R R11, SR_CgaCtaId ;  /* 0x00000000000ba919 */ /* 0x000e640000008800 */
        /* <DEDUP_REMOVED lines=12> */
[----:B------:R-:W-:Y:S02]  /*13f0*/  IMAD.X R7, R2, 0x1, R10, P1 ;  /* 0x0000000102077824 */ /* 0x000fe400008e060a */
[----:B------:R-:W-:Y:S01]  /*1400*/  VIADD R2, R3, 0x10 ;  /* 0x0000001003027836 */ /* 0x000fe20000000000 */
[----:B------:R-:W-:Y:S02]  /*1410*/  @!P2 SHF.R.U32.HI R3, RZ, 0x2, R5 ;  /* 0x00000002ff03a819 */ /* 0x000fe40000011605 */
[----:B------:R-:W2:Y:S02]  /*1420*/  SHFL.DOWN PT, R4, R7, 0x10, R9 ;  /* 0x0a00000007047989 */ /* 0x000ea400000e0009 */
[----:B------:R-:W-:Y:S02]  /*1430*/  ISETP.GT.AND P0, PT, R2, R9, PT ;  /* 0x000000090200720c */ /* 0x000fe40003f04270 */
[----:B------:R-:W-:-:S04]  /*1440*/  @!P2 MOV R2, 0x400 ;  /* 0x000004000002a802 */ /* 0x000fc80000000f00 */
[----:B-1----:R-:W-:Y:S02]  /*1450*/  @!P2 LEA R11, R11, R2, 0x18 ;  /* 0x000000020b0ba211 */ /* 0x002fe400078ec0ff */
[----:B0-----:R-:W-:-:S04]  /*1460*/  SEL R0, R0, RZ, !P0 ;  /* 0x000000ff00007207 */ /* 0x001fc80004000000 */
[----:B------:R-:W-:Y:S02]  /*1470*/  IADD3 R2, P1, PT, R0, R6, RZ ;  /* 0x0000000600027210 */ /* 0x000fe40007f3e0ff */
[----:B------:R-:W-:Y:S02]  /*1480*/  @!P2 LOP3.LUT R0, R3, 0xf8, RZ, 0xc0, !PT ;  /* 0x000000f80300a812 */ /* 0x000fe400078ec0ff */
[----:B--2---:R-:W-:Y:S02]  /*1490*/  SEL R4, R4, RZ, !P0 ;  /* 0x000000ff04047207 */ /* 0x004fe40004000000 */
[----:B------:R-:W-:Y:S01]  /*14a0*/  ISETP.NE.AND P0, PT, R5, RZ, PT ;  /* 0x000000ff0500720c */ /* 0x000fe20003f05270 */
[----:B------:R-:W-:Y:S02]  /*14b0*/  @!P2 IMAD.IADD R11, R0, 0x1, R11 ;  /* 0x00000001000ba824 */ /* 0x000fe400078e020b */
        /* <DEDUP_REMOVED lines=9> */
[----:B------:R-:W-:Y:S01]  /*1550*/  ISETP.GT.U32.AND P6, PT, R32, 0x1a0, PT ;  /* 0x000001a02000780c */ /* 0x000fe20003fc4070 */
[----:B-1----:R-:W-:-:S09]  /*1560*/  ULEA UR4, UR5, UR4, 0x18 ;  /* 0x0000000405047291 */ /* 0x002fd2000f8ec0ff */
[----:B------:R-:W1:Y:S04]  /*1570*/  LDS.64 R24, [UR4+0x18] ;  /* 0x00001804ff187984 */ /* 0x000e680008000a00 */
[----:B------:R-:W2:Y:S04]  /*1580*/  LDS.128 R4, [UR4+0x20] ;  /* 0x00002004ff047984 */ /* 0x000ea80008000c00 */
[----:B0-----:R-:W0:Y:S04]  /*1590*/  LDS.128 R8, [UR4+0x30] ;  /* 0x00003004ff087984 */ /* 0x001e280008000c00 */
[----:B------:R-:W3:Y:S04]  /*15a0*/  LDS.128 R12, [UR4+0x40] ;  /* 0x00004004ff0c7984 */ /* 0x000ee80008000c00 */
[----:B------:R-:W4:Y:S04]  /*15b0*/  LDS.128 R16, [UR4+0x50] ;  /* 0x00005004ff107984 */ /* 0x000f280008000c00 */
[----:B------:R-:W5:Y:S01]  /*15c0*/  LDS.128 R20, [UR4+0x60] ;  /* 0x00006004ff147984 */ /* 0x000f620008000c00 */
[----:B-1----:R-:W-:-:S02]  /*15d0*/  SEL R28, R24, RZ, P1 ;  /* 0x000000ff181c7207 */ /* 0x002fc40000800000 */
[----:B------:R-:W-:Y:S02]  /*15e0*/  SEL R0, R25, RZ, P1 ;  /* 0x000000ff19007207 */ /* 0x000fe40000800000 */
[----:B--2---:R-:W-:Y:S01]  /*15f0*/  SEL R33, R4, RZ, P2 ;  /* 0x000000ff04217207 */ /* 0x004fe20001000000 */
[----:B------:R-:W1:Y:S01]  /*1600*/  LDS.128 R24, [UR4+0x70] ;  /* 0x00007004ff187984 */ /* 0x000e620008000c00 */
[----:B------:R-:W-:Y:S02]  /*1610*/  SEL R4, R5, RZ, P2 ;  /* 0x000000ff05047207 */ /* 0x000fe40001000000 */
[----:B------:R-:W-:Y:S02]  /*1620*/  IADD3 R33, P3, P4, R33, R28, R2 ;  /* 0x0000001c21217210 */ /* 0x000fe40007c7e002 */
[----:B------:R-:W2:Y:S01]  /*1630*/  LDS.128 R28, [UR4+0x80] ;  /* 0x00008004ff1c7984 */ /* 0x000ea20008000c00 */
[C---:B------:R-:W-:Y:S02]  /*1640*/  ISETP.GT.U32.AND P1, PT, R32.reuse, 0x60, PT ;  /* 0x000000602000780c */ /* 0x040fe40003f24070 */
[----:B------:R-:W-:-:S02]  /*1650*/  ISETP.GT.U32.AND P2, PT, R32, 0x80, PT ;  /* 0x000000802000780c */ /* 0x000fc40003f44070 */
[----:B------:R-:W-:Y:S02]  /*1660*/  SEL R5, R6, RZ, P1 ;  /* 0x000000ff06057207 */ /* 0x000fe40000800000 */
[----:B0-----:R-:W-:Y:S02]  /*1670*/  SEL R2, R8, RZ, P2 ;  /* 0x000000ff08027207 */ /* 0x001fe40001000000 */
[----:B------:R-:W-:Y:S02]  /*1680*/  IADD3.X R0, PT, PT, R4, R0, R3, P3, P4 ;  /* 0x0000000004007210 */ /* 0x000fe40001fe8403 */
[----:B------:R-:W-:Y:S02]  /*1690*/  SEL R7, R7, RZ, P1 ;  /* 0x000000ff07077207 */ /* 0x000fe40000800000 */
[----:B------:R-:W-:Y:S02]  /*16a0*/  SEL R4, R9, RZ, P2 ;  /* 0x000000ff09047207 */ /* 0x000fe40001000000 */
[----:B------:R-:W-:-:S02]  /*16b0*/  IADD3 R2, P3, P4, R2, R33, R5 ;  /* 0x0000002102027210 */ /* 0x000fc40007c7e005 */
[C---:B------:R-:W-:Y:S02]  /*16c0*/  ISETP.GT.U32.AND P1, PT, R32.reuse, 0xa0, PT ;  /* 0x000000a02000780c */ /* 0x040fe40003f24070 */
[----:B------:R-:W-:Y:S02]  /*16d0*/  ISETP.GT.U32.AND P2, PT, R32, 0xc0, PT ;  /* 0x000000c02000780c */ /* 0x000fe40003f44070 */
[----:B------:R-:W-:Y:S02]  /*16e0*/  IADD3.X R4, PT, PT, R4, R0, R7, P3, P4 ;  /* 0x0000000004047210 */ /* 0x000fe40001fe8407 */
[----:B------:R-:W-:Y:S02]  /*16f0*/  SEL R3, R10, RZ, P1 ;  /* 0x000000ff0a037207 */ /* 0x000fe40000800000 */
[----:B---3--:R-:W-:Y:S02]  /*1700*/  SEL R0, R12, RZ, P2 ;  /* 0x000000ff0c007207 */ /* 0x008fe40001000000 */
[----:B------:R-:W-:-:S02]  /*1710*/  SEL R10, R11, RZ, P1 ;  /* 0x000000ff0b0a7207 */ /* 0x000fc40000800000 */
[----:B------:R-:W-:Y:S02]  /*1720*/  ISETP.GT.U32.AND P1, PT, R32, 0xe0, PT ;  /* 0x000000e02000780c */ /* 0x000fe40003f24070 */
[----:B------:R-:W-:Y:S02]  /*1730*/  SEL R5, R13, RZ, P2 ;  /* 0x000000ff0d057207 */ /* 0x000fe40001000000 */
[----:B------:R-:W-:Y:S02]  /*1740*/  IADD3 R0, P3, P4, R0, R2, R3 ;  /* 0x0000000200007210 */ /* 0x000fe40007c7e003 */
[----:B------:R-:W-:Y:S02]  /*1750*/  ISETP.GT.U32.AND P2, PT, R32, 0x100, PT ;  /* 0x000001002000780c */ /* 0x000fe40003f44070 */
[----:B------:R-:W-:Y:S02]  /*1760*/  SEL R3, R14, RZ, P1 ;  /* 0x000000ff0e037207 */ /* 0x000fe40000800000 */
[----:B------:R-:W-:-:S02]  /*1770*/  SEL R15, R15, RZ, P1 ;  /* 0x000000ff0f0f7207 */ /* 0x000fc40000800000 */
[----:B------:R-:W-:Y:S02]  /*1780*/  ISETP.GT.U32.AND P1, PT, R32, 0x120, PT ;  /* 0x000001202000780c */ /* 0x000fe40003f24070 */
[----:B------:R-:W-:Y:S02]  /*1790*/  IADD3.X R5, PT, PT, R5, R4, R10, P3, P4 ;  /* 0x0000000405057210 */ /* 0x000fe40001fe840a */
[----:B----4-:R-:W-:Y:S02]  /*17a0*/  SEL R2, R16, RZ, P2 ;  /* 0x000000ff10027207 */ /* 0x010fe40001000000 */
[----:B------:R-:W-:Y:S02]  /*17b0*/  SEL R4, R17, RZ, P2 ;  /* 0x000000ff11047207 */ /* 0x000fe40001000000 */
[----:B------:R-:W-:Y:S02]  /*17c0*/  ISETP.GT.U32.AND P2, PT, R32, 0x140, PT ;  /* 0x000001402000780c */ /* 0x000fe40003f44070 */
[----:B------:R-:W-:-:S02]  /*17d0*/  SEL R7, R18, RZ, P1 ;  /* 0x000000ff12077207 */ /* 0x000fc40000800000 */
[----:B------:R-:W-:Y:S02]  /*17e0*/  SEL R18, R19, RZ, P1 ;  /* 0x000000ff13127207 */ /* 0x000fe40000800000 */
[----:B------:R-:W-:Y:S02]  /*17f0*/  IADD3 R2, P3, P4, R2, R0, R3 ;  /* 0x0000000002027210 */ /* 0x000fe40007c7e003 */
[----:B------:R-:W-:Y:S02]  /*1800*/  ISETP.GT.U32.AND P1, PT, R32, 0x160, PT ;  /* 0x000001602000780c */ /* 0x000fe40003f24070 */
[----:B-----5:R-:W-:Y:S02]  /*1810*/  SEL R0, R20, RZ, P2 ;  /* 0x000000ff14007207 */ /* 0x020fe40001000000 */
[----:B------:R-:W-:Y:S02]  /*1820*/  IADD3.X R4, PT, PT, R4, R5, R15, P3, P4 ;  /* 0x0000000504047210 */ /* 0x000fe40001fe840f */
[----:B------:R-:W-:-:S02]  /*1830*/  SEL R3, R22, RZ, P1 ;  /* 0x000000ff16037207 */ /* 0x000fc40000800000 */
[----:B------:R-:W-:Y:S02]  /*1840*/  SEL R23, R23, RZ, P1 ;  /* 0x000000ff17177207 */ /* 0x000fe40000800000 */
[----:B------:R-:W-:Y:S02]  /*1850*/  SEL R5, R21, RZ, P2 ;  /* 0x000000ff15057207 */ /* 0x000fe40001000000 */
[----:B------:R-:W-:Y:S02]  /*1860*/  IADD3 R0, P1, P3, R0, R2, R7 ;  /* 0x0000000200007210 */ /* 0x000fe40007b3e007 */
[----:B-1----:R-:W-:Y:S02]  /*1870*/  SEL R2, R24, RZ, P5 ;  /* 0x000000ff18027207 */ /* 0x002fe40002800000 */
[----:B------:R-:W-:Y:S02]  /*1880*/  ISETP.GT.U32.AND P2, PT, R32, 0x1c0, PT ;  /* 0x000001c02000780c */ /* 0x000fe40003f44070 */
[----:B------:R-:W-:-:S02]  /*1890*/  IADD3.X R5, PT, PT, R5, R4, R18, P1, P3 ;  /* 0x0000000405057210 */ /* 0x000fc40000fe6412 */
[----:B------:R-:W-:Y:S02]  /*18a0*/  IADD3 R2, P3, P4, R2, R0, R3 ;  /* 0x0000000002027210 */ /* 0x000fe40007c7e003 */
[----:B------:R-:W-:Y:S02]  /*18b0*/  SEL R0, R26, RZ, P6 ;  /* 0x000000ff1a007207 */ /* 0x000fe40003000000 */
[----:B--2---:R-:W-:Y:S02]  /*18c0*/  SEL R3, R28, RZ, P2 ;  /* 0x000000ff1c037207 */ /* 0x004fe40001000000 */
[----:B------:R-:W-:Y:S02]  /*18d0*/  ISETP.GT.U32.AND P1, PT, R32, 0x1e0, PT ;  /* 0x000001e02000780c */ /* 0x000fe40003f24070 */
        /* <DEDUP_REMOVED lines=11> */
.L_x_600:
        /* <DEDUP_REMOVED lines=10> */
[----:B------:R-:W-:Y:S01]  /*1a30*/  IMAD.MOV.U32 R17, RZ, RZ, 0xe00 ;  /* 0x00000e00ff117424 */ /* 0x000fe200078e00ff */
[----:B--2---:R-:W-:-:S02]  /*1a40*/  ISETP.GT.AND P0, PT, R10, -0x1, PT ;  /* 0xffffffff0a00780c */ /* 0x004fc40003f04270 */
[----:B---3--:R-:W-:Y:S02]  /*1a50*/  ISETP.GT.AND P1, PT, R4, -0x1, PT ;  /* 0xffffffff0400780c */ /* 0x008fe40003f24270 */
[----:B----4-:R-:W-:Y:S02]  /*1a60*/  ISETP.GT.AND P2, PT, R5, -0x1, PT ;  /* 0xffffffff0500780c */ /* 0x010fe40003f44270 */
[----:B------:R-:W-:Y:S02]  /*1a70*/  SEL R5, RZ, 0x1, !P0 ;  /* 0x00000001ff057807 */ /* 0x000fe40004000000 */
[----:B------:R-:W-:Y:S02]  /*1a80*/  SEL R4, RZ, 0x1, !P1 ;  /* 0x00000001ff047807 */ /* 0x000fe40004800000 */
[----:B------:R-:W-:Y:S02]  /*1a90*/  SEL R25, RZ, 0x1, !P2 ;  /* 0x00000001ff197807 */ /* 0x000fe40005000000 */
[----:B-----5:R-:W-:Y:S01]  /*1aa0*/  ISETP.GT.AND P2, PT, R6, -0x1, PT ;  /* 0xffffffff0600780c */ /* 0x020fe20003f44270 */
[----:B------:R-:W-:Y:S01]  /*1ab0*/  VIADD R6, R32, 0xfffff200 ;  /* 0xfffff20020067836 */ /* 0x000fe20000000000 */
[----:B------:R-:W-:-:S02]  /*1ac0*/  IADD3 R25, P0, P1, R25, R4, R5 ;  /* 0x0000000419197210 */ /* 0x000fc4000791e005 */
[----:B------:R-:W-:Y:S02]  /*1ad0*/  ISETP.GT.AND P3, PT, R7, -0x1, PT ;  /* 0xffffffff0700780c */ /* 0x000fe40003f64270 */
[----:B------:R-:W-:Y:S02]  /*1ae0*/  IADD3.X R27, PT, PT, RZ, RZ, RZ, P0, P1 ;  /* 0x000000ffff1b7210 */ /* 0x000fe400007e24ff */
[----:B------:R-:W-:Y:S02]  /*1af0*/  ISETP.GE.U32.AND P0, PT, R6, 0xe00, PT ;  /* 0x00000e000600780c */ /* 0x000fe40003f06070 */
[----:B------:R-:W-:Y:S02]  /*1b00*/  SEL R5, RZ, 0x1, !P2 ;  /* 0x00000001ff057807 */ /* 0x000fe40005000000 */
[----:B------:R-:W-:Y:S02]  /*1b10*/  SEL R4, RZ, 0x1, !P3 ;  /* 0x00000001ff047807 */ /* 0x000fe40005800000 */
[----:B------:R-:W-:-:S02]  /*1b20*/  ISETP.GT.AND P4, PT, R8, -0x1, PT ;  /* 0xffffffff0800780c */ /* 0x000fc40003f84270 */
[----:B------:R-:W-:Y:S02]  /*1b30*/  ISETP.GT.AND P5, PT, R9, -0x1, PT ;  /* 0xffffffff0900780c */ /* 0x000fe40003fa4270 */
[----:B------:R-:W-:Y:S02]  /*1b40*/  IADD3 R25, P2, P3, R4, R25, R5 ;  /* 0x0000001904197210 */ /* 0x000fe40007b5e005 */
[----:B------:R-:W-:Y:S02]  /*1b50*/  SEL R5, RZ, 0x1, !P4 ;  /* 0x00000001ff057807 */ /* 0x000fe40006000000 */
[----:B------:R-:W-:Y:S02]  /*1b60*/  SEL R4, RZ, 0x1, !P5 ;  /* 0x00000001ff047807 */ /* 0x000fe40006800000 */
[----:B------:R-:W-:Y:S02]  /*1b70*/  IADD3.X R27, PT, PT, RZ, R27, RZ, P2, P3 ;  /* 0x0000001bff1b7210 */ /* 0x000fe400017e64ff */
[----:B------:R-:W-:-:S04]  /*1b80*/  IADD3 R25, P1, P4, R4, R25, R5 ;  /* 0x0000001904197210 */ /* 0x000fc80007c3e005 */
[----:B------:R-:W-:Y:S01]  /*1b90*/  IADD3.X R27, PT, PT, RZ, R27, RZ, P1, P4 ;  /* 0x0000001bff1b7210 */ /* 0x000fe20000fe84ff */
[----:B------:R-:W-:Y:S08]  /*1ba0*/  @!P0 BRA `(.L_x_615) ;  /* 0x0000000000988947 */ /* 0x000ff00003800000 */
[----:B------:R-:W0:Y:S01]  /*1bb0*/  LDC R32, c[0x0][0x398] ;  /* 0x0000e600ff207b82 */ /* 0x000e220000000800 */
[----:B------:R-:W-:-:S07]  /*1bc0*/  IMAD.MOV.U32 R17, RZ, RZ, 0xe00 ;  /* 0x00000e00ff117424 */ /* 0x000fce00078e00ff */
.L_x_617:
[----:B------:R-:W-:-:S05]  /*1bd0*/  IMAD.WIDE.U32 R4, R17, 0x4, R2 ;  /* 0x0000000411047825 */ /* 0x000fca00078e0002 */
        /* <DEDUP_REMOVED lines=19> */
[----:B-1----:R-:W-:-:S02]  /*1d10*/  SEL R5, RZ, 0x1, !P4 ;  /* 0x00000001ff057807 */ /* 0x002fc40006000000 */
[----:B------:R-:W-:Y:S02]  /*1d20*/  SEL R4, RZ, 0x1, !P5 ;  /* 0x00000001ff047807 */ /* 0x000fe40006800000 */
[----:B------:R-:W-:Y:S02]  /*1d30*/  IADD3.X R27, PT, PT, RZ, R27, RZ, P0, P1 ;  /* 0x0000001bff1b7210 */ /* 0x000fe400007e24ff */
[----:B------:R-:W-:Y:S01]  /*1d40*/  IADD3 R25, P5, P4, R4, R25, R5 ;  /* 0x0000001904197210 */ /* 0x000fe20007cbe005 */
[----:B0-----:R-:W-:Y:S01]  /*1d50*/  IMAD.IADD R5, R32, 0x1, -R17 ;  /* 0x0000000120057824 */ /* 0x001fe200078e0a11 */
[----:B------:R-:W-:Y:S02]  /*1d60*/  ISETP.GT.AND P6, PT, R12, -0x1, PT ;  /* 0xffffffff0c00780c */ /* 0x000fe40003fc4270 */
[----:B------:R-:W-:Y:S02]  /*1d70*/  IADD3.X R27, PT, PT, RZ, R27, RZ, P2, P3 ;  /* 0x0000001bff1b7210 */ /* 0x000fe400017e64ff */
[----:B------:R-:W-:-:S02]  /*1d80*/  ISETP.GE.U32.AND P0, PT, R5, 0xe00, PT ;  /* 0x00000e000500780c */ /* 0x000fc40003f06070 */
[----:B------:R-:W-:Y:S02]  /*1d90*/  SEL R4, RZ, 0x1, !P6 ;  /* 0x00000001ff047807 */ /* 0x000fe40007000000 */
[----:B------:R-:W-:Y:S02]  /*1da0*/  IADD3.X R27, PT, PT, RZ, R27, RZ, P5, P4 ;  /* 0x0000001bff1b7210 */ /* 0x000fe40002fe84ff */
[----:B------:R-:W-:-:S05]  /*1db0*/  IADD3 R25, P1, PT, R25, R4, RZ ;  /* 0x0000000419197210 */ /* 0x000fca0007f3e0ff */
[----:B------:R-:W-:Y:S02]  /*1dc0*/  IMAD.X R27, RZ, RZ, R27, P1 ;  /* 0x000000ffff1b7224 */ /* 0x000fe400008e061b */
[----:B------:R-:W-:Y:S06]  /*1dd0*/  @!P0 BRA `(.L_x_616) ;  /* 0x0000000c009c8947 */ /* 0x000fec0003800000 */
[----:B------:R-:W-:-:S05]  /*1de0*/  VIADD R17, R17, 0xe00 ;  /* 0x00000e0011117836 */ /* 0x000fca0000000000 */
[----:B------:R-:W-:-:S13]  /*1df0*/  ISETP.GT.U32.AND P0, PT, R17, R6, PT ;  /* 0x000000061100720c */ /* 0x000fda0003f04070 */
[----:B------:R-:W-:Y:S05]  /*1e00*/  @!P0 BRA `(.L_x_617) ;  /* 0xfffffffc00708947 */ /* 0x000fea000383ffff */
.L_x_615:
[----:B------:R-:W-:Y:S01]  /*1e10*/  IMAD.IADD R3, R32, 0x1, -R17 ;  /* 0x0000000120037824 */ /* 0x000fe200078e0a11 */
[----:B------:R-:W-:Y:S04]  /*1e20*/  BSSY.RECONVERGENT B1, `(.L_x_616) ;  /* 0x00000e2000017945 */ /* 0x000fe80003800200 */
[----:B------:R-:W-:-:S04]  /*1e30*/  ISETP.GE.AND P0, PT, R0, R3, PT ;  /* 0x000000030000720c */ /* 0x000fc80003f06270 */
[----:B------:R-:W-:-:S13]  /*1e40*/  ISETP.GE.U32.OR P0, PT, R17, R32, P0 ;  /* 0x000000201100720c */ /* 0x000fda0000706470 */
[----:B------:R-:W-:Y:S05]  /*1e50*/  @P0 BRA `(.L_x_618) ;  /* 0x0000000c00780947 */ /* 0x000fea0003800000 */
[----:B------:R-:W-:Y:S01]  /*1e60*/  LOP3.LUT R2, RZ, R0, RZ, 0x33, !PT ;  /* 0x00000000ff027212 */ /* 0x000fe200078e33ff */
[----:B------:R-:W-:Y:S01]  /*1e70*/  BSSY.RECONVERGENT B2, `(.L_x_619) ;  /* 0x0000073000027945 */ /* 0x000fe20003800200 */
[----:B------:R-:W-:Y:S02]  /*1e80*/  IMAD.MOV.U32 R20, RZ, RZ, R0 ;  /* 0x000000ffff147224 */ /* 0x000fe400078e0000 */
[----:B------:R-:W-:-:S04]  /*1e90*/  IADD3 R2, PT, PT, -R17, R32, R2 ;  /* 0x0000002011027210 */ /* 0x000fc80007ffe102 */
[C---:B------:R-:W-:Y:S02]  /*1ea0*/  ISETP.GE.U32.AND P0, PT, R2.reuse, 0x1e00, PT ;  /* 0x00001e000200780c */ /* 0x040fe40003f06070 */
[----:B------:R-:W-:-:S04]  /*1eb0*/  LEA.HI R19, R2, 0x1, RZ, 0x17 ;  /* 0x0000000102137811 */ /* 0x000fc800078fb8ff */
[----:B------:R-:W-:-:S07]  /*1ec0*/  LOP3.LUT R32, R19, 0xf, RZ, 0xc0, !PT ;  /* 0x0000000f13207812 */ /* 0x000fce00078ec0ff */
[----:B------:R-:W-:Y:S05]  /*1ed0*/  @!P0 BRA `(.L_x_620) ;  /* 0x0000000400b08947 */ /* 0x000fea0003800000 */
[----:B------:R-:W0:Y:S01]  /*1ee0*/  LDC.64 R2, c[0x0][0x380] ;  /* 0x0000e000ff027b82 */ /* 0x000e220000000a00 */
[----:B------:R-:W-:Y:S01]  /*1ef0*/  LOP3.LUT R16, R19, 0xfffff0, RZ, 0xc0, !PT ;  /* 0x00fffff013107812 */ /* 0x000fe200078ec0ff */
[----:B------:R-:W-:Y:S01]  /*1f00*/  BSSY.RECONVERGENT B3, `(.L_x_621) ;  /* 0x0000068000037945 */ /* 0x000fe20003800200 */
[C---:B------:R-:W-:Y:S01]  /*1f10*/  LOP3.LUT R20, R0.reuse, 0x1000, RZ, 0xfc, !PT ;  /* 0x0000100000147812 */ /* 0x040fe200078efcff */
[----:B------:R-:W-:Y:S02]  /*1f20*/  IMAD.IADD R21, R0, 0x1, R17 ;  /* 0x0000000100157824 */ /* 0x000fe400078e0211 */
[----:B------:R-:W-:-:S07]  /*1f30*/  IMAD.MOV R16, RZ, RZ, -R16 ;  /* 0x000000ffff107224 */ /* 0x000fce00078e0a10 */
.L_x_622:
[C---:B------:R-:W-:Y:S02]  /*1f40*/  VIADD R13, R21.reuse, 0x200 ;  /* 0x00000200150d7836 */ /* 0x040fe40000000000 */
[----:B0-----:R-:W-:-:S04]  /*1f50*/  IMAD.WIDE.U32 R8, R21, 0x4, R2 ;  /* 0x0000000415087825 */ /* 0x001fc800078e0002 */
[----:B------:R-:W-:Y:S01]  /*1f60*/  IMAD.WIDE.U32 R12, R13, 0x4, R2 ;  /* 0x000000040d0c7825 */ /* 0x000fe200078e0002 */
[----:B------:R0:W2:Y:S03]  /*1f70*/  LDG.E R24, desc[UR6][R8.64] ;  /* 0x0000000608187981 */ /* 0x0000a6000c1e1900 */
[C---:B------:R-:W-:Y:S01]  /*1f80*/  VIADD R15, R21.reuse, 0x400 ;  /* 0x00000400150f7836 */ /* 0x040fe20000000000 */
[----:B------:R1:W3:Y:S01]  /*1f90*/  LDG.E R23, desc[UR6][R12.64] ;  /* 0x000000060c177981 */ /* 0x0002e2000c1e1900 */
[C---:B------:R-:W-:Y:S02]  /*1fa0*/  VIADD R31, R21.reuse, 0x600 ;  /* 0x00000600151f7836 */ /* 0x040fe40000000000 */
[C---:B------:R-:W-:Y:S02]  /*1fb0*/  VIADD R5, R21.reuse, 0xa00 ;  /* 0x00000a0015057836 */ /* 0x040fe40000000000 */
[----:B0-----:R-:W-:-:S02]  /*1fc0*/  VIADD R9, R21, 0xe00 ;  /* 0x00000e0015097836 */ /* 0x001fc40000000000 */
[----:B------:R-:W-:-:S04]  /*1fd0*/  IMAD.WIDE.U32 R14, R15, 0x4, R2 ;  /* 0x000000040f0e7825 */ /* 0x000fc800078e0002 */
[--C-:B------:R-:W-:Y:S01]  /*1fe0*/  IMAD.WIDE.U32 R30, R31, 0x4, R2.reuse ;  /* 0x000000041f1e7825 */ /* 0x100fe200078e0002 */
[----:B------:R0:W4:Y:S03]  /*1ff0*/  LDG.E R26, desc[UR6][R14.64] ;  /* 0x000000060e1a7981 */ /* 0x000126000c1e1900 */
[----:B------:R-:W-:Y:S01]  /*2000*/  VIADD R7, R21, 0x800 ;  /* 0x0000080015077836 */ /* 0x000fe20000000000 */
[----:B------:R5:W4:Y:S01]  /*2010*/  LDG.E R22, desc[UR6][R30.64] ;  /* 0x000000061e167981 */ /* 0x000b22000c1e1900 */
[----:B------:R-:W-:-:S04]  /*2020*/  IMAD.WIDE.U32 R4, R5, 0x4, R2 ;  /* 0x0000000405047825 */ /* 0x000fc800078e0002 */
[--C-:B-1----:R-:W-:Y:S01]  /*2030*/  IMAD.WIDE.U32 R12, R9, 0x4, R2.reuse ;  /* 0x00000004090c7825 */ /* 0x102fe200078e0002 */
[----:B------:R1:W4:Y:S03]  /*2040*/  LDG.E R28, desc[UR6][R4.64] ;  /* 0x00000006041c7981 */ /* 0x000326000c1e1900 */
[C---:B------:R-:W-:Y:S01]  /*2050*/  VIADD R9, R21.reuse, 0x1000 ;  /* 0x0000100015097836 */ /* 0x040fe20000000000 */
[----:B------:R-:W4:Y:S01]  /*2060*/  LDG.E R33, desc[UR6][R12.64] ;  /* 0x000000060c217981 */ /* 0x000f22000c1e1900 */
[----:B------:R-:W-:Y:S02]  /*2070*/  VIADD R11, R21, 0xc00 ;  /* 0x00000c00150b7836 */ /* 0x000fe40000000000 */
[----:B------:R-:W-:-:S04]  /*2080*/  IMAD.WIDE.U32 R6, R7, 0x4, R2 ;  /* 0x0000000407067825 */ /* 0x000fc800078e0002 */
[--C-:B0-----:R-:W-:Y:S01]  /*2090*/  IMAD.WIDE.U32 R14, R9, 0x4, R2.reuse ;  /* 0x00000004090e7825 */ /* 0x101fe200078e0002 */
[----:B------:R0:W4:Y:S03]  /*20a0*/  LDG.E R18, desc[UR6][R6.64] ;  /* 0x0000000606127981 */ /* 0x000126000c1e1900 */
[----:B------:R-:W-:Y:S01]  /*20b0*/  IMAD.WIDE.U32 R10, R11, 0x4, R2 ;  /* 0x000000040b0a7825 */ /* 0x000fe200078e0002 */
[----:B------:R-:W4:Y:S03]  /*20c0*/  LDG.E R34, desc[UR6][R14.64] ;  /* 0x000000060e227981 */ /* 0x000f26000c1e1900 */
[C---:B------:R-:W-:Y:S01]  /*20d0*/  VIADD R9, R21.reuse, 0x1200 ;  /* 0x0000120015097836 */ /* 0x040fe20000000000 */
[----:B------:R0:W4:Y:S01]  /*20e0*/  LDG.E R29, desc[UR6][R10.64] ;  /* 0x000000060a1d7981 */ /* 0x000122000c1e1900 */
[----:B-----5:R-:W-:-:S02]  /*20f0*/  VIADD R31, R21, 0x1400 ;  /* 0x00001400151f7836 */ /* 0x020fc40000000000 */
[----:B------:R-:W-:Y:S02]  /*2100*/  VIADD R35, R21, 0x1600 ;  /* 0x0000160015237836 */ /* 0x000fe40000000000 */
[----:B-1----:R-:W-:-:S04]  /*2110*/  IMAD.WIDE.U32 R4, R9, 0x4, R2 ;  /* 0x0000000409047825 */ /* 0x002fc800078e0002 */
[----:B------:R-:W-:Y:S02]  /*2120*/  VIADD R37, R21, 0x1800 ;  /* 0x0000180015257836 */ /* 0x000fe40000000000 */
[--C-:B0-----:R-:W-:Y:S01]  /*2130*/  IMAD.WIDE.U32 R6, R31, 0x4, R2.reuse ;  /* 0x000000041f067825 */ /* 0x101fe200078e0002 */
[----:B------:R0:W5:Y:S03]  /*2140*/  LDG.E R4, desc[UR6][R4.64] ;  /* 0x0000000604047981 */ /* 0x000166000c1e1900 */
[----:B------:R-:W-:Y:S02]  /*2150*/  IMAD.WIDE.U32 R8, R35, 0x4, R2 ;  /* 0x0000000423087825 */ /* 0x000fe400078e0002 */
[----:B------:R1:W5:Y:S02]  /*2160*/  LDG.E R6, desc[UR6][R6.64] ;  /* 0x0000000606067981 */ /* 0x000364000c1e1900 */
[----:B------:R-:W-:-:S02]  /*2170*/  VIADD R31, R21, 0x1a00 ;  /* 0x00001a00151f7836 */ /* 0x000fc40000000000 */
[--C-:B------:R-:W-:Y:S01]  /*2180*/  IMAD.WIDE.U32 R10, R37, 0x4, R2.reuse ;  /* 0x00000004250a7825 */ /* 0x100fe200078e0002 */
[----:B------:R1:W5:Y:S03]  /*2190*/  LDG.E R8, desc[UR6][R8.64] ;  /* 0x0000000608087981 */ /* 0x000366000c1e1900 */
[--C-:B------:R-:W-:Y:S02]  /*21a0*/  IMAD.WIDE.U32 R30, R31, 0x4, R2.reuse ;  /* 0x000000041f1e7825 */ /* 0x100fe400078e0002 */
[----:B------:R-:W5:Y:S02]  /*21b0*/  LDG.E R10, desc[UR6][R10.64] ;  /* 0x000000060a0a7981 */ /* 0x000f64000c1e1900 */
[----:B------:R-:W-:Y:S02]  /*21c0*/  VIADD R13, R21, 0x1c00 ;  /* 0x00001c00150d7836 */ /* 0x000fe40000000000 */
[----:B------:R-:W5:Y:S02]  /*21d0*/  LDG.E R30, desc[UR6][R30.64] ;  /* 0x000000061e1e7981 */ /* 0x000f64000c1e1900 */
[----:B------:R-:W-:-:S04]  /*21e0*/  IMAD.WIDE.U32 R12, R13, 0x4, R2 ;  /* 0x000000040d0c7825 */ /* 0x000fc800078e0002 */
[----:B------:R-:W-:Y:S02]  /*21f0*/  VIADD R15, R21, 0x1e00 ;  /* 0x00001e00150f7836 */ /* 0x000fe40000000000 */
[----:B------:R-:W5:Y:S02]  /*2200*/  LDG.E R12, desc[UR6][R12.64] ;  /* 0x000000060c0c7981 */ /* 0x000f64000c1e1900 */
[----:B------:R-:W-:-:S06]  /*2210*/  IMAD.WIDE.U32 R14, R15, 0x4, R2 ;  /* 0x000000040f0e7825 */ /* 0x000fcc00078e0002 */
[----:B------:R-:W5:Y:S01]  /*2220*/  LDG.E R14, desc[UR6][R14.64] ;  /* 0x000000060e0e7981 */ /* 0x000f62000c1e1900 */
[----:B------:R-:W-:Y:S02]  /*2230*/  VIADD R16, R16, 0x10 ;  /* 0x0000001010107836 */ /* 0x000fe40000000000 */
[----:B------:R-:W-:Y:S02]  /*2240*/  VIADD R20, R20, 0x2000 ;  /* 0x0000200014147836 */ /* 0x000fe40000000000 */
[----:B------:R-:W-:Y:S01]  /*2250*/  VIADD R21, R21, 0x2000 ;  /* 0x0000200015157836 */ /* 0x000fe20000000000 */
[----:B--2---:R-:W-:Y:S02]  /*2260*/  ISETP.GT.AND P0, PT, R24, -0x1, PT ;  /* 0xffffffff1800780c */ /* 0x004fe40003f04270 */
[----:B---3--:R-:W-:Y:S02]  /*2270*/  ISETP.GT.AND P1, PT, R23, -0x1, PT ;  /* 0xffffffff1700780c */ /* 0x008fe40003f24270 */
[----:B0-----:R-:W-:-:S02]  /*2280*/  SEL R5, RZ, 0x1, !P0 ;  /* 0x00000001ff057807 */ /* 0x001fc40004000000 */
[----:B------:R-:W-:-:S04]  /*2290*/  SEL R24, RZ, 0x1, !P1 ;  /* 0x00000001ff187807 */ /* 0x000fc80004800000 */
[----:B------:R-:W-:Y:S02]  /*22a0*/  IADD3 R25, P3, P2, R24, R25, R5 ;  /* 0x0000001918197210 */ /* 0x000fe40007a7e005 */
[----:B----4-:R-:W-:Y:S02]  /*22b0*/  ISETP.GT.AND P0, PT, R26, -0x1, PT ;  /* 0xffffffff1a00780c */ /* 0x010fe40003f04270 */
[----:B------:R-:W-:Y:S02]  /*22c0*/  ISETP.GT.AND P1, PT, R22, -0x1, PT ;  /* 0xffffffff1600780c */ /* 0x000fe40003f24270 */
[----:B------:R-:W-:Y:S02]  /*22d0*/  SEL R22, RZ, 0x1, !P0 ;  /* 0x00000001ff167807 */ /* 0x000fe40004000000 */
[----:B------:R-:W-:Y:S02]  /*22e0*/  ISETP.GT.AND P5, PT, R28, -0x1, PT ;  /* 0xffffffff1c00780c */ /* 0x000fe40003fa4270 */
[----:B-1----:R-:W-:-:S02]  /*22f0*/  SEL R7, RZ, 0x1, !P1 ;  /* 0x00000001ff077807 */ /* 0x002fc40004800000 */
[----:B------:R-:W-:Y:S02]  /*2300*/  SEL R5, RZ, 0x1, !P5 ;  /* 0x00000001ff057807 */ /* 0x000fe40006800000 */
[----:B------:R-:W-:Y:S02]  /*2310*/  ISETP.GT.AND P5, PT, R33, -0x1, PT ;  /* 0xffffffff2100780c */ /* 0x000fe40003fa4270 */
[----:B------:R-:W-:Y:S02]  /*2320*/  IADD3 R7, P4, P6, R7, R25, R22 ;  /* 0x0000001907077210 */ /* 0x000fe40007e9e016 */
[----:B------:R-:W-:Y:S02]  /*2330*/  ISETP.GT.AND P1, PT, R18, -0x1, PT ;  /* 0xffffffff1200780c */ /* 0x000fe40003f24270 */
[----:B------:R-:W-:Y:S02]  /*2340*/  IADD3.X R27, PT, PT, RZ, R27, RZ, P3, P2 ;  /* 0x0000001bff1b7210 */ /* 0x000fe40001fe44ff */
[----:B------:R-:W-:-:S02]  /*2350*/  SEL R22, RZ, 0x1, !P1 ;  /* 0x00000001ff167807 */ /* 0x000fc40004800000 */
[----:B------:R-:W-:Y:S02]  /*2360*/  SEL R9, RZ, 0x1, !P5 ;  /* 0x00000001ff097807 */ /* 0x000fe40006800000 */
[----:B------:R-:W-:Y:S02]  /*2370*/  ISETP.GT.AND P0, PT, R29, -0x1, PT ;  /* 0xffffffff1d00780c */ /* 0x000fe40003f04270 */
[----:B------:R-:W-:Y:S02]  /*2380*/  ISETP.GT.AND P5, PT, R34, -0x1, PT ;  /* 0xffffffff2200780c */ /* 0x000fe40003fa4270 */
[----:B------:R-:W-:Y:S02]  /*2390*/  SEL R18, RZ, 0x1, !P0 ;  /* 0x00000001ff127807 */ /* 0x000fe40004000000 */
[----:B------:R-:W-:Y:S02]  /*23a0*/  IADD3.X R27, PT, PT, RZ, R27, RZ, P4, P6 ;  /* 0x0000001bff1b7210 */ /* 0x000fe400027ec4ff */
[----:B------:R-:W-:-:S02]  /*23b0*/  IADD3 R5, P1, P0, R5, R7, R22 ;  /* 0x0000000705057210 */ /* 0x000fc4000783e016 */
[----:B-----5:R-:W-:Y:S02]  /*23c0*/  ISETP.GT.AND P6, PT, R4, -0x1, PT ;  /* 0xffffffff0400780c */ /* 0x020fe40003fc4270 */
[----:B------:R-:W-:Y:S02]  /*23d0*/  SEL R4, RZ, 0x1, !P5 ;  /* 0x00000001ff047807 */ /* 0x000fe40006800000 */
[----:B------:R-:W-:Y:S02]  /*23e0*/  IADD3 R9, P3, P2, R9, R5, R18 ;  /* 0x0000000509097210 */ /* 0x000fe40007a7e012 */
[----:B------:R-:W-:Y:S02]  /*23f0*/  ISETP.GT.AND P4, PT, R6, -0x1, PT ;  /* 0xffffffff0600780c */ /* 0x000fe40003f84270 */
[----:B------:R-:W-:Y:S02]  /*2400*/  SEL R7, RZ, 0x1, !P6 ;  /* 0x00000001ff077807 */ /* 0x000fe40007000000 */
[----:B------:R-:W-:-:S02]  /*2410*/  ISETP.GT.AND P5, PT, R8, -0x1, PT ;  /* 0xffffffff0800780c */ /* 0x000fc40003fa4270 */
[----:B------:R-:W-:Y:S02]  /*2420*/  SEL R5, RZ, 0x1, !P4 ;  /* 0x00000001ff057807 */ /* 0x000fe40006000000 */
[----:B------:R-:W-:Y:S02]  /*2430*/  SEL R6, RZ, 0x1, !P5 ;  /* 0x00000001ff067807 */ /* 0x000fe40006800000 */
[----:B------:R-:W-:Y:S02]  /*2440*/  ISETP.GT.AND P6, PT, R10, -0x1, PT ;  /* 0xffffffff0a00780c */ /* 0x000fe40003fc4270 */
[----:B------:R-:W-:Y:S02]  /*2450*/  IADD3 R7, P4, P5, R7, R9, R4 ;  /* 0x0000000907077210 */ /* 0x000fe40007d9e004 */
[----:B------:R-:W-:Y:S02]  /*2460*/  IADD3.X R27, PT, PT, RZ, R27, RZ, P1, P0 ;  /* 0x0000001bff1b7210 */ /* 0x000fe40000fe04ff */
[----:B------:R-:W-:-:S02]  /*2470*/  ISETP.GT.AND P0, PT, R30, -0x1, PT ;  /* 0xffffffff1e00780c */ /* 0x000fc40003f04270 */
[----:B------:R-:W-:Y:S02]  /*2480*/  SEL R4, RZ, 0x1, !P6 ;  /* 0x00000001ff047807 */ /* 0x000fe40007000000 */
[----:B------:R-:W-:Y:S02]  /*2490*/  IADD3 R6, P1, P6, R6, R7, R5 ;  /* 0x0000000706067210 */ /* 0x000fe40007e3e005 */
[----:B------:R-:W-:Y:S02]  /*24a0*/  IADD3.X R27, PT, PT, RZ, R27, RZ, P3, P2 ;  /* 0x0000001bff1b7210 */ /* 0x000fe40001fe44ff */
[----:B------:R-:W-:Y:S02]  /*24b0*/  SEL R5, RZ, 0x1, !P0 ;  /* 0x00000001ff057807 */ /* 0x000fe40004000000 */
[----:B------:R-:W-:Y:S02]  /*24c0*/  ISETP.GT.AND P0, PT, R12, -0x1, PT ;  /* 0xffffffff0c00780c */ /* 0x000fe40003f04270 */
[----:B------:R-:W-:-:S02]  /*24d0*/  IADD3.X R27, PT, PT, RZ, R27, RZ, P4, P5 ;  /* 0x0000001bff1b7210 */ /* 0x000fc400027ea4ff */
[----:B------:R-:W-:Y:S02]  /*24e0*/  IADD3 R5, P3, P4, R5, R6, R4 ;  /* 0x0000000605057210 */ /* 0x000fe40007c7e004 */
[----:B------:R-:W-:Y:S02]  /*24f0*/  SEL R4, RZ, 0x1, !P0 ;  /* 0x00000001ff047807 */ /* 0x000fe40004000000 */
[----:B------:R-:W-:Y:S02]  /*2500*/  ISETP.NE.AND P0, PT, R16, RZ, PT ;  /* 0x000000ff1000720c */ /* 0x000fe40003f05270 */
[----:B------:R-:W-:Y:S02]  /*2510*/  ISETP.GT.AND P2, PT, R14, -0x1, PT ;  /* 0xffffffff0e00780c */ /* 0x000fe40003f44270 */
[----:B------:R-:W-:Y:S02]  /*2520*/  IADD3.X R27, PT, PT, RZ, R27, RZ, P1, P6 ;  /* 0x0000001bff1b7210 */ /* 0x000fe40000fec4ff */
[----:B------:R-:W-:-:S02]  /*2530*/  SEL R25, RZ, 0x1, !P2 ;  /* 0x00000001ff197807 */ /* 0x000fc40005000000 */
[----:B------:R-:W-:Y:S02]  /*2540*/  IADD3.X R27, PT, PT, RZ, R27, RZ, P3, P4 ;  /* 0x0000001bff1b7210 */ /* 0x000fe40001fe84ff */
[----:B------:R-:W-:-:S04]  /*2550*/  IADD3 R25, P1, P2, R25, R5, R4 ;  /* 0x0000000519197210 */ /* 0x000fc80007a3e004 */
[----:B------:R-:W-:Y:S01]  /*2560*/  IADD3.X R27, PT, PT, RZ, R27, RZ, P1, P2 ;  /* 0x0000001bff1b7210 */ /* 0x000fe20000fe44ff */
[----:B------:R-:W-:Y:S08]  /*2570*/  @P0 BRA `(.L_x_622) ;  /* 0xfffffff800700947 */ /* 0x000ff0000383ffff */
[----:B------:R-:W-:Y:S05]  /*2580*/  BSYNC.RECONVERGENT B3 ;  /* 0x0000000000037941 */ /* 0x000fea0003800200 */
.L_x_621:
[----:B------:R-:W-:-:S07]  /*2590*/  VIADD R20, R20, 0xfffff000 ;  /* 0xfffff00014147836 */ /* 0x000fce0000000000 */
.L_x_620:
[----:B------:R-:W-:Y:S05]  /*25a0*/  BSYNC.RECONVERGENT B2 ;  /* 0x0000000000027941 */ /* 0x000fea0003800200 */
.L_x_619:
        /* <DEDUP_REMOVED lines=14> */
[----:B0-----:R-:W-:-:S04]  /*2690*/  IMAD.WIDE.U32 R4, R21, 0x4, R2 ;  /* 0x0000000415047825 */ /* 0x001fc800078e0002 */
[--C-:B------:R-:W-:Y:S02]  /*26a0*/  IMAD.WIDE.U32 R6, R7, 0x4, R2.reuse ;  /* 0x0000000407067825 */ /* 0x100fe400078e0002 */
[----:B------:R-:W2:Y:S02]  /*26b0*/  LDG.E R4, desc[UR6][R4.64] ;  /* 0x0000000604047981 */ /* 0x000ea4000c1e1900 */
[--C-:B------:R-:W-:Y:S02]  /*26c0*/  IMAD.WIDE.U32 R8, R9, 0x4, R2.reuse ;  /* 0x0000000409087825 */ /* 0x100fe400078e0002 */
[----:B------:R0:W3:Y:S02]  /*26d0*/  LDG.E R16, desc[UR6][R6.64] ;  /* 0x0000000606107981 */ /* 0x0000e4000c1e1900 */
[--C-:B------:R-:W-:Y:S02]  /*26e0*/  IMAD.WIDE.U32 R10, R11, 0x4, R2.reuse ;  /* 0x000000040b0a7825 */ /* 0x100fe400078e0002 */
[----:B------:R-:W4:Y:S02]  /*26f0*/  LDG.E R8, desc[UR6][R8.64] ;  /* 0x0000000608087981 */ /* 0x000f24000c1e1900 */
[----:B------:R-:W-:-:S02]  /*2700*/  IMAD.WIDE.U32 R12, R13, 0x4, R2 ;  /* 0x000000040d0c7825 */ /* 0x000fc400078e0002 */
[----:B------:R-:W5:Y:S02]  /*2710*/  LDG.E R10, desc[UR6][R10.64] ;  /* 0x000000060a0a7981 */ /* 0x000f64000c1e1900 */
[--C-:B------:R-:W-:Y:S02]  /*2720*/  IMAD.WIDE.U32 R14, R15, 0x4, R2.reuse ;  /* 0x000000040f0e7825 */ /* 0x100fe400078e0002 */
[----:B------:R-:W5:Y:S02]  /*2730*/  LDG.E R12, desc[UR6][R12.64] ;  /* 0x000000060c0c7981 */ /* 0x000f64000c1e1900 */
[C---:B------:R-:W-:Y:S02]  /*2740*/  VIADD R23, R21.reuse, 0xc00 ;  /* 0x00000c0015177836 */ /* 0x040fe40000000000 */
[----:B------:R-:W-:Y:S01]  /*2750*/  VIADD R21, R21, 0xe00 ;  /* 0x00000e0015157836 */ /* 0x000fe20000000000 */
[----:B------:R-:W5:Y:S01]  /*2760*/  LDG.E R14, desc[UR6][R14.64] ;  /* 0x000000060e0e7981 */ /* 0x000f62000c1e1900 */
[----:B0-----:R-:W-:-:S04]  /*2770*/  IMAD.WIDE.U32 R6, R23, 0x4, R2 ;  /* 0x0000000417067825 */ /* 0x001fc800078e0002 */
[----:B------:R-:W-:Y:S02]  /*2780*/  IMAD.WIDE.U32 R2, R21, 0x4, R2 ;  /* 0x0000000415027825 */ /* 0x000fe400078e0002 */
[----:B------:R-:W5:Y:S04]  /*2790*/  LDG.E R6, desc[UR6][R6.64] ;  /* 0x0000000606067981 */ /* 0x000f68000c1e1900 */
[----:B------:R0:W5:Y:S01]  /*27a0*/  LDG.E R2, desc[UR6][R2.64] ;  /* 0x0000000602027981 */ /* 0x000162000c1e1900 */
[----:B------:R-:W-:Y:S01]  /*27b0*/  VIADD R20, R20, 0x1000 ;  /* 0x0000100014147836 */ /* 0x000fe20000000000 */
[----:B--2---:R-:W-:Y:S02]  /*27c0*/  ISETP.GT.AND P1, PT, R4, -0x1, PT ;  /* 0xffffffff0400780c */ /* 0x004fe40003f24270 */
[----:B---3--:R-:W-:-:S02]  /*27d0*/  ISETP.GT.AND P2, PT, R16, -0x1, PT ;  /* 0xffffffff1000780c */ /* 0x008fc40003f44270 */
[----:B------:R-:W-:Y:S02]  /*27e0*/  SEL R5, RZ, 0x1, !P1 ;  /* 0x00000001ff057807 */ /* 0x000fe40004800000 */
[----:B------:R-:W-:Y:S02]  /*27f0*/  SEL R4, RZ, 0x1, !P2 ;  /* 0x00000001ff047807 */ /* 0x000fe40005000000 */
[----:B----4-:R-:W-:Y:S02]  /*2800*/  ISETP.GT.AND P1, PT, R8, -0x1, PT ;  /* 0xffffffff0800780c */ /* 0x010fe40003f24270 */
[----:B-----5:R-:W-:Y:S02]  /*2810*/  ISETP.GT.AND P2, PT, R10, -0x1, PT ;  /* 0xffffffff0a00780c */ /* 0x020fe40003f44270 */
[----:B------:R-:W-:Y:S02]  /*2820*/  IADD3 R25, P5, P6, R4, R25, R5 ;  /* 0x0000001904197210 */ /* 0x000fe40007ebe005 */
[----:B------:R-:W-:-:S02]  /*2830*/  SEL R4, RZ, 0x1, !P1 ;  /* 0x00000001ff047807 */ /* 0x000fc40004800000 */
[----:B------:R-:W-:Y:S02]  /*2840*/  SEL R5, RZ, 0x1, !P2 ;  /* 0x00000001ff057807 */ /* 0x000fe40005000000 */
[----:B------:R-:W-:Y:S02]  /*2850*/  ISETP.GT.AND P3, PT, R12, -0x1, PT ;  /* 0xffffffff0c00780c */ /* 0x000fe40003f64270 */
[----:B------:R-:W-:Y:S02]  /*2860*/  ISETP.GT.AND P4, PT, R14, -0x1, PT ;  /* 0xffffffff0e00780c */ /* 0x000fe40003f84270 */
[----:B------:R-:W-:Y:S02]  /*2870*/  IADD3 R5, P1, P2, R5, R25, R4 ;  /* 0x0000001905057210 */ /* 0x000fe40007a3e004 */
[----:B------:R-:W-:Y:S02]  /*2880*/  SEL R4, RZ, 0x1, !P3 ;  /* 0x00000001ff047807 */ /* 0x000fe40005800000 */
[----:B0-----:R-:W-:-:S02]  /*2890*/  SEL R3, RZ, 0x1, !P4 ;  /* 0x00000001ff037807 */ /* 0x001fc40006000000 */
[----:B------:R-:W-:Y:S02]  /*28a0*/  ISETP.GT.AND P4, PT, R6, -0x1, PT ;  /* 0xffffffff0600780c */ /* 0x000fe40003f84270 */
[----:B------:R-:W-:Y:S02]  /*28b0*/  ISETP.GT.AND P3, PT, R2, -0x1, PT ;  /* 0xffffffff0200780c */ /* 0x000fe40003f64270 */
[----:B------:R-:W-:Y:S02]  /*28c0*/  IADD3.X R27, PT, PT, RZ, R27, RZ, P5, P6 ;  /* 0x0000001bff1b7210 */ /* 0x000fe40002fec4ff */
[----:B------:R-:W-:Y:S02]  /*28d0*/  IADD3 R3, P5, P6, R3, R5, R4 ;  /* 0x0000000503037210 */ /* 0x000fe40007ebe004 */
[----:B------:R-:W-:Y:S02]  /*28e0*/  SEL R2, RZ, 0x1, !P4 ;  /* 0x00000001ff027807 */ /* 0x000fe40006000000 */
[----:B------:R-:W-:-:S02]  /*28f0*/  SEL R25, RZ, 0x1, !P3 ;  /* 0x00000001ff197807 */ /* 0x000fc40005800000 */
[----:B------:R-:W-:Y:S02]  /*2900*/  IADD3.X R27, PT, PT, RZ, R27, RZ, P1, P2 ;  /* 0x0000001bff1b7210 */ /* 0x000fe40000fe44ff */
[----:B------:R-:W-:Y:S02]  /*2910*/  IADD3 R25, P1, P2, R25, R3, R2 ;  /* 0x0000000319197210 */ /* 0x000fe40007a3e002 */
[----:B------:R-:W-:-:S04]  /*2920*/  IADD3.X R27, PT, PT, RZ, R27, RZ, P5, P6 ;  /* 0x0000001bff1b7210 */ /* 0x000fc80002fec4ff */
[----:B------:R-:W-:-:S07]  /*2930*/  IADD3.X R27, PT, PT, RZ, R27, RZ, P1, P2 ;  /* 0x0000001bff1b7210 */ /* 0x000fce0000fe44ff */
.L_x_624:
[----:B------:R-:W-:Y:S05]  /*2940*/  BSYNC.RECONVERGENT B2 ;  /* 0x0000000000027941 */ /* 0x000fea0003800200 */
.L_x_623:
        /* <DEDUP_REMOVED lines=32> */
.L_x_626:
[----:B------:R-:W-:Y:S05]  /*2b50*/  BSYNC.RECONVERGENT B2 ;  /* 0x0000000000027941 */ /* 0x000fea0003800200 */
.L_x_625:
[----:B------:R-:W-:Y:S05]  /*2b60*/  @!P0 BRA `(.L_x_618) ;  /* 0x0000000000348947 */ /* 0x000fea0003800000 */
[----:B------:R-:W0:Y:S01]  /*2b70*/  LDC.64 R4, c[0x0][0x380] ;  /* 0x0000e000ff047b82 */ /* 0x000e220000000a00 */
[----:B------:R-:W-:Y:S02]  /*2b80*/  IMAD.IADD R17, R20, 0x1, R17 ;  /* 0x0000000114117824 */ /* 0x000fe400078e0211 */
[----:B------:R-:W-:-:S07]  /*2b90*/  IMAD.MOV R6, RZ, RZ, -R19 ;  /* 0x000000ffff067224 */ /* 0x000fce00078e0a13 */
.L_x_627:
        /* <DEDUP_REMOVED lines=10> */
.L_x_618:
[----:B------:R-:W-:Y:S05]  /*2c40*/  BSYNC.RECONVERGENT B1 ;  /* 0x0000000000017941 */ /* 0x000fea0003800200 */
.L_x_616:
        /* <DEDUP_REMOVED lines=29> */
[----:B------:R-:W-:Y:S02]  /*2e20*/  @!P2 MOV R7, 0x400 ;  /* 0x000004000007a802 */ /* 0x000fe40000000f00 */
[----:B-1----:R-:W-:Y:S01]  /*2e30*/  SEL R3, R3, RZ, !P1 ;  /* 0x000000ff03037207 */ /* 0x002fe20004800000 */
[----:B------:R-:W0:Y:S01]  /*2e40*/  SHFL.DOWN PT, R2, R5, 0x10, 0x1f ;  /* 0x0a001f0005027f89 */ /* 0x000e2200000e0000 */
[----:B------:R-:W-:Y:S02]  /*2e50*/  ISETP.GT.AND P1, PT, R9, 0xf, PT ;  /* 0x0000000f0900780c */ /* 0x000fe40003f24270 */
[----:B--2---:R-:W-:Y:S01]  /*2e60*/  @!P2 LEA R7, R8, R7, 0x18 ;  /* 0x000000070807a211 */ /* 0x004fe200078ec0ff */
[----:B------:R-:W-:Y:S01]  /*2e70*/  IMAD.X R4, R3, 0x1, R6, P0 ;  /* 0x0000000103047824 */ /* 0x000fe200000e0606 */
[----:B------:R-:W-:-:S04]  /*2e80*/  @!P2 SHF.R.U32.HI R6, RZ, 0x2, R0 ;  /* 0x00000002ff06a819 */ /* 0x000fc80000011600 */
        /* <DEDUP_REMOVED lines=38> */
.L_x_614:
[----:B------:R-:W-:Y:S05]  /*30f0*/  BSYNC.RECONVERGENT B0 ;  /* 0x0000000000007941 */ /* 0x000fea0003800200 */
.L_x_599:
[----:B------:R-:W-:Y:S05]  /*3100*/  @P0 EXIT ;  /* 0x000000000000094d */ /* 0x000fea0003800000 */
[----:B------:R-:W0:Y:S01]  /*3110*/  LDCU.64 UR4, c[0x0][0x3a0] ;  /* 0x00007400ff0477ac */ /* 0x000e220008000a00 */
[----:B------:R-:W3:Y:S01]  /*3120*/  LDC.64 R4, c[0x0][0x390] ;  /* 0x0000e400ff047b82 */ /* 0x000ee20000000a00 */
[----:B012---:R-:W-:-:S04]  /*3130*/  IADD3 R2, P0, PT, R2, UR4, RZ ;  /* 0x0000000402027c10 */ /* 0x007fc8000ff1e0ff */
[----:B------:R-:W-:-:S05]  /*3140*/  IADD3.X R3, PT, PT, R3, UR5, RZ, P0, !PT ;  /* 0x0000000503037c10 */ /* 0x000fca00087fe4ff */
[----:B---3--:R-:W-:Y:S01]  /*3150*/  STG.E.64 desc[UR6][R4.64], R2 ;  /* 0x0000000204007986 */ /* 0x008fe2000c101b06 */
[----:B------:R-:W-:Y:S05]  /*3160*/  EXIT ;  /* 0x000000000000794d */ /* 0x000fea0003800000 */
.L_x_628:
        /* <DEDUP_REMOVED lines=9> */
.L_x_888:


//--------------------- .text._ZN3cub18CUB_300001_SM_10006detail9transform16transform_kernelINS2_10policy_hubILb1EN4cuda3std3__45tupleIJN6thrust24THRUST_300001_SM_1000_NS6detail15normal_iteratorINSA_10device_ptrI6float4EEEEEEEE10policy1000El16project_functorzNSC_INSD_IfEEEEJPSE_EEEvT0_iT1_T2_DpNS2_10kernel_argIT3_EE --------------------------
	.section	.text._ZN3cub18CUB_300001_SM_10006detail9transform16transform_kernelINS2_10policy_hubILb1EN4cuda3std3__45tupleIJN6thrust24THRUST_300001_SM_1000_NS6detail15normal_iteratorINSA_10device_ptrI6float4EEEEEEEE10policy1000El16project_functorzNSC_INSD_IfEEEEJPSE_EEEvT0_iT1_T2_DpNS2_10kernel_argIT3_EE,"ax",@progbits
	.align	128
        .global         _ZN3cub18CUB_300001_SM_10006detail9transform16transform_kernelINS2_10policy_hubILb1EN4cuda3std3__45tupleIJN6thrust24THRUST_300001_SM_1000_NS6detail15normal_iteratorINSA_10device_ptrI6float4EEEEEEEE10policy1000El16project_functorzNSC_INSD_IfEEEEJPSE_EEEvT0_iT1_T2_DpNS2_10kernel_argIT3_EE
        .type           _ZN3cub18CUB_300001_SM_10006detail9transform16transform_kernelINS2_10policy_hubILb1EN4cuda3std3__45tupleIJN6thrust24THRUST_300001_SM_1000_NS6detail15normal_iteratorINSA_10device_ptrI6float4EEEEEEEE10policy1000El16project_functorzNSC_INSD_IfEEEEJPSE_EEEvT0_iT1_T2_DpNS2_10kernel_argIT3_EE,@function
        .size           _ZN3cub18CUB_300001_SM_10006detail9transform16transform_kernelINS2_10policy_hubILb1EN4cuda3std3__45tupleIJN6thrust24THRUST_300001_SM_1000_NS6detail15normal_iteratorINSA_10device_ptrI6float4EEEEEEEE10policy1000El16project_functorzNSC_INSD_IfEEEEJPSE_EEEvT0_iT1_T2_DpNS2_10kernel_argIT3_EE,(.L_x_889 - _ZN3cub18CUB_300001_SM_10006detail9transform16transform_kernelINS2_10policy_hubILb1EN4cuda3std3__45tupleIJN6thrust24THRUST_300001_SM_1000_NS6detail15normal_iteratorINSA_10device_ptrI6float4EEEEEEEE10policy1000El16project_functorzNSC_INSD_IfEEEEJPSE_EEEvT0_iT1_T2_DpNS2_10kernel_argIT3_EE)
        .other          _ZN3cub18CUB_300001_SM_10006detail9transform16transform_kernelINS2_10policy_hubILb1EN4cuda3std3__45tupleIJN6thrust24THRUST_300001_SM_1000_NS6detail15normal_iteratorINSA_10device_ptrI6float4EEEEEEEE10policy1000El16project_functorzNSC_INSD_IfEEEEJPSE_EEEvT0_iT1_T2_DpNS2_10kernel_argIT3_EE,@"STO_CUDA_ENTRY STV_DEFAULT"
_ZN3cub18CUB_300001_SM_10006detail9transform16transform_kernelINS2_10policy_hubILb1EN4cuda3std3__45tupleIJN6thrust24THRUST_300001_SM_1000_NS6detail15normal_iteratorINSA_10device_ptrI6float4EEEEEEEE10policy1000El16project_functorzNSC_INSD_IfEEEEJPSE_EEEvT0_iT1_T2_DpNS2_10kernel_argIT3_EE:
.text._ZN3cub18CUB_300001_SM_10006detail9transform16transform_kernelINS2_10policy_hubILb1EN4cuda3std3__45tupleIJN6thrust24THRUST_300001_SM_1000_NS6detail15normal_iteratorINSA_10device_ptrI6float4EEEEEEEE10policy1000El16project_functorzNSC_INSD_IfEEEEJPSE_EEEvT0_iT1_T2_DpNS2_10kernel_argIT3_EE:
[----:B------:R-:W-:Y:S01]  /*0000*/  LDC R1, c[0x0][0x37c] ;  /* 0x0000df00ff017b82 */ /* 0x000fe20000000800 */
[----:B------:R-:W0:Y:S07]  /*0010*/  LDCU UR18, c[0x0][0x388] ;  /* 0x00007100ff1277ac */ /* 0x000e2e0008000800 */
[----:B------:R-:W1:Y:S01]  /*0020*/  S2UR UR4, SR_CTAID.X ;  /* 0x00000000000479c3 */ /* 0x000e620000002500 */
[----:B------:R-:W2:Y:S01]  /*0030*/  S2R R7, SR_TID.X ;  /* 0x0000000000077919 */ /* 0x000ea20000002100 */
[----:B------:R-:W-:Y:S01]  /*0040*/  BSSY.RECONVERGENT B0, `(.L_x_629) ;  /* 0x000001c000007945 */ /* 0x000fe20003800200 */
[----:B------:R-:W3:Y:S01]  /*0050*/  LDCU.64 UR6, c[0x0][0x380] ;  /* 0x00007000ff0677ac */ /* 0x000ee20008000a00 */
[----:B0-----:R-:W-:-:S04]  /*0060*/  USHF.L.U32 UR13, UR18, 0x7, URZ ;  /* 0x00000007120d7899 */ /* 0x001fc800080006ff */
[----:B------:R-:W-:Y:S02]  /*0070*/  USHF.R.S32.HI UR5, URZ, 0x1f, UR13 ;  /* 0x0000001fff057899 */ /* 0x000fe4000801140d */
[----:B-1----:R-:W-:Y:S02]  /*0080*/  UIMAD.WIDE.U32 UR16, UR13, UR4, URZ ;  /* 0x000000040d1072a5 */ /* 0x002fe4000f8e00ff */
[----:B------:R-:W-:Y:S02]  /*0090*/  UIMAD UR11, UR5, UR4, URZ ;  /* 0x00000004050b72a4 */ /* 0x000fe4000f8e02ff */
[----:B---3--:R-:W-:Y:S02]  /*00a0*/  UIADD3 UR10, UP1, UPT, -UR16, UR6, URZ ;  /* 0x00000006100a7290 */ /* 0x008fe4000ff3e1ff */
[----:B------:R-:W-:Y:S02]  /*00b0*/  UIADD3 UR11, UPT, UPT, UR17, UR11, URZ ;  /* 0x0000000b110b7290 */ /* 0x000fe4000fffe0ff */
[----:B------:R-:W-:Y:S01]  /*00c0*/  UISETP.LT.U32.AND UP0, UPT, UR10, UR13, UPT ;  /* 0x0000000d0a00728c */ /* 0x000fe2000bf01070 */
[----:B--2---:R-:W-:Y:S01]  /*00d0*/  IMAD.SHL.U32 R0, R7, 0x80, RZ ;  /* 0x0000008007007824 */ /* 0x004fe200078e00ff */
[----:B------:R-:W-:-:S04]  /*00e0*/  UIADD3.X UR4, UPT, UPT, ~UR11, UR7, URZ, UP1, !UPT ;  /* 0x000000070b047290 */ /* 0x000fc80008ffe5ff */
[----:B------:R-:W-:-:S04]  /*00f0*/  UISETP.LT.AND.EX UP0, UPT, UR4, UR5, UPT, UP0 ;  /* 0x000000050400728c */ /* 0x000fc8000bf01300 */
[----:B------:R-:W-:-:S04]  /*0100*/  USEL UR10, UR10, UR13, UP0 ;  /* 0x0000000d0a0a7287 */ /* 0x000fc80008000000 */
[----:B------:R-:W-:-:S06]  /*0110*/  USHF.L.U32 UR6, UR10, 0x4, URZ ;  /* 0x000000040a067899 */ /* 0x000fcc00080006ff */
[----:B------:R-:W-:-:S13]  /*0120*/  ISETP.GE.AND P0, PT, R0, UR6, PT ;  /* 0x0000000600007c0c */ /* 0x000fda000bf06270 */
[----:B------:R-:W-:Y:S05]  /*0130*/  @P0 BRA `(.L_x_630) ;  /* 0x0000000000300947 */ /* 0x000fea0003800000 */
[----:B------:R-:W0:Y:S02]  /*0140*/  LDCU.64 UR4, c[0x0][0x398] ;  /* 0x00007300ff0477ac */ /* 0x000e240008000a00 */
[----:B0-----:R-:W-:-:S04]  /*0150*/  ULEA UR4, UP0, UR16, UR4, 0x4 ;  /* 0x0000000410047291 */ /* 0x001fc8000f8020ff */
[----:B------:R-:W-:Y:S02]  /*0160*/  ULEA.HI.X UR5, UR16, UR5, UR11, 0x4, UP0 ;  /* 0x0000000510057291 */ /* 0x000fe400080f240b */
[----:B------:R-:W-:-:S04]  /*0170*/  IMAD.U32 R2, RZ, RZ, UR4 ;  /* 0x00000004ff027e24 */ /* 0x000fc8000f8e00ff */
[----:B------:R-:W-:-:S03]  /*0180*/  MOV R3, UR5 ;  /* 0x0000000500037c02 */ /* 0x000fc60008000f00 */
[----:B------:R-:W-:-:S07]  /*0190*/  IMAD.WIDE.U32 R2, R7, 0x80, R2 ;  /* 0x0000008007027825 */ /* 0x000fce00078e0002 */
.L_x_631:
[----:B------:R-:W-:Y:S01]  /*01a0*/  VIADD R0, R0, 0x4000 ;  /* 0x0000400000007836 */ /* 0x000fe20000000000 */
[----:B------:R0:W-:Y:S04]  /*01b0*/  CCTL.E.PF2 [R2] ;  /* 0x000000000200798f */ /* 0x0001e80000800100 */
[----:B------:R-:W-:Y:S02]  /*01c0*/  ISETP.GE.AND P0, PT, R0, UR6, PT ;  /* 0x0000000600007c0c */ /* 0x000fe4000bf06270 */
[----:B0-----:R-:W-:-:S04]  /*01d0*/  IADD3 R2, P1, PT, R2, 0x4000, RZ ;  /* 0x0000400002027810 */ /* 0x001fc80007f3e0ff */
[----:B------:R-:W-:-:S07]  /*01e0*/  IADD3.X R3, PT, PT, RZ, R3, RZ, P1, !PT ;  /* 0x00000003ff037210 */ /* 0x000fce0000ffe4ff */
[----:B------:R-:W-:Y:S05]  /*01f0*/  @!P0 BRA `(.L_x_631) ;  /* 0xfffffffc00e88947 */ /* 0x000fea000383ffff */
.L_x_630:
[----:B------:R-:W-:Y:S05]  /*0200*/  BSYNC.RECONVERGENT B0 ;  /* 0x0000000000007941 */ /* 0x000fea0003800200 */
.L_x_629:
[----:B------:R-:W0:Y:S01]  /*0210*/  LDCU.128 UR4, c[0x0][0x390] ;  /* 0x00007200ff0477ac */ /* 0x000e220008000c00 */
[----:B------:R-:W-:Y:S02]  /*0220*/  USHF.L.U64.HI UR9, UR16, 0x4, UR11 ;  /* 0x0000000410097899 */ /* 0x000fe4000801020b */
[----:B------:R-:W-:Y:S01]  /*0230*/  USHF.L.U64.HI UR8, UR16, 0x2, UR11 ;  /* 0x0000000210087899 */ /* 0x000fe2000801020b */
[----:B------:R-:W1:Y:S01]  /*0240*/  LDCU.64 UR14, c[0x0][0x358] ;  /* 0x00006b00ff0e77ac */ /* 0x000e620008000a00 */
[----:B0-----:R-:W-:Y:S02]  /*0250*/  ULEA UR12, UP1, UR16, UR4, 0x2 ;  /* 0x00000004100c7291 */ /* 0x001fe4000f8210ff */
[----:B------:R-:W-:Y:S02]  /*0260*/  ULEA UR4, UP0, UR16, UR6, 0x4 ;  /* 0x0000000610047291 */ /* 0x000fe4000f8020ff */
[----:B------:R-:W-:Y:S02]  /*0270*/  UIADD3.X UR8, UPT, UPT, UR8, UR5, URZ, UP1, !UPT ;  /* 0x0000000508087290 */ /* 0x000fe40008ffe4ff */
[----:B------:R-:W-:Y:S01]  /*0280*/  UIADD3.X UR9, UPT, UPT, UR9, UR7, URZ, UP0, !UPT ;  /* 0x0000000709097290 */ /* 0x000fe200087fe4ff */
[----:B------:R-:W-:Y:S01]  /*0290*/  MOV R2, UR12 ;  /* 0x0000000c00027c02 */ /* 0x000fe20008000f00 */
[----:B------:R-:W-:Y:S01]  /*02a0*/  UISETP.NE.AND UP0, UPT, UR13, UR10, UPT ;  /* 0x0000000a0d00728c */ /* 0x000fe2000bf05270 */
[----:B------:R-:W-:Y:S01]  /*02b0*/  IMAD.U32 R4, RZ, RZ, UR4 ;  /* 0x00000004ff047e24 */ /* 0x000fe2000f8e00ff */
[----:B------:R-:W-:-:S02]  /*02c0*/  MOV R3, UR8 ;  /* 0x0000000800037c02 */ /* 0x000fc40008000f00 */
[----:B------:R-:W-:-:S05]  /*02d0*/  IMAD.U32 R5, RZ, RZ, UR9 ;  /* 0x00000009ff057e24 */ /* 0x000fca000f8e00ff */
[----:B-1----:R-:W-:Y:S05]  /*02e0*/  BRA.U !UP0, `(.L_x_632) ;  /* 0x0000001108e87547 */ /* 0x002fea000b800000 */
[----:B------:R-:W-:-:S06]  /*02f0*/  UISETP.GE.AND UP0, UPT, UR18, 0x1, UPT ;  /* 0x000000011200788c */ /* 0x000fcc000bf06270 */
[----:B------:R-:W-:-:S13]  /*0300*/  PLOP3.LUT P0, PT, PT, PT, UP0, 0x80, 0x8 ;  /* 0x000000000008781c */ /* 0x000fda0003f0f008 */
[----:B------:R-:W-:Y:S05]  /*0310*/  @!P0 EXIT ;  /* 0x000000000000894d */ /* 0x000fea0003800000 */
[----:B------:R-:W-:Y:S01]  /*0320*/  UISETP.GE.U32.AND UP0, UPT, UR18, 0x10, UPT ;  /* 0x000000101200788c */ /* 0x000fe2000bf06070 */
[----:B------:R-:W-:Y:S01]  /*0330*/  IMAD.MOV.U32 R0, RZ, RZ, RZ ;  /* 0x000000ffff007224 */ /* 0x000fe200078e00ff */
[----:B------:R-:W-:-:S07]  /*0340*/  ULOP3.LUT UR4, UR18, 0xf, URZ, 0xc0, !UPT ;  /* 0x0000000f12047892 */ /* 0x000fce000f8ec0ff */
[----:B------:R-:W-:Y:S05]  /*0350*/  BRA.U !UP0, `(.L_x_633) ;  /* 0x0000000d08107547 */ /* 0x000fea000b800000 */
[----:B------:R-:W-:-:S13]  /*0360*/  ISETP.GE.AND P0, PT, R7, UR10, PT ;  /* 0x0000000a07007c0c */ /* 0x000fda000bf06270 */
[----:B------:R-:W-:-:S05]  /*0370*/  @!P0 IMAD.WIDE.U32 R8, R7, 0x10, R4 ;  /* 0x0000001007088825 */ /* 0x000fca00078e0004 */
[----:B------:R-:W2:Y:S01]  /*0380*/  @!P0 LDG.E R19, desc[UR14][R8.64] ;  /* 0x0000000e08138981 */ /* 0x000ea2000c1e1900 */
[C---:B------:R-:W-:Y:S01]  /*0390*/  IADD3 R15, PT, PT, R7.reuse, 0x80, RZ ;  /* 0x00000080070f7810 */ /* 0x040fe20007ffe0ff */
[----:B------:R-:W-:-:S03]  /*03a0*/  @!P0 IMAD.WIDE.U32 R10, R7, 0x4, R2 ;  /* 0x00000004070a8825 */ /* 0x000fc600078e0002 */
[----:B------:R-:W-:-:S13]  /*03b0*/  ISETP.GE.AND P1, PT, R15, UR10, PT ;  /* 0x0000000a0f007c0c */ /* 0x000fda000bf26270 */
[----:B------:R-:W-:Y:S01]  /*03c0*/  @!P1 IMAD.WIDE.U32 R12, R15, 0x10, R4 ;  /* 0x000000100f0c9825 */ /* 0x000fe200078e0004 */
[----:B--2---:R0:W-:Y:S04]  /*03d0*/  @!P0 STG.E desc[UR14][R10.64], R19 ;  /* 0x000000130a008986 */ /* 0x0041e8000c10190e */
[----:B------:R-:W2:Y:S01]  /*03e0*/  @!P1 LDG.E R21, desc[UR14][R12.64] ;  /* 0x0000000e0c159981 */ /* 0x000ea2000c1e1900 */
[----:B------:R-:W-:Y:S02]  /*03f0*/  VIADD R23, R7, 0x100 ;  /* 0x0000010007177836 */ /* 0x000fe40000000000 */
[----:B------:R-:W-:-:S03]  /*0400*/  @!P1 IMAD.WIDE.U32 R14, R15, 0x4, R2 ;  /* 0x000000040f0e9825 */ /* 0x000fc600078e0002 */
[----:B------:R-:W-:-:S13]  /*0410*/  ISETP.GE.AND P0, PT, R23, UR10, PT ;  /* 0x0000000a17007c0c */ /* 0x000fda000bf06270 */
[----:B------:R-:W-:Y:S01]  /*0420*/  @!P0 IMAD.WIDE.U32 R16, R23, 0x10, R4 ;  /* 0x0000001017108825 */ /* 0x000fe200078e0004 */
[----:B------:R-:W-:Y:S01]  /*0430*/  IADD3 R27, PT, PT, R7, 0x180, RZ ;  /* 0x00000180071b7810 */ /* 0x000fe20007ffe0ff */
[----:B--2---:R1:W-:Y:S04]  /*0440*/  @!P1 STG.E desc[UR14][R14.64], R21 ;  /* 0x000000150e009986 */ /* 0x0043e8000c10190e */
[----:B------:R-:W2:Y:S01]  /*0450*/  @!P0 LDG.E R25, desc[UR14][R16.64] ;  /* 0x0000000e10198981 */ /* 0x000ea2000c1e1900 */
[----:B------:R-:W-:Y:S01]  /*0460*/  ISETP.GE.AND P1, PT, R27, UR10, PT ;  /* 0x0000000a1b007c0c */ /* 0x000fe2000bf26270 */
[----:B------:R-:W-:-:S12]  /*0470*/  @!P0 IMAD.WIDE.U32 R8, R23, 0x4, R2 ;  /* 0x0000000417088825 */ /* 0x000fd800078e0002 */
[----:B0-----:R-:W-:-:S04]  /*0480*/  @!P1 IMAD.WIDE.U32 R10, R27, 0x10, R4 ;  /* 0x000000101b0a9825 */ /* 0x001fc800078e0004 */
[----:B------:R-:W-:Y:S01]  /*0490*/  VIADD R23, R7, 0x200 ;  /* 0x0000020007177836 */ /* 0x000fe20000000000 */
[----:B--2---:R0:W-:Y:S04]  /*04a0*/  @!P0 STG.E desc[UR14][R8.64], R25 ;  /* 0x0000001908008986 */ /* 0x0041e8000c10190e */
[----:B------:R-:W2:Y:S01]  /*04b0*/  @!P1 LDG.E R19, desc[UR14][R10.64] ;  /* 0x0000000e0a139981 */ /* 0x000ea2000c1e1900 */
[----:B------:R-:W-:Y:S01]  /*04c0*/  ISETP.GE.AND P0, PT, R23, UR10, PT ;  /* 0x0000000a17007c0c */ /* 0x000fe2000bf06270 */
[----:B------:R-:W-:-:S12]  /*04d0*/  @!P1 IMAD.WIDE.U32 R12, R27, 0x4, R2 ;  /* 0x000000041b0c9825 */ /* 0x000fd800078e0002 */
[----:B-1----:R-:W-:Y:S01]  /*04e0*/  @!P0 IMAD.WIDE.U32 R14, R23, 0x10, R4 ;  /* 0x00000010170e8825 */ /* 0x002fe200078e0004 */
        /* <DEDUP_REMOVED lines=25> */
[----:B--2---:R-:W-:Y:S04]  /*0680*/  @!P1 STG.E desc[UR14][R18.64], R17 ;  /* 0x0000001112009986 */ /* 0x004fe8000c10190e */
[----:B------:R-:W2:Y:S01]  /*0690*/  @!P2 LDG.E R11, desc[UR14][R10.64] ;  /* 0x0000000e0a0ba981 */ /* 0x000ea2000c1e1900 */
[----:B------:R-:W-:Y:S01]  /*06a0*/  ISETP.GE.AND P0, PT, R23, UR10, PT ;  /* 0x0000000a17007c0c */ /* 0x000fe2000bf06270 */
[----:B------:R-:W-:-:S04]  /*06b0*/  @!P2 IMAD.WIDE.U32 R12, R21, 0x4, R2 ;  /* 0x00000004150ca825 */ /* 0x000fc800078e0002 */
[----:B------:R-:W-:-:S04]  /*06c0*/  IMAD.WIDE R8, R23, 0x10, R4 ;  /* 0x0000001017087825 */ /* 0x000fc800078e0204 */
[C---:B------:R-:W-:Y:S01]  /*06d0*/  VIADD R0, R7.reuse, 0x500 ;  /* 0x0000050007007836 */ /* 0x040fe20000000000 */
[----:B--2---:R1:W-:Y:S04]  /*06e0*/  @!P2 STG.E desc[UR14][R12.64], R11 ;  /* 0x0000000b0c00a986 */ /* 0x0043e8000c10190e */
[----:B0-----:R-:W2:Y:S01]  /*06f0*/  @!P0 LDG.E R15, desc[UR14][R8.64] ;  /* 0x0000000e080f8981 */ /* 0x001ea2000c1e1900 */
[----:B------:R-:W-:Y:S01]  /*0700*/  ISETP.GE.AND P6, PT, R0, UR10, PT ;  /* 0x0000000a00007c0c */ /* 0x000fe2000bfc6270 */
[----:B------:R-:W-:Y:S01]  /*0710*/  ULOP3.LUT UR5, UR18, 0x7ffffff0, URZ, 0xc0, !UPT ;  /* 0x7ffffff012057892 */ /* 0x000fe2000f8ec0ff */
[C---:B------:R-:W-:Y:S01]  /*0720*/  IADD3 R6, PT, PT, R7.reuse, 0x580, RZ ;  /* 0x0000058007067810 */ /* 0x040fe20007ffe0ff */
[C---:B------:R-:W-:Y:S01]  /*0730*/  VIADD R14, R7.reuse, 0x600 ;  /* 0x00000600070e7836 */ /* 0x040fe20000000000 */
[----:B------:R-:W-:Y:S01]  /*0740*/  IADD3 R0, PT, PT, R7, 0x680, RZ ;  /* 0x0000068007007810 */ /* 0x000fe20007ffe0ff */
[----:B------:R-:W-:Y:S01]  /*0750*/  BSSY.RECONVERGENT B0, `(.L_x_634) ;  /* 0x000000f000007945 */ /* 0x000fe20003800200 */
[----:B------:R-:W-:Y:S01]  /*0760*/  ISETP.GE.AND P5, PT, R6, UR10, PT ;  /* 0x0000000a06007c0c */ /* 0x000fe2000bfa6270 */
[----:B-1----:R-:W-:Y:S01]  /*0770*/  IMAD.WIDE R10, R23, 0x4, R2 ;  /* 0x00000004170a7825 */ /* 0x002fe200078e0202 */
[----:B------:R-:W-:-:S02]  /*0780*/  ISETP.GE.AND P3, PT, R0, UR10, PT ;  /* 0x0000000a00007c0c */ /* 0x000fc4000bf66270 */
[C---:B------:R-:W-:Y:S01]  /*0790*/  IADD3 R12, PT, PT, R7.reuse, 0x780, RZ ;  /* 0x00000780070c7810 */ /* 0x040fe20007ffe0ff */
[----:B------:R-:W-:Y:S01]  /*07a0*/  VIADD R6, R7, 0x700 ;  /* 0x0000070007067836 */ /* 0x000fe20000000000 */
[----:B------:R-:W-:Y:S01]  /*07b0*/  ISETP.GE.AND P4, PT, R14, UR10, PT ;  /* 0x0000000a0e007c0c */ /* 0x000fe2000bf86270 */
[----:B------:R-:W-:Y:S01]  /*07c0*/  IMAD.U32 R0, RZ, RZ, UR5 ;  /* 0x00000005ff007e24 */ /* 0x000fe2000f8e00ff */
[----:B------:R-:W-:Y:S02]  /*07d0*/  ISETP.GE.AND P1, PT, R12, UR10, PT ;  /* 0x0000000a0c007c0c */ /* 0x000fe4000bf26270 */
[----:B------:R-:W-:Y:S01]  /*07e0*/  ISETP.GE.AND P2, PT, R6, UR10, PT ;  /* 0x0000000a06007c0c */ /* 0x000fe2000bf46270 */
[----:B--2---:R0:W-:Y:S01]  /*07f0*/  @!P0 STG.E desc[UR14][R10.64], R15 ;  /* 0x0000000f0a008986 */ /* 0x0041e2000c10190e */
[----:B------:R-:W-:Y:S01]  /*0800*/  ISETP.NE.AND P0, PT, R0, 0x10, PT ;  /* 0x000000100000780c */ /* 0x000fe20003f05270 */
[----:B------:R-:W-:-:S12]  /*0810*/  @P6 BRA `(.L_x_635) ;  /* 0x0000000000086947 */ /* 0x000fd80003800000 */
[----:B------:R-:W2:Y:S04]  /*0820*/  LDG.E R13, desc[UR14][R8.64+0x800] ;  /* 0x0008000e080d7981 */ /* 0x000ea8000c1e1900 */
[----:B--2---:R1:W-:Y:S02]  /*0830*/  STG.E desc[UR14][R10.64+0x200], R13 ;  /* 0x0002000d0a007986 */ /* 0x0043e4000c10190e */
.L_x_635:
[----:B------:R-:W-:Y:S05]  /*0840*/  BSYNC.RECONVERGENT B0 ;  /* 0x0000000000007941 */ /* 0x000fea0003800200 */
.L_x_634:
[----:B------:R-:W-:Y:S04]  /*0850*/  BSSY.RECONVERGENT B0, `(.L_x_636) ;  /* 0x0000004000007945 */ /* 0x000fe80003800200 */
[----:B------:R-:W-:Y:S05]  /*0860*/  @P5 BRA `(.L_x_637) ;  /* 0x0000000000085947 */ /* 0x000fea0003800000 */
[----:B-1----:R-:W2:Y:S04]  /*0870*/  LDG.E R13, desc[UR14][R8.64+0x1000] ;  /* 0x0010000e080d7981 */ /* 0x002ea8000c1e1900 */
[----:B--2---:R2:W-:Y:S02]  /*0880*/  STG.E desc[UR14][R10.64+0x400], R13 ;  /* 0x0004000d0a007986 */ /* 0x0045e4000c10190e */
.L_x_637:
[----:B------:R-:W-:Y:S05]  /*0890*/  BSYNC.RECONVERGENT B0 ;  /* 0x0000000000007941 */ /* 0x000fea0003800200 */
.L_x_636:
[----:B------:R-:W-:Y:S04]  /*08a0*/  BSSY.RECONVERGENT B0, `(.L_x_638) ;  /* 0x0000004000007945 */ /* 0x000fe80003800200 */
[----:B------:R-:W-:Y:S05]  /*08b0*/  @P4 BRA `(.L_x_639) ;  /* 0x0000000000084947 */ /* 0x000fea0003800000 */
[----:B-12---:R-:W2:Y:S04]  /*08c0*/  LDG.E R13, desc[UR14][R8.64+0x1800] ;  /* 0x0018000e080d7981 */ /* 0x006ea8000c1e1900 */
[----:B--2---:R3:W-:Y:S02]  /*08d0*/  STG.E desc[UR14][R10.64+0x600], R13 ;  /* 0x0006000d0a007986 */ /* 0x0047e4000c10190e */
.L_x_639:
[----:B------:R-:W-:Y:S05]  /*08e0*/  BSYNC.RECONVERGENT B0 ;  /* 0x0000000000007941 */ /* 0x000fea0003800200 */
.L_x_638:
[----:B------:R-:W-:Y:S04]  /*08f0*/  BSSY.RECONVERGENT B0, `(.L_x_640) ;  /* 0x0000004000007945 */ /* 0x000fe80003800200 */
[----:B------:R-:W-:Y:S05]  /*0900*/  @P3 BRA `(.L_x_641) ;  /* 0x0000000000083947 */ /* 0x000fea0003800000 */
[----:B-123--:R-:W2:Y:S04]  /*0910*/  LDG.E R13, desc[UR14][R8.64+0x2000] ;  /* 0x0020000e080d7981 */ /* 0x00eea8000c1e1900 */
[----:B--2---:R4:W-:Y:S02]  /*0920*/  STG.E desc[UR14][R10.64+0x800], R13 ;  /* 0x0008000d0a007986 */ /* 0x0049e4000c10190e */
.L_x_641:
[----:B------:R-:W-:Y:S05]  /*0930*/  BSYNC.RECONVERGENT B0 ;  /* 0x0000000000007941 */ /* 0x000fea0003800200 */
.L_x_640:
[----:B------:R-:W-:Y:S04]  /*0940*/  BSSY.RECONVERGENT B0, `(.L_x_642) ;  /* 0x0000004000007945 */ /* 0x000fe80003800200 */
[----:B------:R-:W-:Y:S05]  /*0950*/  @P2 BRA `(.L_x_643) ;  /* 0x0000000000082947 */ /* 0x000fea0003800000 */
[----:B-1234-:R-:W2:Y:S04]  /*0960*/  LDG.E R13, desc[UR14][R8.64+0x2800] ;  /* 0x0028000e080d7981 */ /* 0x01eea8000c1e1900 */
[----:B--2---:R1:W-:Y:S02]  /*0970*/  STG.E desc[UR14][R10.64+0xa00], R13 ;  /* 0x000a000d0a007986 */ /* 0x0043e4000c10190e */
.L_x_643:
[----:B------:R-:W-:Y:S05]  /*0980*/  BSYNC.RECONVERGENT B0 ;  /* 0x0000000000007941 */ /* 0x000fea0003800200 */
.L_x_642:
[----:B------:R-:W-:Y:S04]  /*0990*/  BSSY.RECONVERGENT B0, `(.L_x_644) ;  /* 0x0000004000007945 */ /* 0x000fe80003800200 */
[----:B------:R-:W-:Y:S05]  /*09a0*/  @P1 BRA `(.L_x_645) ;  /* 0x0000000000081947 */ /* 0x000fea0003800000 */
[----:B------:R-:W5:Y:S04]  /*09b0*/  LDG.E R9, desc[UR14][R8.64+0x3000] ;  /* 0x0030000e08097981 */ /* 0x000f68000c1e1900 */
[----:B-----5:R0:W-:Y:S02]  /*09c0*/  STG.E desc[UR14][R10.64+0xc00], R9 ;  /* 0x000c00090a007986 */ /* 0x0201e4000c10190e */
.L_x_645:
[----:B------:R-:W-:Y:S05]  /*09d0*/  BSYNC.RECONVERGENT B0 ;  /* 0x0000000000007941 */ /* 0x000fea0003800200 */
.L_x_644:
[----:B------:R-:W-:Y:S05]  /*09e0*/  @!P0 BRA `(.L_x_633) ;  /* 0x00000004006c8947 */ /* 0x000fea0003800000 */
[----:B------:R-:W-:-:S07]  /*09f0*/  HFMA2 R6, -RZ, RZ, 0, 9.5367431640625e-07 ;  /* 0x00000010ff067431 */ /* 0x000fce00000001ff */
.L_x_648:
[----:B0-----:R-:W-:-:S05]  /*0a00*/  IMAD R9, R6, 0x80, R7 ;  /* 0x0000008006097824 */ /* 0x001fca00078e0207 */
[----:B------:R-:W-:-:S13]  /*0a10*/  ISETP.GE.AND P0, PT, R9, UR10, PT ;  /* 0x0000000a09007c0c */ /* 0x000fda000bf06270 */
[----:B-1234-:R-:W-:-:S06]  /*0a20*/  @!P0 IMAD.WIDE.U32 R10, R9, 0x10, R4 ;  /* 0x00000010090a8825 */ /* 0x01efcc00078e0004 */
[----:B------:R-:W2:Y:S01]  /*0a30*/  @!P0 LDG.E R11, desc[UR14][R10.64] ;  /* 0x0000000e0a0b8981 */ /* 0x000ea2000c1e1900 */
[C---:B------:R-:W-:Y:S01]  /*0a40*/  IADD3 R19, PT, PT, R9.reuse, 0x80, RZ ;  /* 0x0000008009137810 */ /* 0x040fe20007ffe0ff */
[----:B------:R-:W-:-:S03]  /*0a50*/  @!P0 IMAD.WIDE.U32 R20, R9, 0x4, R2 ;  /* 0x0000000409148825 */ /* 0x000fc600078e0002 */
[----:B------:R-:W-:-:S13]  /*0a60*/  ISETP.GE.AND P1, PT, R19, UR10, PT ;  /* 0x0000000a13007c0c */ /* 0x000fda000bf26270 */
[----:B------:R-:W-:-:S04]  /*0a70*/  @!P1 IMAD.WIDE.U32 R12, R19, 0x10, R4 ;  /* 0x00000010130c9825 */ /* 0x000fc800078e0004 */
[----:B------:R-:W-:Y:S01]  /*0a80*/  VIADD R17, R9, 0x100 ;  /* 0x0000010009117836 */ /* 0x000fe20000000000 */
[----:B--2---:R0:W-:Y:S04]  /*0a90*/  @!P0 STG.E desc[UR14][R20.64], R11 ;  /* 0x0000000b14008986 */ /* 0x0041e8000c10190e */
[----:B------:R-:W2:Y:S01]  /*0aa0*/  @!P1 LDG.E R13, desc[UR14][R12.64] ;  /* 0x0000000e0c0d9981 */ /* 0x000ea2000c1e1900 */
[----:B------:R-:W-:Y:S01]  /*0ab0*/  ISETP.GE.AND P0, PT, R17, UR10, PT ;  /* 0x0000000a11007c0c */ /* 0x000fe2000bf06270 */
[----:B------:R-:W-:-:S12]  /*0ac0*/  @!P1 IMAD.WIDE.U32 R18, R19, 0x4, R2 ;  /* 0x0000000413129825 */ /* 0x000fd800078e0002 */
        /* <DEDUP_REMOVED lines=36> */
[C---:B-1----:R-:W-:Y:S01]  /*0d10*/  @!P0 IMAD.WIDE.U32 R14, R8.reuse, 0x10, R4 ;  /* 0x00000010080e8825 */ /* 0x042fe200078e0004 */
[----:B------:R-:W-:Y:S01]  /*0d20*/  IADD3 R25, PT, PT, R9, 0x480, RZ ;  /* 0x0000048009197810 */ /* 0x000fe20007ffe0ff */
[----:B--2---:R1:W-:Y:S04]  /*0d30*/  @!P1 STG.E desc[UR14][R18.64], R29 ;  /* 0x0000001d12009986 */ /* 0x0043e8000c10190e */
[----:B------:R-:W2:Y:S01]  /*0d40*/  @!P0 LDG.E R27, desc[UR14][R14.64] ;  /* 0x0000000e0e1b8981 */ /* 0x000ea2000c1e1900 */
[----:B------:R-:W-:Y:S01]  /*0d50*/  ISETP.GE.AND P1, PT, R25, UR10, PT ;  /* 0x0000000a19007c0c */ /* 0x000fe2000bf26270 */
[----:B------:R-:W-:-:S04]  /*0d60*/  @!P0 IMAD.WIDE.U32 R16, R8, 0x4, R2 ;  /* 0x0000000408108825 */ /* 0x000fc800078e0002 */
[----:B0-----:R-:W-:-:S04]  /*0d70*/  IMAD.WIDE R10, R25, 0x10, R4 ;  /* 0x00000010190a7825 */ /* 0x001fc800078e0204 */
[----:B------:R-:W-:Y:S01]  /*0d80*/  VIADD R8, R9, 0x500 ;  /* 0x0000050009087836 */ /* 0x000fe20000000000 */
[----:B--2---:R0:W-:Y:S04]  /*0d90*/  @!P0 STG.E desc[UR14][R16.64], R27 ;  /* 0x0000001b10008986 */ /* 0x0041e8000c10190e */
[----:B------:R-:W2:Y:S01]  /*0da0*/  @!P1 LDG.E R23, desc[UR14][R10.64] ;  /* 0x0000000e0a179981 */ /* 0x000ea2000c1e1900 */
[----:B------:R-:W-:Y:S01]  /*0db0*/  ISETP.GE.AND P0, PT, R8, UR10, PT ;  /* 0x0000000a08007c0c */ /* 0x000fe2000bf06270 */
[----:B------:R-:W-:Y:S01]  /*0dc0*/  IMAD.WIDE R12, R25, 0x4, R2 ;  /* 0x00000004190c7825 */ /* 0x000fe200078e0202 */
[----:B------:R-:W-:-:S04]  /*0dd0*/  IADD3 R8, PT, PT, R9, 0x580, RZ ;  /* 0x0000058009087810 */ /* 0x000fc80007ffe0ff */
[----:B--2---:R-:W-:Y:S07]  /*0de0*/  @!P1 STG.E desc[UR14][R12.64], R23 ;  /* 0x000000170c009986 */ /* 0x004fee000c10190e */
[----:B------:R-:W2:Y:S01]  /*0df0*/  @!P0 LDG.E R15, desc[UR14][R10.64+0x800] ;  /* 0x0008000e0a0f8981 */ /* 0x000ea2000c1e1900 */
[----:B------:R-:W-:Y:S01]  /*0e00*/  ISETP.GE.AND P1, PT, R8, UR10, PT ;  /* 0x0000000a08007c0c */ /* 0x000fe2000bf26270 */
[----:B------:R-:W-:Y:S02]  /*0e10*/  VIADD R8, R9, 0x600 ;  /* 0x0000060009087836 */ /* 0x000fe40000000000 */
[----:B--2---:R2:W-:Y:S10]  /*0e20*/  @!P0 STG.E desc[UR14][R12.64+0x200], R15 ;  /* 0x0002000f0c008986 */ /* 0x0045f4000c10190e */
[----:B------:R-:W3:Y:S01]  /*0e30*/  @!P1 LDG.E R21, desc[UR14][R10.64+0x1000] ;  /* 0x0010000e0a159981 */ /* 0x000ee2000c1e1900 */
[----:B------:R-:W-:-:S02]  /*0e40*/  ISETP.GE.AND P0, PT, R8, UR10, PT ;  /* 0x0000000a08007c0c */ /* 0x000fc4000bf06270 */
[C---:B------:R-:W-:Y:S01]  /*0e50*/  IADD3 R8, PT, PT, R9.reuse, 0x680, RZ ;  /* 0x0000068009087810 */ /* 0x040fe20007ffe0ff */
[----:B---3--:R3:W-:Y:S10]  /*0e60*/  @!P1 STG.E desc[UR14][R12.64+0x400], R21 ;  /* 0x000400150c009986 */ /* 0x0087f4000c10190e */
[----:B-1----:R-:W4:Y:S01]  /*0e70*/  @!P0 LDG.E R19, desc[UR14][R10.64+0x1800] ;  /* 0x0018000e0a138981 */ /* 0x002f22000c1e1900 */
[----:B------:R-:W-:Y:S01]  /*0e80*/  ISETP.GE.AND P1, PT, R8, UR10, PT ;  /* 0x0000000a08007c0c */ /* 0x000fe2000bf26270 */
[----:B------:R-:W-:-:S02]  /*0e90*/  VIADD R8, R9, 0x700 ;  /* 0x0000070009087836 */ /* 0x000fc40000000000 */
[----:B----4-:R3:W-:Y:S10]  /*0ea0*/  @!P0 STG.E desc[UR14][R12.64+0x600], R19 ;  /* 0x000600130c008986 */ /* 0x0107f4000c10190e */
[----:B0-----:R-:W4:Y:S01]  /*0eb0*/  @!P1 LDG.E R17, desc[UR14][R10.64+0x2000] ;  /* 0x0020000e0a119981 */ /* 0x001f22000c1e1900 */
[----:B------:R-:W-:-:S03]  /*0ec0*/  ISETP.GE.AND P0, PT, R8, UR10, PT ;  /* 0x0000000a08007c0c */ /* 0x000fc6000bf06270 */
[----:B----4-:R3:W-:Y:S10]  /*0ed0*/  @!P1 STG.E desc[UR14][R12.64+0x800], R17 ;  /* 0x000800110c009986 */ /* 0x0107f4000c10190e */
[----:B--2---:R-:W2:Y:S01]  /*0ee0*/  @!P0 LDG.E R15, desc[UR14][R10.64+0x2800] ;  /* 0x0028000e0a0f8981 */ /* 0x004ea2000c1e1900 */
[----:B------:R-:W-:Y:S01]  /*0ef0*/  IADD3 R9, PT, PT, R9, 0x780, RZ ;  /* 0x0000078009097810 */ /* 0x000fe20007ffe0ff */
[----:B------:R-:W-:Y:S01]  /*0f00*/  VIADD R6, R6, 0x10 ;  /* 0x0000001006067836 */ /* 0x000fe20000000000 */
[----:B------:R-:W-:Y:S04]  /*0f10*/  BSSY.RECONVERGENT B0, `(.L_x_646) ;  /* 0x0000007000007945 */ /* 0x000fe80003800200 */
[----:B------:R-:W-:Y:S01]  /*0f20*/  ISETP.NE.AND P1, PT, R6, R0, PT ;  /* 0x000000000600720c */ /* 0x000fe20003f25270 */
[----:B--2---:R3:W-:Y:S01]  /*0f30*/  @!P0 STG.E desc[UR14][R12.64+0xa00], R15 ;  /* 0x000a000f0c008986 */ /* 0x0047e2000c10190e */
[----:B------:R-:W-:-:S13]  /*0f40*/  ISETP.GE.AND P0, PT, R9, UR10, PT ;  /* 0x0000000a09007c0c */ /* 0x000fda000bf06270 */
[----:B---3--:R-:W-:Y:S05]  /*0f50*/  @P0 BRA `(.L_x_647) ;  /* 0x0000000000080947 */ /* 0x008fea0003800000 */
[----:B------:R-:W2:Y:S04]  /*0f60*/  LDG.E R11, desc[UR14][R10.64+0x3000] ;  /* 0x0030000e0a0b7981 */ /* 0x000ea8000c1e1900 */
[----:B--2---:R0:W-:Y:S02]  /*0f70*/  STG.E desc[UR14][R12.64+0xc00], R11 ;  /* 0x000c000b0c007986 */ /* 0x0041e4000c10190e */
.L_x_647:
[----:B------:R-:W-:Y:S05]  /*0f80*/  BSYNC.RECONVERGENT B0 ;  /* 0x0000000000007941 */ /* 0x000fea0003800200 */
.L_x_646:
[----:B------:R-:W-:Y:S05]  /*0f90*/  @P1 BRA `(.L_x_648) ;  /* 0xfffffff800981947 */ /* 0x000fea000383ffff */
.L_x_633:
[----:B------:R-:W-:-:S13]  /*0fa0*/  ISETP.NE.AND P0, PT, RZ, UR4, PT ;  /* 0x00000004ff007c0c */ /* 0x000fda000bf05270 */
[----:B------:R-:W-:Y:S05]  /*0fb0*/  @!P0 EXIT ;  /* 0x000000000000894d */ /* 0x000fea0003800000 */
[----:B------:R-:W5:Y:S01]  /*0fc0*/  LDCU UR6, c[0x0][0x388] ;  /* 0x00007100ff0677ac */ /* 0x000f620008000800 */
[----:B------:R-:W-:Y:S02]  /*0fd0*/  UISETP.GE.U32.AND UP0, UPT, UR4, 0x8, UPT ;  /* 0x000000080400788c */ /* 0x000fe4000bf06070 */
[----:B-----5:R-:W-:-:S07]  /*0fe0*/  ULOP3.LUT UR5, UR6, 0x7, URZ, 0xc0, !UPT ;  /* 0x0000000706057892 */ /* 0x020fce000f8ec0ff */
[----:B------:R-:W-:Y:S05]  /*0ff0*/  BRA.U !UP0, `(.L_x_649) ;  /* 0x0000000108f47547 */ /* 0x000fea000b800000 */
[----:B0-----:R-:W-:Y:S01]  /*1000*/  LEA R9, R0, R7, 0x7 ;  /* 0x0000000700097211 */ /* 0x001fe200078e38ff */
[----:B------:R-:W-:Y:S03]  /*1010*/  BSSY.RECONVERGENT B0, `(.L_x_650) ;  /* 0x0000016000007945 */ /* 0x000fe60003800200 */
[C---:B------:R-:W-:Y:S01]  /*1020*/  ISETP.GE.AND P6, PT, R9.reuse, UR10, PT ;  /* 0x0000000a09007c0c */ /* 0x040fe2000bfc6270 */
[C---:B------:R-:W-:Y:S01]  /*1030*/  VIADD R6, R9.reuse, 0x80 ;  /* 0x0000008009067836 */ /* 0x040fe20000000000 */
[C---:B------:R-:W-:Y:S01]  /*1040*/  IADD3 R8, PT, PT, R9.reuse, 0x100, RZ ;  /* 0x0000010009087810 */ /* 0x040fe20007ffe0ff */
[C---:B-1234-:R-:W-:Y:S01]  /*1050*/  VIADD R10, R9.reuse, 0x180 ;  /* 0x00000180090a7836 */ /* 0x05efe20000000000 */
[C---:B------:R-:W-:Y:S01]  /*1060*/  IADD3 R12, PT, PT, R9.reuse, 0x300, RZ ;  /* 0x00000300090c7810 */ /* 0x040fe20007ffe0ff */
[----:B------:R-:W-:Y:S01]  /*1070*/  VIADD R11, R9, 0x280 ;  /* 0x00000280090b7836 */ /* 0x000fe20000000000 */
[----:B------:R-:W-:-:S02]  /*1080*/  ISETP.GE.AND P1, PT, R6, UR10, PT ;  /* 0x0000000a06007c0c */ /* 0x000fc4000bf26270 */
[----:B------:R-:W-:Y:S02]  /*1090*/  ISETP.GE.AND P0, PT, R8, UR10, PT ;  /* 0x0000000a08007c0c */ /* 0x000fe4000bf06270 */
[----:B------:R-:W-:Y:S01]  /*10a0*/  ISETP.GE.AND P4, PT, R12, UR10, PT ;  /* 0x0000000a0c007c0c */ /* 0x000fe2000bf86270 */
[C---:B------:R-:W-:Y:S01]  /*10b0*/  VIADD R12, R9.reuse, 0x380 ;  /* 0x00000380090c7836 */ /* 0x040fe20000000000 */
[----:B------:R-:W-:Y:S02]  /*10c0*/  IADD3 R8, PT, PT, R9, 0x200, RZ ;  /* 0x0000020009087810 */ /* 0x000fe40007ffe0ff */
[----:B------:R-:W-:Y:S02]  /*10d0*/  P2R R6, PR, RZ, 0x2 ;  /* 0x00000002ff067803 */ /* 0x000fe40000000000 */
[----:B------:R-:W-:Y:S02]  /*10e0*/  ISETP.GE.AND P1, PT, R10, UR10, PT ;  /* 0x0000000a0a007c0c */ /* 0x000fe4000bf26270 */
[----:B------:R-:W-:Y:S01]  /*10f0*/  ISETP.GE.AND P3, PT, R11, UR10, PT ;  /* 0x0000000a0b007c0c */ /* 0x000fe2000bf66270 */
[----:B------:R-:W-:Y:S01]  /*1100*/  IMAD.WIDE R10, R9, 0x10, R4 ;  /* 0x00000010090a7825 */ /* 0x000fe200078e0204 */
[----:B------:R-:W-:-:S02]  /*1110*/  ISETP.GE.AND P2, PT, R8, UR10, PT ;  /* 0x0000000a08007c0c */ /* 0x000fc4000bf46270 */
[----:B------:R-:W-:Y:S01]  /*1120*/  ISETP.GE.AND P5, PT, R12, UR10, PT ;  /* 0x0000000a0c007c0c */ /* 0x000fe2000bfa6270 */
[----:B------:R-:W-:Y:S01]  /*1130*/  IMAD.WIDE R8, R9, 0x4, R2 ;  /* 0x0000000409087825 */ /* 0x000fe200078e0202 */
[----:B------:R-:W-:Y:S11]  /*1140*/  @P6 BRA `(.L_x_651) ;  /* 0x0000000000086947 */ /* 0x000ff60003800000 */
[----:B------:R-:W2:Y:S04]  /*1150*/  LDG.E R13, desc[UR14][R10.64] ;  /* 0x0000000e0a0d7981 */ /* 0x000ea8000c1e1900 */
[----:B--2---:R0:W-:Y:S02]  /*1160*/  STG.E desc[UR14][R8.64], R13 ;  /* 0x0000000d08007986 */ /* 0x0041e4000c10190e */
.L_x_651:
[----:B------:R-:W-:Y:S05]  /*1170*/  BSYNC.RECONVERGENT B0 ;  /* 0x0000000000007941 */ /* 0x000fea0003800200 */
.L_x_650:
[----:B------:R-:W-:Y:S01]  /*1180*/  ISETP.NE.AND P6, PT, R6, RZ, PT ;  /* 0x000000ff0600720c */ /* 0x000fe20003fc5270 */
[----:B------:R-:W-:-:S12]  /*1190*/  BSSY.RECONVERGENT B0, `(.L_x_652) ;  /* 0x0000004000007945 */ /* 0x000fd80003800200 */
[----:B------:R-:W-:Y:S05]  /*11a0*/  @P6 BRA `(.L_x_653) ;  /* 0x0000000000086947 */ /* 0x000fea0003800000 */
[----:B0-----:R-:W2:Y:S04]  /*11b0*/  LDG.E R13, desc[UR14][R10.64+0x800] ;  /* 0x0008000e0a0d7981 */ /* 0x001ea8000c1e1900 */
[----:B--2---:R1:W-:Y:S02]  /*11c0*/  STG.E desc[UR14][R8.64+0x200], R13 ;  /* 0x0002000d08007986 */ /* 0x0043e4000c10190e */
.L_x_653:
[----:B------:R-:W-:Y:S05]  /*11d0*/  BSYNC.RECONVERGENT B0 ;  /* 0x0000000000007941 */ /* 0x000fea0003800200 */
.L_x_652:
[----:B------:R-:W-:Y:S04]  /*11e0*/  BSSY.RECONVERGENT B0, `(.L_x_654) ;  /* 0x0000004000007945 */ /* 0x000fe80003800200 */
[----:B------:R-:W-:Y:S05]  /*11f0*/  @P0 BRA `(.L_x_655) ;  /* 0x0000000000080947 */ /* 0x000fea0003800000 */
[----:B01----:R-:W2:Y:S04]  /*1200*/  LDG.E R13, desc[UR14][R10.64+0x1000] ;  /* 0x0010000e0a0d7981 */ /* 0x003ea8000c1e1900 */
[----:B--2---:R2:W-:Y:S02]  /*1210*/  STG.E desc[UR14][R8.64+0x400], R13 ;  /* 0x0004000d08007986 */ /* 0x0045e4000c10190e */
.L_x_655:
[----:B------:R-:W-:Y:S05]  /*1220*/  BSYNC.RECONVERGENT B0 ;  /* 0x0000000000007941 */ /* 0x000fea0003800200 */
.L_x_654:
[----:B------:R-:W-:Y:S04]  /*1230*/  BSSY.RECONVERGENT B0, `(.L_x_656) ;  /* 0x0000004000007945 */ /* 0x000fe80003800200 */
[----:B------:R-:W-:Y:S05]  /*1240*/  @P1 BRA `(.L_x_657) ;  /* 0x0000000000081947 */ /* 0x000fea0003800000 */
[----:B012---:R-:W2:Y:S04]  /*1250*/  LDG.E R13, desc[UR14][R10.64+0x1800] ;  /* 0x0018000e0a0d7981 */ /* 0x007ea8000c1e1900 */
[----:B--2---:R3:W-:Y:S02]  /*1260*/  STG.E desc[UR14][R8.64+0x600], R13 ;  /* 0x0006000d08007986 */ /* 0x0047e4000c10190e */
.L_x_657:
[----:B------:R-:W-:Y:S05]  /*1270*/  BSYNC.RECONVERGENT B0 ;  /* 0x0000000000007941 */ /* 0x000fea0003800200 */
.L_x_656:
[----:B------:R-:W-:Y:S04]  /*1280*/  BSSY.RECONVERGENT B0, `(.L_x_658) ;  /* 0x0000004000007945 */ /* 0x000fe80003800200 */
[----:B------:R-:W-:Y:S05]  /*1290*/  @P2 BRA `(.L_x_659) ;  /* 0x0000000000082947 */ /* 0x000fea0003800000 */
[----:B0123--:R-:W2:Y:S04]  /*12a0*/  LDG.E R13, desc[UR14][R10.64+0x2000] ;  /* 0x0020000e0a0d7981 */ /* 0x00fea8000c1e1900 */
[----:B--2---:R4:W-:Y:S02]  /*12b0*/  STG.E desc[UR14][R8.64+0x800], R13 ;  /* 0x0008000d08007986 */ /* 0x0049e4000c10190e */
.L_x_659:
[----:B------:R-:W-:Y:S05]  /*12c0*/  BSYNC.RECONVERGENT B0 ;  /* 0x0000000000007941 */ /* 0x000fea0003800200 */
.L_x_658:
[----:B------:R-:W-:Y:S04]  /*12d0*/  BSSY.RECONVERGENT B0, `(.L_x_660) ;  /* 0x0000004000007945 */ /* 0x000fe80003800200 */
[----:B------:R-:W-:Y:S05]  /*12e0*/  @P3 BRA `(.L_x_661) ;  /* 0x0000000000083947 */ /* 0x000fea0003800000 */
[----:B01234-:R-:W2:Y:S04]  /*12f0*/  LDG.E R13, desc[UR14][R10.64+0x2800] ;  /* 0x0028000e0a0d7981 */ /* 0x01fea8000c1e1900 */
[----:B--2---:R0:W-:Y:S02]  /*1300*/  STG.E desc[UR14][R8.64+0xa00], R13 ;  /* 0x000a000d08007986 */ /* 0x0041e4000c10190e */
.L_x_661:
[----:B------:R-:W-:Y:S05]  /*1310*/  BSYNC.RECONVERGENT B0 ;  /* 0x0000000000007941 */ /* 0x000fea0003800200 */
.L_x_660:
[----:B------:R-:W-:Y:S04]  /*1320*/  BSSY.RECONVERGENT B0, `(.L_x_662) ;  /* 0x0000004000007945 */ /* 0x000fe80003800200 */
[----:B------:R-:W-:Y:S05]  /*1330*/  @P4 BRA `(.L_x_663) ;  /* 0x0000000000084947 */ /* 0x000fea0003800000 */
[----:B01234-:R-:W2:Y:S04]  /*1340*/  LDG.E R13, desc[UR14][R10.64+0x3000] ;  /* 0x0030000e0a0d7981 */ /* 0x01fea8000c1e1900 */
[----:B--2---:R0:W-:Y:S02]  /*1350*/  STG.E desc[UR14][R8.64+0xc00], R13 ;  /* 0x000c000d08007986 */ /* 0x0041e4000c10190e */
.L_x_663:
[----:B------:R-:W-:Y:S05]  /*1360*/  BSYNC.RECONVERGENT B0 ;  /* 0x0000000000007941 */ /* 0x000fea0003800200 */
.L_x_662:
[----:B------:R-:W-:Y:S04]  /*1370*/  BSSY.RECONVERGENT B0, `(.L_x_664) ;  /* 0x0000004000007945 */ /* 0x000fe80003800200 */
[----:B------:R-:W-:Y:S05]  /*1380*/  @P5 BRA `(.L_x_665) ;  /* 0x0000000000085947 */ /* 0x000fea0003800000 */
[----:B------:R-:W5:Y:S04]  /*1390*/  LDG.E R11, desc[UR14][R10.64+0x3800] ;  /* 0x0038000e0a0b7981 */ /* 0x000f68000c1e1900 */
[----:B-----5:R0:W-:Y:S02]  /*13a0*/  STG.E desc[UR14][R8.64+0xe00], R11 ;  /* 0x000e000b08007986 */ /* 0x0201e4000c10190e */
.L_x_665:
[----:B------:R-:W-:Y:S05]  /*13b0*/  BSYNC.RECONVERGENT B0 ;  /* 0x0000000000007941 */ /* 0x000fea0003800200 */
.L_x_664:
[----:B------:R-:W-:-:S07]  /*13c0*/  IADD3 R0, PT, PT, R0, 0x8, RZ ;  /* 0x0000000800007810 */ /* 0x000fce0007ffe0ff */
.L_x_649:
[----:B------:R-:W-:-:S13]  /*13d0*/  ISETP.NE.AND P0, PT, RZ, UR5, PT ;  /* 0x00000005ff007c0c */ /* 0x000fda000bf05270 */
[----:B------:R-:W-:Y:S05]  /*13e0*/  @!P0 EXIT ;  /* 0x000000000000894d */ /* 0x000fea0003800000 */
[----:B------:R-:W-:Y:S02]  /*13f0*/  UISETP.GE.U32.AND UP0, UPT, UR5, 0x4, UPT ;  /* 0x000000040500788c */ /* 0x000fe4000bf06070 */
[----:B------:R-:W-:-:S06]  /*1400*/  ULOP3.LUT UR4, UR6, 0x3, URZ, 0xc0, !UPT ;  /* 0x0000000306047892 */ /* 0x000fcc000f8ec0ff */
[----:B------:R-:W-:Y:S01]  /*1410*/  ISETP.NE.AND P2, PT, RZ, UR4, PT ;  /* 0x00000004ff007c0c */ /* 0x000fe2000bf45270 */
[----:B------:R-:W-:-:S12]  /*1420*/  BRA.U !UP0, `(.L_x_666) ;  /* 0x0000000108647547 */ /* 0x000fd8000b800000 */
[----:B------:R-:W-:-:S05]  /*1430*/  IMAD R25, R0, 0x80, R7 ;  /* 0x0000008000197824 */ /* 0x000fca00078e0207 */
[----:B------:R-:W-:-:S13]  /*1440*/  ISETP.GE.AND P0, PT, R25, UR10, PT ;  /* 0x0000000a19007c0c */ /* 0x000fda000bf06270 */
[----:B01234-:R-:W-:-:S05]  /*1450*/  @!P0 IMAD.WIDE R8, R25, 0x10, R4 ;  /* 0x0000001019088825 */ /* 0x01ffca00078e0204 */
[----:B------:R-:W2:Y:S01]  /*1460*/  @!P0 LDG.E R19, desc[UR14][R8.64] ;  /* 0x0000000e08138981 */ /* 0x000ea2000c1e1900 */
[C---:B------:R-:W-:Y:S01]  /*1470*/  IADD3 R15, PT, PT, R25.reuse, 0x80, RZ ;  /* 0x00000080190f7810 */ /* 0x040fe20007ffe0ff */
[----:B------:R-:W-:-:S03]  /*1480*/  @!P0 IMAD.WIDE R10, R25, 0x4, R2 ;  /* 0x00000004190a8825 */ /* 0x000fc600078e0202 */
[----:B------:R-:W-:-:S13]  /*1490*/  ISETP.GE.AND P1, PT, R15, UR10, PT ;  /* 0x0000000a0f007c0c */ /* 0x000fda000bf26270 */
[----:B------:R-:W-:-:S04]  /*14a0*/  @!P1 IMAD.WIDE R12, R15, 0x10, R4 ;  /* 0x000000100f0c9825 */ /* 0x000fc800078e0204 */
[----:B------:R-:W-:Y:S01]  /*14b0*/  VIADD R23, R25, 0x100 ;  /* 0x0000010019177836 */ /* 0x000fe20000000000 */
[----:B--2---:R0:W-:Y:S04]  /*14c0*/  @!P0 STG.E desc[UR14][R10.64], R19 ;  /* 0x000000130a008986 */ /* 0x0041e8000c10190e */
[----:B------:R-:W2:Y:S01]  /*14d0*/  @!P1 LDG.E R21, desc[UR14][R12.64] ;  /* 0x0000000e0c159981 */ /* 0x000ea2000c1e1900 */
[----:B------:R-:W-:Y:S01]  /*14e0*/  ISETP.GE.AND P0, PT, R23, UR10, PT ;  /* 0x0000000a17007c0c */ /* 0x000fe2000bf06270 */
[----:B------:R-:W-:-:S12]  /*14f0*/  @!P1 IMAD.WIDE R14, R15, 0x4, R2 ;  /* 0x000000040f0e9825 */ /* 0x000fd800078e0202 */
[----:B------:R-:W-:Y:S01]  /*1500*/  @!P0 IMAD.WIDE R16, R23, 0x10, R4 ;  /* 0x0000001017108825 */ /* 0x000fe200078e0204 */
[----:B------:R-:W-:Y:S01]  /*1510*/  IADD3 R25, PT, PT, R25, 0x180, RZ ;  /* 0x0000018019197810 */ /* 0x000fe20007ffe0ff */
[----:B--2---:R1:W-:Y:S04]  /*1520*/  @!P1 STG.E desc[UR14][R14.64], R21 ;  /* 0x000000150e009986 */ /* 0x0043e8000c10190e */
[----:B------:R-:W2:Y:S01]  /*1530*/  @!P0 LDG.E R17, desc[UR14][R16.64] ;  /* 0x0000000e10118981 */ /* 0x000ea2000c1e1900 */
[----:B------:R-:W-:Y:S01]  /*1540*/  ISETP.GE.AND P1, PT, R25, UR10, PT ;  /* 0x0000000a19007c0c */ /* 0x000fe2000bf26270 */
[----:B------:R-:W-:-:S12]  /*1550*/  @!P0 IMAD.WIDE R8, R23, 0x4, R2 ;  /* 0x0000000417088825 */ /* 0x000fd800078e0202 */
[C---:B0-----:R-:W-:Y:S01]  /*1560*/  @!P1 IMAD.WIDE R10, R25.reuse, 0x10, R4 ;  /* 0x00000010190a9825 */ /* 0x041fe200078e0204 */
[----:B--2---:R1:W-:Y:S05]  /*1570*/  @!P0 STG.E desc[UR14][R8.64], R17 ;  /* 0x0000001108008986 */ /* 0x0043ea000c10190e */
[----:B------:R-:W2:Y:S01]  /*1580*/  @!P1 LDG.E R11, desc[UR14][R10.64] ;  /* 0x0000000e0a0b9981 */ /* 0x000ea2000c1e1900 */
[----:B------:R-:W-:-:S04]  /*1590*/  @!P1 IMAD.WIDE R12, R25, 0x4, R2 ;  /* 0x00000004190c9825 */ /* 0x000fc800078e0202 */
[----:B------:R-:W-:Y:S01]  /*15a0*/  VIADD R0, R0, 0x4 ;  /* 0x0000000400007836 */ /* 0x000fe20000000000 */
[----:B--2---:R1:W-:Y:S06]  /*15b0*/  @!P1 STG.E desc[UR14][R12.64], R11 ;  /* 0x0000000b0c009986 */ /* 0x0043ec000c10190e */
.L_x_666:
[----:B------:R-:W-:Y:S05]  /*15c0*/  @!P2 EXIT ;  /* 0x000000000000a94d */ /* 0x000fea0003800000 */
[----:B01234-:R-:W-:Y:S01]  /*15d0*/  LEA R11, R0, R7, 0x7 ;  /* 0x00000007000b7211 */ /* 0x01ffe200078e38ff */
[----:B------:R-:W-:-:S12]  /*15e0*/  UIADD3 UR4, UPT, UPT, -UR4, URZ, URZ ;  /* 0x000000ff04047290 */ /* 0x000fd8000fffe1ff */
.L_x_667:
[C---:B------:R-:W-:Y:S01]  /*15f0*/  ISETP.GE.AND P0, PT, R11.reuse, UR10, PT ;  /* 0x0000000a0b007c0c */ /* 0x040fe2000bf06270 */
[----:B0-----:R-:W-:-:S12]  /*1600*/  IMAD.WIDE R8, R11, 0x10, R4 ;  /* 0x000000100b087825 */ /* 0x001fd800078e0204 */
[----:B------:R-:W2:Y:S01]  /*1610*/  @!P0 LDG.E R9, desc[UR14][R8.64] ;  /* 0x0000000e08098981 */ /* 0x000ea2000c1e1900 */
[----:B------:R-:W-:Y:S01]  /*1620*/  IMAD.WIDE R6, R11, 0x4, R2 ;  /* 0x000000040b067825 */ /* 0x000fe200078e0202 */
[----:B------:R-:W-:-:S03]  /*1630*/  UIADD3 UR4, UPT, UPT, UR4, 0x1, URZ ;  /* 0x0000000104047890 */ /* 0x000fc6000fffe0ff */
[----:B------:R-:W-:Y:S01]  /*1640*/  VIADD R11, R11, 0x80 ;  /* 0x000000800b0b7836 */ /* 0x000fe20000000000 */
[----:B------:R-:W-:Y:S01]  /*1650*/  UISETP.NE.AND UP0, UPT, UR4, URZ, UPT ;  /* 0x000000ff0400728c */ /* 0x000fe2000bf05270 */
[----:B--2---:R0:W-:Y:S08]  /*1660*/  @!P0 STG.E desc[UR14][R6.64], R9 ;  /* 0x0000000906008986 */ /* 0x0041f0000c10190e */
[----:B------:R-:W-:Y:S05]  /*1670*/  BRA.U UP0, `(.L_x_667) ;  /* 0xfffffffd00dc7547 */ /* 0x000fea000b83ffff */
[----:B------:R-:W-:Y:S05]  /*1680*/  EXIT ;  /* 0x000000000000794d */ /* 0x000fea0003800000 */
.L_x_632:
[----:B------:R-:W-:-:S06]  /*1690*/  UISETP.GE.AND UP0, UPT, UR18, 0x1, UPT ;  /* 0x000000011200788c */ /* 0x000fcc000bf06270 */
[----:B------:R-:W-:-:S13]  /*16a0*/  PLOP3.LUT P0, PT, PT, PT, UP0, 0x80, 0x8 ;  /* 0x000000000008781c */ /* 0x000fda0003f0f008 */
[----:B------:R-:W-:Y:S05]  /*16b0*/  @!P0 EXIT ;  /* 0x000000000000894d */ /* 0x000fea0003800000 */
[----:B------:R-:W-:Y:S01]  /*16c0*/  UISETP.GE.U32.AND UP0, UPT, UR18, 0x10, UPT ;  /* 0x000000101200788c */ /* 0x000fe2000bf06070 */
[----:B------:R-:W-:Y:S01]  /*16d0*/  MOV R0, RZ ;  /* 0x000000ff00007202 */ /* 0x000fe20000000f00 */
[----:B------:R-:W-:-:S06]  /*16e0*/  ULOP3.LUT UR19, UR18, 0xf, URZ, 0xc0, !UPT ;  /* 0x0000000f12137892 */ /* 0x000fcc000f8ec0ff */
[----:B------:R-:W-:Y:S01]  /*16f0*/  ISETP.NE.AND P2, PT, RZ, UR19, PT ;  /* 0x00000013ff007c0c */ /* 0x000fe2000bf45270 */
[----:B------:R-:W-:-:S12]  /*1700*/  BRA.U !UP0, `(.L_x_668) ;  /* 0x0000000108f07547 */ /* 0x000fd8000b800000 */
[C---:B------:R-:W-:Y:S01]  /*1710*/  IMAD.WIDE.U32 R8, R7.reuse, 0x4, R2 ;  /* 0x0000000407087825 */ /* 0x040fe200078e0002 */
[----:B------:R-:W-:Y:S02]  /*1720*/  ULOP3.LUT UR20, UR18, 0x7ffffff0, URZ, 0xc0, !UPT ;  /* 0x7ffffff012147892 */ /* 0x000fe4000f8ec0ff */
[----:B------:R-:W-:Y:S01]  /*1730*/  UIADD3 UR4, UP0, UPT, UR4, 0x1800, URZ ;  /* 0x0000180004047890 */ /* 0x000fe2000ff1e0ff */
[C---:B------:R-:W-:Y:S01]  /*1740*/  IMAD.WIDE.U32 R10, R7.reuse, 0x10, R4 ;  /* 0x00000010070a7825 */ /* 0x040fe200078e0004 */
[----:B------:R-:W-:Y:S01]  /*1750*/  IADD3 R8, P0, PT, R8, 0x800, RZ ;  /* 0x0000080008087810 */ /* 0x000fe20007f1e0ff */
[----:B------:R-:W-:Y:S01]  /*1760*/  UIADD3 UR10, UP1, UPT, UR12, 0x600, URZ ;  /* 0x000006000c0a7890 */ /* 0x000fe2000ff3e0ff */
[----:B------:R-:W-:Y:S01]  /*1770*/  MOV R0, UR20 ;  /* 0x0000001400007c02 */ /* 0x000fe20008000f00 */
[----:B------:R-:W-:Y:S01]  /*1780*/  VIADD R6, R7, 0x480 ;  /* 0x0000048007067836 */ /* 0x000fe20000000000 */
[----:B------:R-:W-:Y:S01]  /*1790*/  IADD3 R10, P1, PT, R10, 0x2000, RZ ;  /* 0x000020000a0a7810 */ /* 0x000fe20007f3e0ff */
[----:B------:R-:W-:Y:S01]  /*17a0*/  IMAD.X R9, RZ, RZ, R9, P0 ;  /* 0x000000ffff097224 */ /* 0x000fe200000e0609 */
[----:B------:R-:W-:-:S02]  /*17b0*/  UIADD3.X UR5, UPT, UPT, URZ, UR9, URZ, UP0, !UPT ;  /* 0x00000009ff057290 */ /* 0x000fc400087fe4ff */
[----:B------:R-:W-:Y:S01]  /*17c0*/  IADD3.X R11, PT, PT, RZ, R11, RZ, P1, !PT ;  /* 0x0000000bff0b7210 */ /* 0x000fe20000ffe4ff */
[----:B------:R-:W-:Y:S02]  /*17d0*/  UIADD3.X UR13, UPT, UPT, URZ, UR8, URZ, UP1, !UPT ;  /* 0x00000008ff0d7290 */ /* 0x000fe40008ffe4ff */
[----:B------:R-:W-:-:S12]  /*17e0*/  UIADD3 UR9, UPT, UPT, -UR20, URZ, URZ ;  /* 0x000000ff14097290 */ /* 0x000fd8000fffe1ff */
.L_x_669:
[----:B--2---:R-:W2:Y:S04]  /*17f0*/  LDG.E R13, desc[UR14][R10.64+-0x2000] ;  /* 0xffe0000e0a0d7981 */ /* 0x004ea8000c1e1900 */
[----:B--2---:R0:W-:Y:S04]  /*1800*/  STG.E desc[UR14][R8.64+-0x800], R13 ;  /* 0xfff8000d08007986 */ /* 0x0041e8000c10190e */
[----:B------:R-:W2:Y:S04]  /*1810*/  LDG.E R15, desc[UR14][R10.64+-0x1800] ;  /* 0xffe8000e0a0f7981 */ /* 0x000ea8000c1e1900 */
[----:B--2---:R-:W-:Y:S04]  /*1820*/  STG.E desc[UR14][R8.64+-0x600], R15 ;  /* 0xfffa000f08007986 */ /* 0x004fe8000c10190e */
[----:B------:R-:W2:Y:S04]  /*1830*/  LDG.E R17, desc[UR14][R10.64+-0x1000] ;  /* 0xfff0000e0a117981 */ /* 0x000ea8000c1e1900 */
[----:B--2---:R1:W-:Y:S04]  /*1840*/  STG.E desc[UR14][R8.64+-0x400], R17 ;  /* 0xfffc001108007986 */ /* 0x0043e8000c10190e */
[----:B------:R-:W2:Y:S04]  /*1850*/  LDG.E R19, desc[UR14][R10.64+-0x800] ;  /* 0xfff8000e0a137981 */ /* 0x000ea8000c1e1900 */
[----:B--2---:R2:W-:Y:S04]  /*1860*/  STG.E desc[UR14][R8.64+-0x200], R19 ;  /* 0xfffe001308007986 */ /* 0x0045e8000c10190e */
[----:B------:R-:W3:Y:S04]  /*1870*/  LDG.E R21, desc[UR14][R10.64] ;  /* 0x0000000e0a157981 */ /* 0x000ee8000c1e1900 */
[----:B---3--:R3:W-:Y:S04]  /*1880*/  STG.E desc[UR14][R8.64], R21 ;  /* 0x0000001508007986 */ /* 0x0087e8000c10190e */
[----:B------:R-:W4:Y:S04]  /*1890*/  LDG.E R23, desc[UR14][R10.64+0x800] ;  /* 0x0008000e0a177981 */ /* 0x000f28000c1e1900 */
[----:B----4-:R4:W-:Y:S04]  /*18a0*/  STG.E desc[UR14][R8.64+0x200], R23 ;  /* 0x0002001708007986 */ /* 0x0109e8000c10190e */
[----:B------:R-:W5:Y:S04]  /*18b0*/  LDG.E R25, desc[UR14][R10.64+0x1000] ;  /* 0x0010000e0a197981 */ /* 0x000f68000c1e1900 */
[----:B-----5:R5:W-:Y:S04]  /*18c0*/  STG.E desc[UR14][R8.64+0x400], R25 ;  /* 0x0004001908007986 */ /* 0x020be8000c10190e */
[----:B------:R-:W2:Y:S01]  /*18d0*/  LDG.E R27, desc[UR14][R10.64+0x1800] ;  /* 0x0018000e0a1b7981 */ /* 0x000ea2000c1e1900 */
[----:B0-----:R-:W-:Y:S01]  /*18e0*/  MOV R13, UR5 ;  /* 0x00000005000d7c02 */ /* 0x001fe20008000f00 */
[----:B------:R-:W-:-:S02]  /*18f0*/  IMAD.U32 R12, RZ, RZ, UR4 ;  /* 0x00000004ff0c7e24 */ /* 0x000fc4000f8e00ff */
[----:B--2---:R-:W-:Y:S04]  /*1900*/  STG.E desc[UR14][R8.64+0x600], R27 ;  /* 0x0006001b08007986 */ /* 0x004fe8000c10190e */
[----:B-1----:R-:W2:Y:S01]  /*1910*/  LDG.E R17, desc[UR14][R10.64+0x2000] ;  /* 0x0020000e0a117981 */ /* 0x002ea2000c1e1900 */
[----:B------:R-:W-:Y:S01]  /*1920*/  IMAD.WIDE R12, R6, 0x10, R12 ;  /* 0x00000010060c7825 */ /* 0x000fe200078e020c */
[----:B------:R-:W-:-:S03]  /*1930*/  MOV R15, UR13 ;  /* 0x0000000d000f7c02 */ /* 0x000fc60008000f00 */
[----:B------:R-:W-:Y:S01]  /*1940*/  IMAD.U32 R14, RZ, RZ, UR10 ;  /* 0x0000000aff0e7e24 */ /* 0x000fe2000f8e00ff */
[----:B--2---:R0:W-:Y:S04]  /*1950*/  STG.E desc[UR14][R8.64+0x800], R17 ;  /* 0x0008001108007986 */ /* 0x0041e8000c10190e */
[----:B------:R-:W2:Y:S01]  /*1960*/  LDG.E R19, desc[UR14][R12.64+-0x1800] ;  /* 0xffe8000e0c137981 */ /* 0x000ea2000c1e1900 */
[----:B------:R-:W-:-:S05]  /*1970*/  IMAD.WIDE R14, R6, 0x4, R14 ;  /* 0x00000004060e7825 */ /* 0x000fca00078e020e */
[----:B--2---:R1:W-:Y:S04]  /*1980*/  STG.E desc[UR14][R14.64+-0x600], R19 ;  /* 0xfffa00130e007986 */ /* 0x0043e8000c10190e */
[----:B---3--:R-:W2:Y:S04]  /*1990*/  LDG.E R21, desc[UR14][R12.64+-0x1000] ;  /* 0xfff0000e0c157981 */ /* 0x008ea8000c1e1900 */
[----:B--2---:R2:W-:Y:S04]  /*19a0*/  STG.E desc[UR14][R14.64+-0x400], R21 ;  /* 0xfffc00150e007986 */ /* 0x0045e8000c10190e */
[----:B----4-:R-:W3:Y:S04]  /*19b0*/  LDG.E R23, desc[UR14][R12.64+-0x800] ;  /* 0xfff8000e0c177981 */ /* 0x010ee8000c1e1900 */
[----:B---3--:R2:W-:Y:S04]  /*19c0*/  STG.E desc[UR14][R14.64+-0x200], R23 ;  /* 0xfffe00170e007986 */ /* 0x0085e8000c10190e */
[----:B-----5:R-:W3:Y:S04]  /*19d0*/  LDG.E R25, desc[UR14][R12.64] ;  /* 0x0000000e0c197981 */ /* 0x020ee8000c1e1900 */
[----:B---3--:R2:W-:Y:S04]  /*19e0*/  STG.E desc[UR14][R14.64], R25 ;  /* 0x000000190e007986 */ /* 0x0085e8000c10190e */
[----:B0-----:R-:W3:Y:S04]  /*19f0*/  LDG.E R17, desc[UR14][R12.64+0x800] ;  /* 0x0008000e0c117981 */ /* 0x001ee8000c1e1900 */
[----:B---3--:R2:W-:Y:S04]  /*1a00*/  STG.E desc[UR14][R14.64+0x200], R17 ;  /* 0x000200110e007986 */ /* 0x0085e8000c10190e */
[----:B------:R-:W3:Y:S04]  /*1a10*/  LDG.E R27, desc[UR14][R12.64+0x1000] ;  /* 0x0010000e0c1b7981 */ /* 0x000ee8000c1e1900 */
[----:B---3--:R2:W-:Y:S04]  /*1a20*/  STG.E desc[UR14][R14.64+0x400], R27 ;  /* 0x0004001b0e007986 */ /* 0x0085e8000c10190e */
[----:B-1----:R-:W3:Y:S01]  /*1a30*/  LDG.E R19, desc[UR14][R12.64+0x1800] ;  /* 0x0018000e0c137981 */ /* 0x002ee2000c1e1900 */
[----:B------:R-:W-:Y:S01]  /*1a40*/  UIADD3 UR9, UPT, UPT, UR9, 0x10, URZ ;  /* 0x0000001009097890 */ /* 0x000fe2000fffe0ff */
[----:B------:R-:W-:Y:S01]  /*1a50*/  IADD3 R8, P0, PT, R8, 0x2000, RZ ;  /* 0x0000200008087810 */ /* 0x000fe20007f1e0ff */
[----:B------:R-:W-:Y:S01]  /*1a60*/  VIADD R6, R6, 0x800 ;  /* 0x0000080006067836 */ /* 0x000fe20000000000 */
[----:B------:R-:W-:Y:S01]  /*1a70*/  IADD3 R10, P1, PT, R10, 0x8000, RZ ;  /* 0x000080000a0a7810 */ /* 0x000fe20007f3e0ff */
[----:B------:R-:W-:-:S02]  /*1a80*/  UISETP.NE.AND UP0, UPT, UR9, URZ, UPT ;  /* 0x000000ff0900728c */ /* 0x000fc4000bf05270 */
[----:B------:R-:W-:Y:S01]  /*1a90*/  IMAD.X R9, RZ, RZ, R9, P0 ;  /* 0x000000ffff097224 */ /* 0x000fe200000e0609 */
[----:B------:R-:W-:Y:S01]  /*1aa0*/  IADD3.X R11, PT, PT, RZ, R11, RZ, P1, !PT ;  /* 0x0000000bff0b7210 */ /* 0x000fe20000ffe4ff */
[----:B---3--:R2:W-:Y:S05]  /*1ab0*/  STG.E desc[UR14][R14.64+0x600], R19 ;  /* 0x000600130e007986 */ /* 0x0085ea000c10190e */
[----:B------:R-:W-:Y:S05]  /*1ac0*/  BRA.U UP0, `(.L_x_669) ;  /* 0xfffffffd00487547 */ /* 0x000fea000b83ffff */
.L_x_668:
[----:B------:R-:W-:Y:S05]  /*1ad0*/  @!P2 EXIT ;  /* 0x000000000000a94d */ /* 0x000fea0003800000 */
[----:B------:R-:W-:Y:S02]  /*1ae0*/  UISETP.GE.U32.AND UP0, UPT, UR19, 0x8, UPT ;  /* 0x000000081300788c */ /* 0x000fe4000bf06070 */
[----:B------:R-:W-:-:S06]  /*1af0*/  ULOP3.LUT UR5, UR18, 0x7, URZ, 0xc0, !UPT ;  /* 0x0000000712057892 */ /* 0x000fcc000f8ec0ff */
[----:B------:R-:W-:Y:S01]  /*1b00*/  ISETP.NE.AND P0, PT, RZ, UR5, PT ;  /* 0x00000005ff007c0c */ /* 0x000fe2000bf05270 */
[----:B------:R-:W-:-:S12]  /*1b10*/  BRA.U !UP0, `(.L_x_670) ;  /* 0x0000000108507547 */ /* 0x000fd8000b800000 */
[----:B------:R-:W-:-:S05]  /*1b20*/  LEA R11, R0, R7, 0x7 ;  /* 0x00000007000b7211 */ /* 0x000fca00078e38ff */
[----:B------:R-:W-:-:S05]  /*1b30*/  IMAD.WIDE R8, R11, 0x10, R4 ;  /* 0x000000100b087825 */ /* 0x000fca00078e0204 */
[----:B------:R-:W3:Y:S01]  /*1b40*/  LDG.E R13, desc[UR14][R8.64] ;  /* 0x0000000e080d7981 */ /* 0x000ee2000c1e1900 */
[----:B------:R-:W-:-:S05]  /*1b50*/  IMAD.WIDE R10, R11, 0x4, R2 ;  /* 0x000000040b0a7825 */ /* 0x000fca00078e0202 */
[----:B---3--:R0:W-:Y:S04]  /*1b60*/  STG.E desc[UR14][R10.64], R13 ;  /* 0x0000000d0a007986 */ /* 0x0081e8000c10190e */
[----:B--2---:R-:W2:Y:S04]  /*1b70*/  LDG.E R15, desc[UR14][R8.64+0x800] ;  /* 0x0008000e080f7981 */ /* 0x004ea8000c1e1900 */
[----:B--2---:R1:W-:Y:S04]  /*1b80*/  STG.E desc[UR14][R10.64+0x200], R15 ;  /* 0x0002000f0a007986 */ /* 0x0043e8000c10190e */
[----:B------:R-:W2:Y:S04]  /*1b90*/  LDG.E R17, desc[UR14][R8.64+0x1000] ;  /* 0x0010000e08117981 */ /* 0x000ea8000c1e1900 */
[----:B--2---:R3:W-:Y:S04]  /*1ba0*/  STG.E desc[UR14][R10.64+0x400], R17 ;  /* 0x000400110a007986 */ /* 0x0047e8000c10190e */
[----:B------:R-:W2:Y:S04]  /*1bb0*/  LDG.E R19, desc[UR14][R8.64+0x1800] ;  /* 0x0018000e08137981 */ /* 0x000ea8000c1e1900 */
[----:B--2---:R3:W-:Y:S04]  /*1bc0*/  STG.E desc[UR14][R10.64+0x600], R19 ;  /* 0x000600130a007986 */ /* 0x0047e8000c10190e */
[----:B------:R-:W2:Y:S04]  /*1bd0*/  LDG.E R21, desc[UR14][R8.64+0x2000] ;  /* 0x0020000e08157981 */ /* 0x000ea8000c1e1900 */
[----:B--2---:R3:W-:Y:S04]  /*1be0*/  STG.E desc[UR14][R10.64+0x800], R21 ;  /* 0x000800150a007986 */ /* 0x0047e8000c10190e */
[----:B------:R-:W2:Y:S04]  /*1bf0*/  LDG.E R23, desc[UR14][R8.64+0x2800] ;  /* 0x0028000e08177981 */ /* 0x000ea8000c1e1900 */
[----:B--2---:R3:W-:Y:S04]  /*1c00*/  STG.E desc[UR14][R10.64+0xa00], R23 ;  /* 0x000a00170a007986 */ /* 0x0047e8000c10190e */
[----:B0-----:R-:W2:Y:S04]  /*1c10*/  LDG.E R13, desc[UR14][R8.64+0x3000] ;  /* 0x0030000e080d7981 */ /* 0x001ea8000c1e1900 */
[----:B--2---:R3:W-:Y:S04]  /*1c20*/  STG.E desc[UR14][R10.64+0xc00], R13 ;  /* 0x000c000d0a007986 */ /* 0x0047e8000c10190e */
[----:B-1----:R-:W2:Y:S01]  /*1c30*/  LDG.E R15, desc[UR14][R8.64+0x3800] ;  /* 0x0038000e080f7981 */ /* 0x002ea2000c1e1900 */
[----:B------:R-:W-:-:S03]  /*1c40*/  VIADD R0, R0, 0x8 ;  /* 0x0000000800007836 */ /* 0x000fc60000000000 */
[----:B--2---:R3:W-:Y:S04]  /*1c50*/  STG.E desc[UR14][R10.64+0xe00], R15 ;  /* 0x000e000f0a007986 */ /* 0x0047e8000c10190e */
.L_x_670:
[----:B------:R-:W-:Y:S05]  /*1c60*/  @!P0 EXIT ;  /* 0x000000000000894d */ /* 0x000fea0003800000 */
[----:B------:R-:W-:Y:S02]  /*1c70*/  UISETP.GE.U32.AND UP0, UPT, UR5, 0x4, UPT ;  /* 0x000000040500788c */ /* 0x000fe4000bf06070 */
[----:B------:R-:W-:-:S06]  /*1c80*/  ULOP3.LUT UR4, UR18, 0x3, URZ, 0xc0, !UPT ;  /* 0x0000000312047892 */ /* 0x000fcc000f8ec0ff */
[----:B------:R-:W-:Y:S01]  /*1c90*/  ISETP.NE.AND P0, PT, RZ, UR4, PT ;  /* 0x00000004ff007c0c */ /* 0x000fe2000bf05270 */
[----:B------:R-:W-:-:S12]  /*1ca0*/  BRA.U !UP0, `(.L_x_671) ;  /* 0x0000000108307547 */ /* 0x000fd8000b800000 */
[----:B---3--:R-:W-:-:S05]  /*1cb0*/  LEA R11, R0, R7, 0x7 ;  /* 0x00000007000b7211 */ /* 0x008fca00078e38ff */
[----:B------:R-:W-:-:S05]  /*1cc0*/  IMAD.WIDE R4, R11, 0x10, R4 ;  /* 0x000000100b047825 */ /* 0x000fca00078e0204 */
[----:B------:R-:W3:Y:S01]  /*1cd0*/  LDG.E R9, desc[UR14][R4.64] ;  /* 0x0000000e04097981 */ /* 0x000ee2000c1e1900 */
[----:B------:R-:W-:-:S05]  /*1ce0*/  IMAD.WIDE R2, R11, 0x4, R2 ;  /* 0x000000040b027825 */ /* 0x000fca00078e0202 */
[----:B---3--:R0:W-:Y:S04]  /*1cf0*/  STG.E desc[UR14][R2.64], R9 ;  /* 0x0000000902007986 */ /* 0x0081e8000c10190e */
[----:B------:R-:W3:Y:S04]  /*1d00*/  LDG.E R11, desc[UR14][R4.64+0x800] ;  /* 0x0008000e040b7981 */ /* 0x000ee8000c1e1900 */
[----:B---3--:R0:W-:Y:S04]  /*1d10*/  STG.E desc[UR14][R2.64+0x200], R11 ;  /* 0x0002000b02007986 */ /* 0x0081e8000c10190e */
[----:B------:R-:W3:Y:S04]  /*1d20*/  LDG.E R13, desc[UR14][R4.64+0x1000] ;  /* 0x0010000e040d7981 */ /* 0x000ee8000c1e1900 */
[----:B---3--:R0:W-:Y:S04]  /*1d30*/  STG.E desc[UR14][R2.64+0x400], R13 ;  /* 0x0004000d02007986 */ /* 0x0081e8000c10190e */
[----:B--2---:R-:W2:Y:S01]  /*1d40*/  LDG.E R15, desc[UR14][R4.64+0x1800] ;  /* 0x0018000e040f7981 */ /* 0x004ea2000c1e1900 */
[----:B------:R-:W-:-:S03]  /*1d50*/  VIADD R0, R0, 0x4 ;  /* 0x0000000400007836 */ /* 0x000fc60000000000 */
[----:B--2---:R0:W-:Y:S04]  /*1d60*/  STG.E desc[UR14][R2.64+0x600], R15 ;  /* 0x0006000f02007986 */ /* 0x0041e8000c10190e */
.L_x_671:
[----:B------:R-:W-:Y:S05]  /*1d70*/  @!P0 EXIT ;  /* 0x000000000000894d */ /* 0x000fea0003800000 */
[----:B------:R-:W-:Y:S01]  /*1d80*/  ULEA UR6, UP0, UR16, UR6, 0x4 ;  /* 0x0000000610067291 */ /* 0x000fe2000f8020ff */
[----:B------:R-:W-:Y:S01]  /*1d90*/  LEA R7, R0, R7, 0x7 ;  /* 0x0000000700077211 */ /* 0x000fe200078e38ff */
[----:B------:R-:W-:Y:S02]  /*1da0*/  UIADD3 UR4, UPT, UPT, -UR4, URZ, URZ ;  /* 0x000000ff04047290 */ /* 0x000fe4000fffe1ff */
[----:B------:R-:W-:-:S12]  /*1db0*/  ULEA.HI.X UR7, UR16, UR7, UR11, 0x4, UP0 ;  /* 0x0000000710077291 */ /* 0x000fd800080f240b */
.L_x_672:
[----:B0-----:R-:W-:Y:S01]  /*1dc0*/  MOV R5, UR7 ;  /* 0x0000000700057c02 */ /* 0x001fe20008000f00 */
[----:B------:R-:W-:-:S04]  /*1dd0*/  IMAD.U32 R4, RZ, RZ, UR6 ;  /* 0x00000006ff047e24 */ /* 0x000fc8000f8e00ff */
[----:B------:R-:W-:-:S06]  /*1de0*/  IMAD.WIDE R4, R7, 0x10, R4 ;  /* 0x0000001007047825 */ /* 0x000fcc00078e0204 */
[----:B------:R-:W4:Y:S01]  /*1df0*/  LDG.E R5, desc[UR14][R4.64] ;  /* 0x0000000e04057981 */ /* 0x000f22000c1e1900 */
[----:B------:R-:W-:Y:S01]  /*1e00*/  UIADD3 UR4, UPT, UPT, UR4, 0x1, URZ ;  /* 0x0000000104047890 */ /* 0x000fe2000fffe0ff */
[----:B0-----:R-:W-:Y:S01]  /*1e10*/  MOV R3, UR8 ;  /* 0x0000000800037c02 */ /* 0x001fe20008000f00 */
[----:B------:R-:W-:-:S04]  /*1e20*/  IMAD.U32 R2, RZ, RZ, UR12 ;  /* 0x0000000cff027e24 */ /* 0x000fc8000f8e00ff */
[----:B------:R-:W-:Y:S01]  /*1e30*/  ISETP.NE.AND P0, PT, RZ, UR4, PT ;  /* 0x00000004ff007c0c */ /* 0x000fe2000bf05270 */
[----:B------:R-:W-:-:S05]  /*1e40*/  IMAD.WIDE R2, R7, 0x4, R2 ;  /* 0x0000000407027825 */ /* 0x000fca00078e0202 */
[----:B----4-:R0:W-:Y:S07]  /*1e50*/  STG.E desc[UR14][R2.64], R5 ;  /* 0x0000000502007986 */ /* 0x0101ee000c10190e */
[----:B------:R-:W-:Y:S05]  /*1e60*/  @!P0 EXIT ;  /* 0x000000000000894d */ /* 0x000fea0003800000 */
[----:B------:R-:W-:Y:S01]  /*1e70*/  VIADD R7, R7, 0x80 ;  /* 0x0000008007077836 */ /* 0x000fe20000000000 */
[----:B------:R-:W-:Y:S06]  /*1e80*/  BRA `(.L_x_672) ;  /* 0xfffffffc00cc7947 */ /* 0x000fec000383ffff */
.L_x_673:
        /* <DEDUP_REMOVED lines=15> */
.L_x_889:


//--------------------- .text._ZN3cub18CUB_300001_SM_10006detail9transform16transform_kernelINS2_10policy_hubILb1EN4cuda3std3__45tupleIJN6thrust24THRUST_300001_SM_1000_NS6detail15normal_iteratorINSA_10device_ptrI6float4EEEEEEEE10policy1000Ei16project_functorzNSC_INSD_IfEEEEJPSE_EEEvT0_iT1_T2_DpNS2_10kernel_argIT3_EE --------------------------
	.section	.text._ZN3cub18CUB_300001_SM_10006detail9transform16transform_kernelINS2_10policy_hubILb1EN4cuda3std3__45tupleIJN6thrust24THRUST_300001_SM_1000_NS6detail15normal_iteratorINSA_10device_ptrI6float4EEEEEEEE10policy1000Ei16project_functorzNSC_INSD_IfEEEEJPSE_EEEvT0_iT1_T2_DpNS2_10kernel_argIT3_EE,"ax",@progbits
	.align	128
        .global         _ZN3cub18CUB_300001_SM_10006detail9transform16transform_kernelINS2_10policy_hubILb1EN4cuda3std3__45tupleIJN6thrust24THRUST_300001_SM_1000_NS6detail15normal_iteratorINSA_10device_ptrI6float4EEEEEEEE10policy1000Ei16project_functorzNSC_INSD_IfEEEEJPSE_EEEvT0_iT1_T2_DpNS2_10kernel_argIT3_EE
        .type           _ZN3cub18CUB_300001_SM_10006detail9transform16transform_kernelINS2_10policy_hubILb1EN4cuda3std3__45tupleIJN6thrust24THRUST_300001_SM_1000_NS6detail15normal_iteratorINSA_10device_ptrI6float4EEEEEEEE10policy1000Ei16project_functorzNSC_INSD_IfEEEEJPSE_EEEvT0_iT1_T2_DpNS2_10kernel_argIT3_EE,@function
        .size           _ZN3cub18CUB_300001_SM_10006detail9transform16transform_kernelINS2_10policy_hubILb1EN4cuda3std3__45tupleIJN6thrust24THRUST_300001_SM_1000_NS6detail15normal_iteratorINSA_10device_ptrI6float4EEEEEEEE10policy1000Ei16project_functorzNSC_INSD_IfEEEEJPSE_EEEvT0_iT1_T2_DpNS2_10kernel_argIT3_EE,(.L_x_890 - _ZN3cub18CUB_300001_SM_10006detail9transform16transform_kernelINS2_10policy_hubILb1EN4cuda3std3__45tupleIJN6thrust24THRUST_300001_SM_1000_NS6detail15normal_iteratorINSA_10device_ptrI6float4EEEEEEEE10policy1000Ei16project_functorzNSC_INSD_IfEEEEJPSE_EEEvT0_iT1_T2_DpNS2_10kernel_argIT3_EE)
        .other          _ZN3cub18CUB_300001_SM_10006detail9transform16transform_kernelINS2_10policy_hubILb1EN4cuda3std3__45tupleIJN6thrust24THRUST_300001_SM_1000_NS6detail15normal_iteratorINSA_10device_ptrI6float4EEEEEEEE10policy1000Ei16project_functorzNSC_INSD_IfEEEEJPSE_EEEvT0_iT1_T2_DpNS2_10kernel_argIT3_EE,@"STO_CUDA_ENTRY STV_DEFAULT"
_ZN3cub18CUB_300001_SM_10006detail9transform16transform_kernelINS2_10policy_hubILb1EN4cuda3std3__45tupleIJN6thrust24THRUST_300001_SM_1000_NS6detail15normal_iteratorINSA_10device_ptrI6float4EEEEEEEE10policy1000Ei16project_functorzNSC_INSD_IfEEEEJPSE_EEEvT0_iT1_T2_DpNS2_10kernel_argIT3_EE:
.text._ZN3cub18CUB_300001_SM_10006detail9transform16transform_kernelINS2_10policy_hubILb1EN4cuda3std3__45tupleIJN6thrust24THRUST_300001_SM_1000_NS6detail15normal_iteratorINSA_10device_ptrI6float4EEEEEEEE10policy1000Ei16project_functorzNSC_INSD_IfEEEEJPSE_EEEvT0_iT1_T2_DpNS2_10kernel_argIT3_EE:
[----:B------:R-:W-:Y:S08]  /*0000*/  LDC R1, c[0x0][0x37c] ;  /* 0x0000df00ff017b82 */ /* 0x000ff00000000800 */
[----:B------:R-:W0:Y:S01]  /*0010*/  LDC.64 R10, c[0x0][0x380] ;  /* 0x0000e000ff0a7b82 */ /* 0x000e220000000a00 */
[----:B------:R-:W1:Y:S01]  /*0020*/  S2R R7, SR_TID.X ;  /* 0x0000000000077919 */ /* 0x000e620000002100 */
[----:B------:R-:W2:Y:S01]  /*0030*/  LDCU.64 UR6, c[0x0][0x358] ;  /* 0x00006b00ff0677ac */ /* 0x000ea20008000a00 */
[----:B------:R-:W-:Y:S05]  /*0040*/  BSSY.RECONVERGENT B0, `(.L_x_674) ;  /* 0x0000016000007945 */ /* 0x000fea0003800200 */
[----:B------:R-:W3:Y:S08]  /*0050*/  S2UR UR4, SR_CTAID.X ;  /* 0x00000000000479c3 */ /* 0x000ef00000002500 */
[----:B------:R-:W4:Y:S01]  /*0060*/  LDC.64 R2, c[0x0][0x398] ;  /* 0x0000e600ff027b82 */ /* 0x000f220000000a00 */
[----:B0-----:R-:W-:-:S07]  /*0070*/  IMAD.SHL.U32 R6, R11, 0x80, RZ ;  /* 0x000000800b067824 */ /* 0x001fce00078e00ff */
[----:B------:R-:W0:Y:S01]  /*0080*/  LDC.64 R4, c[0x0][0x390] ;  /* 0x0000e400ff047b82 */ /* 0x000e220000000a00 */
[----:B---3--:R-:W-:Y:S01]  /*0090*/  IMAD R9, R6, UR4, RZ ;  /* 0x0000000406097c24 */ /* 0x008fe2000f8e02ff */
[----:B-1----:R-:W-:-:S03]  /*00a0*/  SHF.L.U32 R15, R7, 0x7, RZ ;  /* 0x00000007070f7819 */ /* 0x002fc600000006ff */
[----:B------:R-:W-:-:S05]  /*00b0*/  IMAD.IADD R13, R10, 0x1, -R9 ;  /* 0x000000010a0d7824 */ /* 0x000fca00078e0a09 */
[CC--:B------:R-:W-:Y:S02]  /*00c0*/  VIMNMX R0, PT, PT, R6.reuse, R13.reuse, PT ;  /* 0x0000000d06007248 */ /* 0x0c0fe40003fe0100 */
[----:B------:R-:W-:-:S03]  /*00d0*/  ISETP.GT.AND P1, PT, R6, R13, PT ;  /* 0x0000000d0600720c */ /* 0x000fc60003f24270 */
[----:B------:R-:W-:-:S05]  /*00e0*/  IMAD.SHL.U32 R8, R0, 0x10, RZ ;  /* 0x0000001000087824 */ /* 0x000fca00078e00ff */
[----:B------:R-:W-:-:S13]  /*00f0*/  ISETP.GE.AND P0, PT, R15, R8, PT ;  /* 0x000000080f00720c */ /* 0x000fda0003f06270 */
[----:B--2-4-:R-:W-:Y:S05]  /*0100*/  @P0 BRA `(.L_x_675) ;  /* 0x0000000000240947 */ /* 0x014fea0003800000 */
[----:B------:R-:W1:Y:S02]  /*0110*/  LDC.64 R12, c[0x0][0x398] ;  /* 0x0000e600ff0c7b82 */ /* 0x000e640000000a00 */
[----:B-1----:R-:W-:-:S04]  /*0120*/  IMAD.WIDE.U32 R12, R7, 0x80, R12 ;  /* 0x00000080070c7825 */ /* 0x002fc800078e000c */
[----:B------:R-:W-:-:S07]  /*0130*/  IMAD.WIDE R12, R9, 0x10, R12 ;  /* 0x00000010090c7825 */ /* 0x000fce00078e020c */
.L_x_676:
[----:B------:R-:W-:Y:S01]  /*0140*/  VIADD R15, R15, 0x4000 ;  /* 0x000040000f0f7836 */ /* 0x000fe20000000000 */
[----:B------:R1:W-:Y:S04]  /*0150*/  CCTL.E.PF2 [R12] ;  /* 0x000000000c00798f */ /* 0x0003e80000800100 */
[----:B------:R-:W-:Y:S02]  /*0160*/  ISETP.GE.AND P0, PT, R15, R8, PT ;  /* 0x000000080f00720c */ /* 0x000fe40003f06270 */
[----:B-1----:R-:W-:-:S04]  /*0170*/  IADD3 R12, P2, PT, R12, 0x4000, RZ ;  /* 0x000040000c0c7810 */ /* 0x002fc80007f5e0ff */
[----:B------:R-:W-:-:S07]  /*0180*/  IADD3.X R13, PT, PT, RZ, R13, RZ, P2, !PT ;  /* 0x0000000dff0d7210 */ /* 0x000fce00017fe4ff */
[----:B------:R-:W-:Y:S05]  /*0190*/  @!P0 BRA `(.L_x_676) ;  /* 0xfffffffc00e88947 */ /* 0x000fea000383ffff */
.L_x_675:
[----:B------:R-:W-:Y:S05]  /*01a0*/  BSYNC.RECONVERGENT B0 ;  /* 0x0000000000007941 */ /* 0x000fea0003800200 */
.L_x_674:
[----:B------:R-:W-:-:S04]  /*01b0*/  IMAD.WIDE R2, R9, 0x10, R2 ;  /* 0x0000001009027825 */ /* 0x000fc800078e0202 */
[----:B0-----:R-:W-:Y:S01]  /*01c0*/  IMAD.WIDE R4, R9, 0x4, R4 ;  /* 0x0000000409047825 */ /* 0x001fe200078e0204 */
[----:B------:R-:W-:Y:S06]  /*01d0*/  @P1 BRA `(.L_x_677) ;  /* 0x0000000400ec1947 */ /* 0x000fec0003800000 */
[----:B------:R-:W-:-:S13]  /*01e0*/  ISETP.GE.AND P0, PT, R11, 0x1, PT ;  /* 0x000000010b00780c */ /* 0x000fda0003f06270 */
[----:B------:R-:W-:Y:S05]  /*01f0*/  @!P0 EXIT ;  /* 0x000000000000894d */ /* 0x000fea0003800000 */
[C---:B------:R-:W-:Y:S01]  /*0200*/  ISETP.GE.U32.AND P1, PT, R11.reuse, 0x10, PT ;  /* 0x000000100b00780c */ /* 0x040fe20003f26070 */
[----:B------:R-:W-:Y:S01]  /*0210*/  IMAD.MOV.U32 R0, RZ, RZ, RZ ;  /* 0x000000ffff007224 */ /* 0x000fe200078e00ff */
[----:B------:R-:W-:-:S04]  /*0220*/  LOP3.LUT R8, R11, 0xf, RZ, 0xc0, !PT ;  /* 0x0000000f0b087812 */ /* 0x000fc800078ec0ff */
[----:B------:R-:W-:-:S07]  /*0230*/  ISETP.NE.AND P0, PT, R8, RZ, PT ;  /* 0x000000ff0800720c */ /* 0x000fce0003f05270 */
[----:B------:R-:W-:Y:S06]  /*0240*/  @!P1 BRA `(.L_x_678) ;  /* 0x0000000000e49947 */ /* 0x000fec0003800000 */
[----:B------:R-:W-:Y:S01]  /*0250*/  IMAD.WIDE.U32 R12, R7, 0x4, R4 ;  /* 0x00000004070c7825 */ /* 0x000fe200078e0004 */
[----:B------:R-:W-:Y:S02]  /*0260*/  IADD3 R10, P1, PT, R2, 0x1800, RZ ;  /* 0x00001800020a7810 */ /* 0x000fe40007f3e0ff */
[----:B------:R-:W-:Y:S01]  /*0270*/  LOP3.LUT R0, R11, 0x7ffffff0, RZ, 0xc0, !PT ;  /* 0x7ffffff00b007812 */ /* 0x000fe200078ec0ff */
[----:B------:R-:W-:Y:S01]  /*0280*/  IMAD.WIDE.U32 R14, R7, 0x10, R2 ;  /* 0x00000010070e7825 */ /* 0x000fe200078e0002 */
[----:B------:R-:W-:-:S03]  /*0290*/  IADD3 R18, P2, PT, R12, 0x800, RZ ;  /* 0x000008000c127810 */ /* 0x000fc60007f5e0ff */
[----:B------:R-:W-:Y:S01]  /*02a0*/  VIADD R19, R7, 0x480 ;  /* 0x0000048007137836 */ /* 0x000fe20000000000 */
[----:B------:R-:W-:Y:S01]  /*02b0*/  IADD3 R16, P3, PT, R14, 0x2000, RZ ;  /* 0x000020000e107810 */ /* 0x000fe20007f7e0ff */
[----:B------:R-:W-:Y:S01]  /*02c0*/  IMAD.X R29, RZ, RZ, R13, P2 ;  /* 0x000000ffff1d7224 */ /* 0x000fe200010e060d */
[----:B------:R-:W-:Y:S01]  /*02d0*/  IADD3 R12, P2, PT, R4, 0x600, RZ ;  /* 0x00000600040c7810 */ /* 0x000fe20007f5e0ff */
[----:B------:R-:W-:Y:S01]  /*02e0*/  IMAD.X R11, RZ, RZ, R3, P1 ;  /* 0x000000ffff0b7224 */ /* 0x000fe200008e0603 */
[----:B------:R-:W-:Y:S01]  /*02f0*/  IADD3.X R17, PT, PT, RZ, R15, RZ, P3, !PT ;  /* 0x0000000fff117210 */ /* 0x000fe20001ffe4ff */
[----:B------:R-:W-:Y:S01]  /*0300*/  IMAD.MOV R6, RZ, RZ, -R0 ;  /* 0x000000ffff067224 */ /* 0x000fe200078e0a00 */
[----:B------:R-:W-:-:S09]  /*0310*/  IADD3.X R13, PT, PT, RZ, R5, RZ, P2, !PT ;  /* 0x00000005ff0d7210 */ /* 0x000fd200017fe4ff */
.L_x_679:
[----:B------:R-:W2:Y:S01]  /*0320*/  LDG.E R21, desc[UR6][R16.64+-0x2000] ;  /* 0xffe0000610157981 */ /* 0x000ea2000c1e1900 */
[----:B------:R-:W-:Y:S01]  /*0330*/  IMAD.MOV.U32 R14, RZ, RZ, R18 ;  /* 0x000000ffff0e7224 */ /* 0x000fe200078e0012 */
[----:B------:R-:W-:-:S05]  /*0340*/  MOV R15, R29 ;  /* 0x0000001d000f7202 */ /* 0x000fca0000000f00 */
[----:B--2---:R0:W-:Y:S04]  /*0350*/  STG.E desc[UR6][R14.64+-0x800], R21 ;  /* 0xfff800150e007986 */ /* 0x0041e8000c101906 */
[----:B----4-:R-:W2:Y:S04]  /*0360*/  LDG.E R23, desc[UR6][R16.64+-0x1800] ;  /* 0xffe8000610177981 */ /* 0x010ea8000c1e1900 */
        /* <DEDUP_REMOVED lines=12> */
[----:B0-----:R-:W-:-:S03]  /*0430*/  IMAD.WIDE R20, R19, 0x10, R10 ;  /* 0x0000001013147825 */ /* 0x001fc600078e020a */
[----:B--2---:R0:W-:Y:S04]  /*0440*/  STG.E desc[UR6][R14.64+0x600], R26 ;  /* 0x0006001a0e007986 */ /* 0x0041e8000c101906 */
[----:B-1----:R-:W2:Y:S01]  /*0450*/  LDG.E R25, desc[UR6][R16.64+0x2000] ;  /* 0x0020000610197981 */ /* 0x002ea2000c1e1900 */
[----:B------:R-:W-:-:S03]  /*0460*/  IMAD.WIDE R22, R19, 0x4, R12 ;  /* 0x0000000413167825 */ /* 0x000fc600078e020c */
[----:B--2---:R1:W-:Y:S04]  /*0470*/  STG.E desc[UR6][R14.64+0x800], R25 ;  /* 0x000800190e007986 */ /* 0x0043e8000c101906 */
[----:B------:R-:W2:Y:S04]  /*0480*/  LDG.E R27, desc[UR6][R20.64+-0x1800] ;  /* 0xffe80006141b7981 */ /* 0x000ea8000c1e1900 */
[----:B--2---:R2:W-:Y:S04]  /*0490*/  STG.E desc[UR6][R22.64+-0x600], R27 ;  /* 0xfffa001b16007986 */ /* 0x0045e8000c101906 */
[----:B---3--:R-:W3:Y:S04]  /*04a0*/  LDG.E R29, desc[UR6][R20.64+-0x1000] ;  /* 0xfff00006141d7981 */ /* 0x008ee8000c1e1900 */
[----:B---3--:R-:W-:Y:S04]  /*04b0*/  STG.E desc[UR6][R22.64+-0x400], R29 ;  /* 0xfffc001d16007986 */ /* 0x008fe8000c101906 */
[----:B----4-:R-:W3:Y:S04]  /*04c0*/  LDG.E R18, desc[UR6][R20.64+-0x800] ;  /* 0xfff8000614127981 */ /* 0x010ee8000c1e1900 */
[----:B---3--:R3:W-:Y:S04]  /*04d0*/  STG.E desc[UR6][R22.64+-0x200], R18 ;  /* 0xfffe001216007986 */ /* 0x0087e8000c101906 */
[----:B-----5:R-:W4:Y:S04]  /*04e0*/  LDG.E R24, desc[UR6][R20.64] ;  /* 0x0000000614187981 */ /* 0x020f28000c1e1900 */
[----:B----4-:R4:W-:Y:S04]  /*04f0*/  STG.E desc[UR6][R22.64], R24 ;  /* 0x0000001816007986 */ /* 0x0109e8000c101906 */
[----:B0-----:R-:W5:Y:S04]  /*0500*/  LDG.E R26, desc[UR6][R20.64+0x800] ;  /* 0x00080006141a7981 */ /* 0x001f68000c1e1900 */
[----:B-----5:R4:W-:Y:S04]  /*0510*/  STG.E desc[UR6][R22.64+0x200], R26 ;  /* 0x0002001a16007986 */ /* 0x0209e8000c101906 */
[----:B-1----:R-:W5:Y:S04]  /*0520*/  LDG.E R25, desc[UR6][R20.64+0x1000] ;  /* 0x0010000614197981 */ /* 0x002f68000c1e1900 */
[----:B-----5:R4:W-:Y:S04]  /*0530*/  STG.E desc[UR6][R22.64+0x400], R25 ;  /* 0x0004001916007986 */ /* 0x0209e8000c101906 */
[----:B--2---:R-:W2:Y:S01]  /*0540*/  LDG.E R27, desc[UR6][R20.64+0x1800] ;  /* 0x00180006141b7981 */ /* 0x004ea2000c1e1900 */
[----:B------:R-:W-:Y:S01]  /*0550*/  VIADD R6, R6, 0x10 ;  /* 0x0000001006067836 */ /* 0x000fe20000000000 */
[----:B---3--:R-:W-:Y:S01]  /*0560*/  IADD3 R18, P2, PT, R14, 0x2000, RZ ;  /* 0x000020000e127810 */ /* 0x008fe20007f5e0ff */
[----:B------:R-:W-:Y:S01]  /*0570*/  VIADD R19, R19, 0x800 ;  /* 0x0000080013137836 */ /* 0x000fe20000000000 */
[----:B------:R-:W-:-:S02]  /*0580*/  IADD3 R16, P3, PT, R16, 0x8000, RZ ;  /* 0x0000800010107810 */ /* 0x000fc40007f7e0ff */
[----:B------:R-:W-:Y:S01]  /*0590*/  ISETP.NE.AND P1, PT, R6, RZ, PT ;  /* 0x000000ff0600720c */ /* 0x000fe20003f25270 */
[----:B------:R-:W-:Y:S01]  /*05a0*/  IMAD.X R29, RZ, RZ, R15, P2 ;  /* 0x000000ffff1d7224 */ /* 0x000fe200010e060f */
[----:B------:R-:W-:Y:S01]  /*05b0*/  IADD3.X R17, PT, PT, RZ, R17, RZ, P3, !PT ;  /* 0x00000011ff117210 */ /* 0x000fe20001ffe4ff */
[----:B--2---:R4:W-:Y:S10]  /*05c0*/  STG.E desc[UR6][R22.64+0x600], R27 ;  /* 0x0006001b16007986 */ /* 0x0049f4000c101906 */
[----:B------:R-:W-:Y:S05]  /*05d0*/  @P1 BRA `(.L_x_679) ;  /* 0xfffffffc00501947 */ /* 0x000fea000383ffff */
.L_x_678:
[----:B------:R-:W-:Y:S05]  /*05e0*/  @!P0 EXIT ;  /* 0x000000000000894d */ /* 0x000fea0003800000 */
[----:B------:R-:W0:Y:S01]  /*05f0*/  LDCU UR4, c[0x0][0x384] ;  /* 0x00007080ff0477ac */ /* 0x000e220008000800 */
[----:B------:R-:W-:Y:S01]  /*0600*/  ISETP.GE.U32.AND P0, PT, R8, 0x8, PT ;  /* 0x000000080800780c */ /* 0x000fe20003f06070 */
[----:B0-----:R-:W-:-:S06]  /*0610*/  ULOP3.LUT UR5, UR4, 0x7, URZ, 0xc0, !UPT ;  /* 0x0000000704057892 */ /* 0x001fcc000f8ec0ff */
[----:B------:R-:W-:-:S06]  /*0620*/  ISETP.NE.AND P1, PT, RZ, UR5, PT ;  /* 0x00000005ff007c0c */ /* 0x000fcc000bf25270 */
[----:B------:R-:W-:Y:S07]  /*0630*/  @!P0 BRA `(.L_x_680) ;  /* 0x0000000000508947 */ /* 0x000fee0003800000 */
[----:B------:R-:W-:-:S04]  /*0640*/  IMAD R13, R0, 0x80, R7 ;  /* 0x00000080000d7824 */ /* 0x000fc800078e0207 */
[----:B------:R-:W-:-:S05]  /*0650*/  IMAD.WIDE R10, R13, 0x10, R2 ;  /* 0x000000100d0a7825 */ /* 0x000fca00078e0202 */
[----:B------:R-:W2:Y:S01]  /*0660*/  LDG.E R15, desc[UR6][R10.64] ;  /* 0x000000060a0f7981 */ /* 0x000ea2000c1e1900 */
[----:B------:R-:W-:-:S05]  /*0670*/  IMAD.WIDE R12, R13, 0x4, R4 ;  /* 0x000000040d0c7825 */ /* 0x000fca00078e0204 */
[----:B--2---:R0:W-:Y:S04]  /*0680*/  STG.E desc[UR6][R12.64], R15 ;  /* 0x0000000f0c007986 */ /* 0x0041e8000c101906 */
[----:B------:R-:W2:Y:S04]  /*0690*/  LDG.E R17, desc[UR6][R10.64+0x800] ;  /* 0x000800060a117981 */ /* 0x000ea8000c1e1900 */
[----:B--2---:R1:W-:Y:S04]  /*06a0*/  STG.E desc[UR6][R12.64+0x200], R17 ;  /* 0x000200110c007986 */ /* 0x0043e8000c101906 */
[----:B------:R-:W2:Y:S04]  /*06b0*/  LDG.E R19, desc[UR6][R10.64+0x1000] ;  /* 0x001000060a137981 */ /* 0x000ea8000c1e1900 */
[----:B--2---:R2:W-:Y:S04]  /*06c0*/  STG.E desc[UR6][R12.64+0x400], R19 ;  /* 0x000400130c007986 */ /* 0x0045e8000c101906 */
[----:B------:R-:W3:Y:S04]  /*06d0*/  LDG.E R21, desc[UR6][R10.64+0x1800] ;  /* 0x001800060a157981 */ /* 0x000ee8000c1e1900 */
[----:B---3--:R2:W-:Y:S04]  /*06e0*/  STG.E desc[UR6][R12.64+0x600], R21 ;  /* 0x000600150c007986 */ /* 0x0085e8000c101906 */
[----:B----4-:R-:W3:Y:S04]  /*06f0*/  LDG.E R23, desc[UR6][R10.64+0x2000] ;  /* 0x002000060a177981 */ /* 0x010ee8000c1e1900 */
[----:B---3--:R2:W-:Y:S04]  /*0700*/  STG.E desc[UR6][R12.64+0x800], R23 ;  /* 0x000800170c007986 */ /* 0x0085e8000c101906 */
[----:B------:R-:W3:Y:S04]  /*0710*/  LDG.E R25, desc[UR6][R10.64+0x2800] ;  /* 0x002800060a197981 */ /* 0x000ee8000c1e1900 */
[----:B---3--:R2:W-:Y:S04]  /*0720*/  STG.E desc[UR6][R12.64+0xa00], R25 ;  /* 0x000a00190c007986 */ /* 0x0085e8000c101906 */
[----:B0-----:R-:W3:Y:S04]  /*0730*/  LDG.E R15, desc[UR6][R10.64+0x3000] ;  /* 0x003000060a0f7981 */ /* 0x001ee8000c1e1900 */
[----:B---3--:R2:W-:Y:S04]  /*0740*/  STG.E desc[UR6][R12.64+0xc00], R15 ;  /* 0x000c000f0c007986 */ /* 0x0085e8000c101906 */
[----:B-1----:R-:W3:Y:S01]  /*0750*/  LDG.E R17, desc[UR6][R10.64+0x3800] ;  /* 0x003800060a117981 */ /* 0x002ee2000c1e1900 */
[----:B------:R-:W-:-:S03]  /*0760*/  IADD3 R0, PT, PT, R0, 0x8, RZ ;  /* 0x0000000800007810 */ /* 0x000fc60007ffe0ff */
[----:B---3--:R2:W-:Y:S04]  /*0770*/  STG.E desc[UR6][R12.64+0xe00], R17 ;  /* 0x000e00110c007986 */ /* 0x0085e8000c101906 */
.L_x_680:
[----:B------:R-:W-:Y:S05]  /*0780*/  @!P1 EXIT ;  /* 0x000000000000994d */ /* 0x000fea0003800000 */
[----:B------:R-:W-:Y:S02]  /*0790*/  UISETP.GE.U32.AND UP0, UPT, UR5, 0x4, UPT ;  /* 0x000000040500788c */ /* 0x000fe4000bf06070 */
[----:B------:R-:W-:-:S06]  /*07a0*/  ULOP3.LUT UR4, UR4, 0x3, URZ, 0xc0, !UPT ;  /* 0x0000000304047892 */ /* 0x000fcc000f8ec0ff */
[----:B------:R-:W-:Y:S01]  /*07b0*/  ISETP.NE.AND P0, PT, RZ, UR4, PT ;  /* 0x00000004ff007c0c */ /* 0x000fe2000bf05270 */
[----:B------:R-:W-:-:S12]  /*07c0*/  BRA.U !UP0, `(.L_x_681) ;  /* 0x0000000108307547 */ /* 0x000fd8000b800000 */
[----:B--2---:R-:W-:-:S04]  /*07d0*/  IMAD R13, R0, 0x80, R7 ;  /* 0x00000080000d7824 */ /* 0x004fc800078e0207 */
        /* <DEDUP_REMOVED lines=8> */
[----:B------:R-:W2:Y:S01]  /*0860*/  LDG.E R17, desc[UR6][R2.64+0x1800] ;  /* 0x0018000602117981 */ /* 0x000ea2000c1e1900 */
[----:B------:R-:W-:-:S03]  /*0870*/  VIADD R0, R0, 0x4 ;  /* 0x0000000400007836 */ /* 0x000fc60000000000 */
[----:B--2---:R0:W-:Y:S04]  /*0880*/  STG.E desc[UR6][R4.64+0x600], R17 ;  /* 0x0006001104007986 */ /* 0x0041e8000c101906 */
.L_x_681:
[----:B------:R-:W-:Y:S05]  /*0890*/  @!P0 EXIT ;  /* 0x000000000000894d */ /* 0x000fea0003800000 */
[----:B------:R-:W1:Y:S01]  /*08a0*/  LDC.64 R2, c[0x0][0x390] ;  /* 0x0000e400ff027b82 */ /* 0x000e620000000a00 */
[----:B0-----:R-:W-:Y:S01]  /*08b0*/  LEA R11, R0, R7, 0x7 ;  /* 0x00000007000b7211 */ /* 0x001fe200078e38ff */
[----:B------:R-:W-:-:S06]  /*08c0*/  UIADD3 UR4, UPT, UPT, -UR4, URZ, URZ ;  /* 0x000000ff04047290 */ /* 0x000fcc000fffe1ff */
[----:B------:R-:W0:Y:S01]  /*08d0*/  LDC.64 R4, c[0x0][0x398] ;  /* 0x0000e600ff047b82 */ /* 0x000e220000000a00 */
[----:B-1----:R-:W-:-:S04]  /*08e0*/  IMAD.WIDE R6, R9, 0x4, R2 ;  /* 0x0000000409067825 */ /* 0x002fc800078e0202 */
[----:B0-----:R-:W-:-:S07]  /*08f0*/  IMAD.WIDE R8, R9, 0x10, R4 ;  /* 0x0000001009087825 */ /* 0x001fce00078e0204 */
.L_x_682:
[----:B0-----:R-:W-:-:S06]  /*0900*/  IMAD.WIDE R4, R11, 0x10, R8 ;  /* 0x000000100b047825 */ /* 0x001fcc00078e0208 */
[----:B------:R-:W3:Y:S01]  /*0910*/  LDG.E R5, desc[UR6][R4.64] ;  /* 0x0000000604057981 */ /* 0x000ee2000c1e1900 */
[----:B------:R-:W-:Y:S01]  /*0920*/  IMAD.WIDE R2, R11, 0x4, R6 ;  /* 0x000000040b027825 */ /* 0x000fe200078e0206 */
[----:B------:R-:W-:-:S03]  /*0930*/  UIADD3 UR4, UPT, UPT, UR4, 0x1, URZ ;  /* 0x0000000104047890 */ /* 0x000fc6000fffe0ff */
[----:B------:R-:W-:Y:S01]  /*0940*/  VIADD R11, R11, 0x80 ;  /* 0x000000800b0b7836 */ /* 0x000fe20000000000 */
[----:B------:R-:W-:Y:S01]  /*0950*/  UISETP.NE.AND UP0, UPT, UR4, URZ, UPT ;  /* 0x000000ff0400728c */ /* 0x000fe2000bf05270 */
[----:B---3--:R0:W-:Y:S08]  /*0960*/  STG.E desc[UR6][R2.64], R5 ;  /* 0x0000000502007986 */ /* 0x0081f0000c101906 */
[----:B------:R-:W-:Y:S05]  /*0970*/  BRA.U UP0, `(.L_x_682) ;  /* 0xfffffffd00e07547 */ /* 0x000fea000b83ffff */
[----:B------:R-:W-:Y:S05]  /*0980*/  EXIT ;  /* 0x000000000000794d */ /* 0x000fea0003800000 */
.L_x_677:
[----:B------:R-:W-:-:S13]  /*0990*/  ISETP.GE.AND P0, PT, R11, 0x1, PT ;  /* 0x000000010b00780c */ /* 0x000fda0003f06270 */
[----:B------:R-:W-:Y:S05]  /*09a0*/  @!P0 EXIT ;  /* 0x000000000000894d */ /* 0x000fea0003800000 */
[C---:B------:R-:W-:Y:S01]  /*09b0*/  ISETP.GE.U32.AND P0, PT, R11.reuse, 0x10, PT ;  /* 0x000000100b00780c */ /* 0x040fe20003f06070 */
[----:B------:R-:W-:Y:S01]  /*09c0*/  IMAD.MOV.U32 R6, RZ, RZ, RZ ;  /* 0x000000ffff067224 */ /* 0x000fe200078e00ff */
[----:B------:R-:W-:-:S11]  /*09d0*/  LOP3.LUT R20, R11, 0xf, RZ, 0xc0, !PT ;  /* 0x0000000f0b147812 */ /* 0x000fd600078ec0ff */
[----:B------:R-:W-:Y:S05]  /*09e0*/  @!P0 BRA `(.L_x_683) ;  /* 0x0000000400708947 */ /* 0x000fea0003800000 */
[----:B------:R-:W-:Y:S01]  /*09f0*/  HFMA2 R8, -RZ, RZ, 0, 0 ;  /* 0x00000000ff087431 */ /* 0x000fe200000001ff */
[----:B------:R-:W-:-:S07]  /*0a00*/  LOP3.LUT R6, R11, 0x7ffffff0, RZ, 0xc0, !PT ;  /* 0x7ffffff00b067812 */ /* 0x000fce00078ec0ff */
.L_x_686:
[----:B------:R-:W-:-:S05]  /*0a10*/  IMAD R9, R8, 0x80, R7 ;  /* 0x0000008008097824 */ /* 0x000fca00078e0207 */
[----:B------:R-:W-:-:S13]  /*0a20*/  ISETP.GE.AND P0, PT, R9, R0, PT ;  /* 0x000000000900720c */ /* 0x000fda0003f06270 */
[----:B0-----:R-:W-:-:S05]  /*0a30*/  @!P0 IMAD.WIDE.U32 R10, R9, 0x10, R2 ;  /* 0x00000010090a8825 */ /* 0x001fca00078e0002 */
[----:B------:R-:W2:Y:S01]  /*0a40*/  @!P0 LDG.E R21, desc[UR6][R10.64] ;  /* 0x000000060a158981 */ /* 0x000ea2000c1e1900 */
[C---:B------:R-:W-:Y:S02]  /*0a50*/  VIADD R17, R9.reuse, 0x80 ;  /* 0x0000008009117836 */ /* 0x040fe40000000000 */
[----:B------:R-:W-:-:S03]  /*0a60*/  @!P0 IMAD.WIDE.U32 R12, R9, 0x4, R4 ;  /* 0x00000004090c8825 */ /* 0x000fc600078e0004 */
[----:B------:R-:W-:-:S13]  /*0a70*/  ISETP.GE.AND P1, PT, R17, R0, PT ;  /* 0x000000001100720c */ /* 0x000fda0003f26270 */
[----:B------:R-:W-:Y:S01]  /*0a80*/  @!P1 IMAD.WIDE.U32 R14, R17, 0x10, R2 ;  /* 0x00000010110e9825 */ /* 0x000fe200078e0002 */
[----:B------:R-:W-:Y:S01]  /*0a90*/  IADD3 R27, PT, PT, R9, 0x100, RZ ;  /* 0x00000100091b7810 */ /* 0x000fe20007ffe0ff */
[----:B--2---:R0:W-:Y:S04]  /*0aa0*/  @!P0 STG.E desc[UR6][R12.64], R21 ;  /* 0x000000150c008986 */ /* 0x0041e8000c101906 */
[----:B------:R-:W2:Y:S01]  /*0ab0*/  @!P1 LDG.E R23, desc[UR6][R14.64] ;  /* 0x000000060e179981 */ /* 0x000ea2000c1e1900 */
[----:B------:R-:W-:Y:S01]  /*0ac0*/  ISETP.GE.AND P0, PT, R27, R0, PT ;  /* 0x000000001b00720c */ /* 0x000fe20003f06270 */
[----:B------:R-:W-:-:S12]  /*0ad0*/  @!P1 IMAD.WIDE.U32 R16, R17, 0x4, R4 ;  /* 0x0000000411109825 */ /* 0x000fd800078e0004 */
[----:B------:R-:W-:-:S04]  /*0ae0*/  @!P0 IMAD.WIDE.U32 R18, R27, 0x10, R2 ;  /* 0x000000101b128825 */ /* 0x000fc800078e0002 */
[----:B------:R-:W-:Y:S01]  /*0af0*/  VIADD R29, R9, 0x180 ;  /* 0x00000180091d7836 */ /* 0x000fe20000000000 */
[----:B--2---:R1:W-:Y:S04]  /*0b00*/  @!P1 STG.E desc[UR6][R16.64], R23 ;  /* 0x0000001710009986 */ /* 0x0043e8000c101906 */
[----:B------:R-:W2:Y:S01]  /*0b10*/  @!P0 LDG.E R25, desc[UR6][R18.64] ;  /* 0x0000000612198981 */ /* 0x000ea2000c1e1900 */
[----:B------:R-:W-:Y:S01]  /*0b20*/  ISETP.GE.AND P1, PT, R29, R0, PT ;  /* 0x000000001d00720c */ /* 0x000fe20003f26270 */
[----:B------:R-:W-:-:S12]  /*0b30*/  @!P0 IMAD.WIDE.U32 R10, R27, 0x4, R4 ;  /* 0x000000041b0a8825 */ /* 0x000fd800078e0004 */
[----:B0-----:R-:W-:Y:S01]  /*0b40*/  @!P1 IMAD.WIDE.U32 R12, R29, 0x10, R2 ;  /* 0x000000101d0c9825 */ /* 0x001fe200078e0002 */
[----:B------:R-:W-:Y:S01]  /*0b50*/  IADD3 R27, PT, PT, R9, 0x200, RZ ;  /* 0x00000200091b7810 */ /* 0x000fe20007ffe0ff */
[----:B--2---:R0:W-:Y:S04]  /*0b60*/  @!P0 STG.E desc[UR6][R10.64], R25 ;  /* 0x000000190a008986 */ /* 0x0041e8000c101906 */
[----:B------:R-:W2:Y:S01]  /*0b70*/  @!P1 LDG.E R21, desc[UR6][R12.64] ;  /* 0x000000060c159981 */ /* 0x000ea2000c1e1900 */
[----:B------:R-:W-:Y:S01]  /*0b80*/  ISETP.GE.AND P0, PT, R27, R0, PT ;  /* 0x000000001b00720c */ /* 0x000fe20003f06270 */
[----:B------:R-:W-:-:S12]  /*0b90*/  @!P1 IMAD.WIDE.U32 R14, R29, 0x4, R4 ;  /* 0x000000041d0e9825 */ /* 0x000fd800078e0004 */
[----:B-1----:R-:W-:-:S04]  /*0ba0*/  @!P0 IMAD.WIDE.U32 R16, R27, 0x10, R2 ;  /* 0x000000101b108825 */ /* 0x002fc800078e0002 */
        /* <DEDUP_REMOVED lines=23> */
[----:B------:R-:W-:Y:S01]  /*0d20*/  @!P0 IMAD.WIDE.U32 R24, R29, 0x10, R2 ;  /* 0x000000101d188825 */ /* 0x000fe200078e0002 */
[----:B--2---:R2:W-:Y:S05]  /*0d30*/  @!P1 STG.E desc[UR6][R22.64], R19 ;  /* 0x0000001316009986 */ /* 0x0045ea000c101906 */
[----:B------:R-:W3:Y:S01]  /*0d40*/  @!P0 LDG.E R25, desc[UR6][R24.64] ;  /* 0x0000000618198981 */ /* 0x000ee2000c1e1900 */
[----:B-1----:R-:W-:Y:S02]  /*0d50*/  VIADD R13, R9, 0x480 ;  /* 0x00000480090d7836 */ /* 0x002fe40000000000 */
[----:B------:R-:W-:-:S03]  /*0d60*/  @!P0 IMAD.WIDE.U32 R14, R29, 0x4, R4 ;  /* 0x000000041d0e8825 */ /* 0x000fc600078e0004 */
[CC--:B------:R-:W-:Y:S01]  /*0d70*/  ISETP.GE.AND P1, PT, R13.reuse, R0.reuse, PT ;  /* 0x000000000d00720c */ /* 0x0c0fe20003f26270 */
[----:B------:R-:W-:Y:S01]  /*0d80*/  IMAD.WIDE R10, R13, 0x10, R2 ;  /* 0x000000100d0a7825 */ /* 0x000fe200078e0202 */
[----:B0-----:R-:W-:Y:S01]  /*0d90*/  IADD3 R21, PT, PT, R9, 0x500, RZ ;  /* 0x0000050009157810 */ /* 0x001fe20007ffe0ff */
[----:B---3--:R0:W-:Y:S10]  /*0da0*/  @!P0 STG.E desc[UR6][R14.64], R25 ;  /* 0x000000190e008986 */ /* 0x0081f4000c101906 */
[----:B------:R-:W3:Y:S01]  /*0db0*/  @!P1 LDG.E R17, desc[UR6][R10.64] ;  /* 0x000000060a119981 */ /* 0x000ee2000c1e1900 */
[----:B------:R-:W-:Y:S01]  /*0dc0*/  ISETP.GE.AND P0, PT, R21, R0, PT ;  /* 0x000000001500720c */ /* 0x000fe20003f06270 */
[----:B------:R-:W-:-:S04]  /*0dd0*/  IMAD.WIDE R12, R13, 0x4, R4 ;  /* 0x000000040d0c7825 */ /* 0x000fc800078e0204 */
[----:B------:R-:W-:Y:S01]  /*0de0*/  VIADD R21, R9, 0x580 ;  /* 0x0000058009157836 */ /* 0x000fe20000000000 */
[----:B---3--:R1:W-:Y:S07]  /*0df0*/  @!P1 STG.E desc[UR6][R12.64], R17 ;  /* 0x000000110c009986 */ /* 0x0083ee000c101906 */
[----:B--2---:R-:W2:Y:S01]  /*0e00*/  @!P0 LDG.E R19, desc[UR6][R10.64+0x800] ;  /* 0x000800060a138981 */ /* 0x004ea2000c1e1900 */
[-C--:B------:R-:W-:Y:S02]  /*0e10*/  ISETP.GE.AND P1, PT, R21, R0.reuse, PT ;  /* 0x000000001500720c */ /* 0x080fe40003f26270 */
[----:B0-----:R-:W-:Y:S01]  /*0e20*/  IADD3 R15, PT, PT, R9, 0x600, RZ ;  /* 0x00000600090f7810 */ /* 0x001fe20007ffe0ff */
[----:B--2---:R0:W-:Y:S10]  /*0e30*/  @!P0 STG.E desc[UR6][R12.64+0x200], R19 ;  /* 0x000200130c008986 */ /* 0x0041f4000c101906 */
[----:B------:R-:W2:Y:S01]  /*0e40*/  @!P1 LDG.E R21, desc[UR6][R10.64+0x1000] ;  /* 0x001000060a159981 */ /* 0x000ea2000c1e1900 */
[----:B------:R-:W-:Y:S01]  /*0e50*/  ISETP.GE.AND P0, PT, R15, R0, PT ;  /* 0x000000000f00720c */ /* 0x000fe20003f06270 */
[----:B------:R-:W-:-:S02]  /*0e60*/  VIADD R23, R9, 0x680 ;  /* 0x0000068009177836 */ /* 0x000fc40000000000 */
[----:B--2---:R2:W-:Y:S10]  /*0e70*/  @!P1 STG.E desc[UR6][R12.64+0x400], R21 ;  /* 0x000400150c009986 */ /* 0x0045f4000c101906 */
[----:B------:R-:W3:Y:S01]  /*0e80*/  @!P0 LDG.E R15, desc[UR6][R10.64+0x1800] ;  /* 0x001800060a0f8981 */ /* 0x000ee2000c1e1900 */
[----:B------:R-:W-:-:S02]  /*0e90*/  ISETP.GE.AND P1, PT, R23, R0, PT ;  /* 0x000000001700720c */ /* 0x000fc40003f26270 */
[----:B------:R-:W-:Y:S01]  /*0ea0*/  IADD3 R23, PT, PT, R9, 0x700, RZ ;  /* 0x0000070009177810 */ /* 0x000fe20007ffe0ff */
[----:B---3--:R2:W-:Y:S10]  /*0eb0*/  @!P0 STG.E desc[UR6][R12.64+0x600], R15 ;  /* 0x0006000f0c008986 */ /* 0x0085f4000c101906 */
[----:B-1----:R-:W3:Y:S01]  /*0ec0*/  @!P1 LDG.E R17, desc[UR6][R10.64+0x2000] ;  /* 0x002000060a119981 */ /* 0x002ee2000c1e1900 */
[----:B------:R-:W-:Y:S01]  /*0ed0*/  ISETP.GE.AND P0, PT, R23, R0, PT ;  /* 0x000000001700720c */ /* 0x000fe20003f06270 */
[----:B------:R-:W-:-:S02]  /*0ee0*/  VIADD R9, R9, 0x780 ;  /* 0x0000078009097836 */ /* 0x000fc40000000000 */
[----:B---3--:R2:W-:Y:S10]  /*0ef0*/  @!P1 STG.E desc[UR6][R12.64+0x800], R17 ;  /* 0x000800110c009986 */ /* 0x0085f4000c101906 */
[----:B0-----:R-:W3:Y:S01]  /*0f00*/  @!P0 LDG.E R19, desc[UR6][R10.64+0x2800] ;  /* 0x002800060a138981 */ /* 0x001ee2000c1e1900 */
[----:B------:R-:W-:Y:S01]  /*0f10*/  IADD3 R8, PT, PT, R8, 0x10, RZ ;  /* 0x0000001008087810 */ /* 0x000fe20007ffe0ff */
[----:B------:R-:W-:Y:S03]  /*0f20*/  BSSY.RECONVERGENT B0, `(.L_x_684) ;  /* 0x0000007000007945 */ /* 0x000fe60003800200 */
[----:B------:R-:W-:Y:S01]  /*0f30*/  ISETP.NE.AND P1, PT, R8, R6, PT ;  /* 0x000000060800720c */ /* 0x000fe20003f25270 */
[----:B---3--:R2:W-:Y:S01]  /*0f40*/  @!P0 STG.E desc[UR6][R12.64+0xa00], R19 ;  /* 0x000a00130c008986 */ /* 0x0085e2000c101906 */
[----:B------:R-:W-:-:S13]  /*0f50*/  ISETP.GE.AND P0, PT, R9, R0, PT ;  /* 0x000000000900720c */ /* 0x000fda0003f06270 */
[----:B--2---:R-:W-:Y:S05]  /*0f60*/  @P0 BRA `(.L_x_685) ;  /* 0x0000000000080947 */ /* 0x004fea0003800000 */
[----:B------:R-:W2:Y:S04]  /*0f70*/  LDG.E R11, desc[UR6][R10.64+0x3000] ;  /* 0x003000060a0b7981 */ /* 0x000ea8000c1e1900 */
[----:B--2---:R0:W-:Y:S02]  /*0f80*/  STG.E desc[UR6][R12.64+0xc00], R11 ;  /* 0x000c000b0c007986 */ /* 0x0041e4000c101906 */
.L_x_685:
[----:B------:R-:W-:Y:S05]  /*0f90*/  BSYNC.RECONVERGENT B0 ;  /* 0x0000000000007941 */ /* 0x000fea0003800200 */
.L_x_684:
[----:B------:R-:W-:Y:S05]  /*0fa0*/  @P1 BRA `(.L_x_686) ;  /* 0xfffffff800981947 */ /* 0x000fea000383ffff */
.L_x_683:
[----:B------:R-:W-:-:S13]  /*0fb0*/  ISETP.NE.AND P0, PT, R20, RZ, PT ;  /* 0x000000ff1400720c */ /* 0x000fda0003f05270 */
[----:B------:R-:W-:Y:S05]  /*0fc0*/  @!P0 EXIT ;  /* 0x000000000000894d */ /* 0x000fea0003800000 */
[----:B------:R-:W1:Y:S01]  /*0fd0*/  LDCU UR5, c[0x0][0x384] ;  /* 0x00007080ff0577ac */ /* 0x000e620008000800 */
[----:B------:R-:W-:Y:S01]  /*0fe0*/  ISETP.GE.U32.AND P0, PT, R20, 0x8, PT ;  /* 0x000000081400780c */ /* 0x000fe20003f06070 */
[----:B-1----:R-:W-:-:S12]  /*0ff0*/  ULOP3.LUT UR8, UR5, 0x7, URZ, 0xc0, !UPT ;  /* 0x0000000705087892 */ /* 0x002fd8000f8ec0ff */
[----:B------:R-:W-:Y:S05]  /*1000*/  @!P0 BRA `(.L_x_687) ;  /* 0x0000000000f48947 */ /* 0x000fea0003800000 */
[----:B------:R-:W-:Y:S01]  /*1010*/  IMAD R17, R6, 0x80, R7 ;  /* 0x0000008006117824 */ /* 0x000fe200078e0207 */
[----:B------:R-:W-:Y:S03]  /*1020*/  BSSY.RECONVERGENT B0, `(.L_x_688) ;  /* 0x0000016000007945 */ /* 0x000fe60003800200 */
[C---:B0-----:R-:W-:Y:S01]  /*1030*/  VIADD R11, R17.reuse, 0x100 ;  /* 0x00000100110b7836 */ /* 0x041fe20000000000 */
[CC--:B------:R-:W-:Y:S01]  /*1040*/  ISETP.GE.AND P6, PT, R17.reuse, R0.reuse, PT ;  /* 0x000000001100720c */ /* 0x0c0fe20003fc6270 */
[C---:B------:R-:W-:Y:S01]  /*1050*/  VIADD R15, R17.reuse, 0x300 ;  /* 0x00000300110f7836 */ /* 0x040fe20000000000 */
[C---:B------:R-:W-:Y:S02]  /*1060*/  IADD3 R9, PT, PT, R17.reuse, 0x80, RZ ;  /* 0x0000008011097810 */ /* 0x040fe40007ffe0ff */
[----:B------:R-:W-:Y:S02]  /*1070*/  IADD3 R13, PT, PT, R17, 0x180, RZ ;  /* 0x00000180110d7810 */ /* 0x000fe40007ffe0ff */
[-C--:B------:R-:W-:Y:S01]  /*1080*/  ISETP.GE.AND P1, PT, R9, R0.reuse, PT ;  /* 0x000000000900720c */ /* 0x080fe20003f26270 */
[----:B------:R-:W-:Y:S01]  /*1090*/  VIADD R9, R17, 0x200 ;  /* 0x0000020011097836 */ /* 0x000fe20000000000 */
[----:B------:R-:W-:-:S02]  /*10a0*/  ISETP.GE.AND P0, PT, R11, R0, PT ;  /* 0x000000000b00720c */ /* 0x000fc40003f06270 */
[----:B------:R-:W-:Y:S02]  /*10b0*/  P2R R12, PR, RZ, 0x2 ;  /* 0x00000002ff0c7803 */ /* 0x000fe40000000000 */
[----:B------:R-:W-:Y:S02]  /*10c0*/  IADD3 R11, PT, PT, R17, 0x280, RZ ;  /* 0x00000280110b7810 */ /* 0x000fe40007ffe0ff */
[-C--:B------:R-:W-:Y:S02]  /*10d0*/  ISETP.GE.AND P1, PT, R13, R0.reuse, PT ;  /* 0x000000000d00720c */ /* 0x080fe40003f26270 */
[----:B------:R-:W-:Y:S02]  /*10e0*/  IADD3 R13, PT, PT, R17, 0x380, RZ ;  /* 0x00000380110d7810 */ /* 0x000fe40007ffe0ff */
[-C--:B------:R-:W-:Y:S01]  /*10f0*/  ISETP.GE.AND P2, PT, R9, R0.reuse, PT ;  /* 0x000000000900720c */ /* 0x080fe20003f46270 */
[----:B------:R-:W-:Y:S01]  /*1100*/  IMAD.WIDE R8, R17, 0x4, R4 ;  /* 0x0000000411087825 */ /* 0x000fe200078e0204 */
[----:B------:R-:W-:-:S02]  /*1110*/  ISETP.GE.AND P3, PT, R11, R0, PT ;  /* 0x000000000b00720c */ /* 0x000fc40003f66270 */
[-C--:B------:R-:W-:Y:S01]  /*1120*/  ISETP.GE.AND P4, PT, R15, R0.reuse, PT ;  /* 0x000000000f00720c */ /* 0x080fe20003f86270 */
[----:B------:R-:W-:Y:S01]  /*1130*/  IMAD.WIDE R10, R17, 0x10, R2 ;  /* 0x00000010110a7825 */ /* 0x000fe200078e0202 */
[----:B------:R-:W-:Y:S01]  /*1140*/  ISETP.GE.AND P5, PT, R13, R0, PT ;  /* 0x000000000d00720c */ /* 0x000fe20003fa6270 */
[----:B------:R-:W-:-:S12]  /*1150*/  @P6 BRA `(.L_x_689) ;  /* 0x0000000000086947 */ /* 0x000fd80003800000 */
[----:B------:R-:W2:Y:S04]  /*1160*/  LDG.E R13, desc[UR6][R10.64] ;  /* 0x000000060a0d7981 */ /* 0x000ea8000c1e1900 */
[----:B--2---:R0:W-:Y:S02]  /*1170*/  STG.E desc[UR6][R8.64], R13 ;  /* 0x0000000d08007986 */ /* 0x0041e4000c101906 */
.L_x_689:
[----:B------:R-:W-:Y:S05]  /*1180*/  BSYNC.RECONVERGENT B0 ;  /* 0x0000000000007941 */ /* 0x000fea0003800200 */
.L_x_688:
[----:B------:R-:W-:Y:S01]  /*1190*/  ISETP.NE.AND P6, PT, R12, RZ, PT ;  /* 0x000000ff0c00720c */ /* 0x000fe20003fc5270 */
[----:B------:R-:W-:-:S12]  /*11a0*/  BSSY.RECONVERGENT B0, `(.L_x_690) ;  /* 0x0000004000007945 */ /* 0x000fd80003800200 */
[----:B------:R-:W-:Y:S05]  /*11b0*/  @P6 BRA `(.L_x_691) ;  /* 0x0000000000086947 */ /* 0x000fea0003800000 */
[----:B0-----:R-:W2:Y:S04]  /*11c0*/  LDG.E R13, desc[UR6][R10.64+0x800] ;  /* 0x000800060a0d7981 */ /* 0x001ea8000c1e1900 */
[----:B--2---:R1:W-:Y:S02]  /*11d0*/  STG.E desc[UR6][R8.64+0x200], R13 ;  /* 0x0002000d08007986 */ /* 0x0043e4000c101906 */
.L_x_691:
[----:B------:R-:W-:Y:S05]  /*11e0*/  BSYNC.RECONVERGENT B0 ;  /* 0x0000000000007941 */ /* 0x000fea0003800200 */
.L_x_690:
[----:B------:R-:W-:Y:S04]  /*11f0*/  BSSY.RECONVERGENT B0, `(.L_x_692) ;  /* 0x0000004000007945 */ /* 0x000fe80003800200 */
[----:B------:R-:W-:Y:S05]  /*1200*/  @P0 BRA `(.L_x_693) ;  /* 0x0000000000080947 */ /* 0x000fea0003800000 */
[----:B01----:R-:W2:Y:S04]  /*1210*/  LDG.E R13, desc[UR6][R10.64+0x1000] ;  /* 0x001000060a0d7981 */ /* 0x003ea8000c1e1900 */
[----:B--2---:R2:W-:Y:S02]  /*1220*/  STG.E desc[UR6][R8.64+0x400], R13 ;  /* 0x0004000d08007986 */ /* 0x0045e4000c101906 */
.L_x_693:
[----:B------:R-:W-:Y:S05]  /*1230*/  BSYNC.RECONVERGENT B0 ;  /* 0x0000000000007941 */ /* 0x000fea0003800200 */
.L_x_692:
[----:B------:R-:W-:Y:S04]  /*1240*/  BSSY.RECONVERGENT B0, `(.L_x_694) ;  /* 0x0000004000007945 */ /* 0x000fe80003800200 */
[----:B------:R-:W-:Y:S05]  /*1250*/  @P1 BRA `(.L_x_695) ;  /* 0x0000000000081947 */ /* 0x000fea0003800000 */
[----:B012---:R-:W2:Y:S04]  /*1260*/  LDG.E R13, desc[UR6][R10.64+0x1800] ;  /* 0x001800060a0d7981 */ /* 0x007ea8000c1e1900 */
[----:B--2---:R3:W-:Y:S02]  /*1270*/  STG.E desc[UR6][R8.64+0x600], R13 ;  /* 0x0006000d08007986 */ /* 0x0047e4000c101906 */
.L_x_695:
[----:B------:R-:W-:Y:S05]  /*1280*/  BSYNC.RECONVERGENT B0 ;  /* 0x0000000000007941 */ /* 0x000fea0003800200 */
.L_x_694:
[----:B------:R-:W-:Y:S04]  /*1290*/  BSSY.RECONVERGENT B0, `(.L_x_696) ;  /* 0x0000004000007945 */ /* 0x000fe80003800200 */
[----:B------:R-:W-:Y:S05]  /*12a0*/  @P2 BRA `(.L_x_697) ;  /* 0x0000000000082947 */ /* 0x000fea0003800000 */
[----:B0123--:R-:W2:Y:S04]  /*12b0*/  LDG.E R13, desc[UR6][R10.64+0x2000] ;  /* 0x002000060a0d7981 */ /* 0x00fea8000c1e1900 */
[----:B--2---:R4:W-:Y:S02]  /*12c0*/  STG.E desc[UR6][R8.64+0x800], R13 ;  /* 0x0008000d08007986 */ /* 0x0049e4000c101906 */
.L_x_697:
[----:B------:R-:W-:Y:S05]  /*12d0*/  BSYNC.RECONVERGENT B0 ;  /* 0x0000000000007941 */ /* 0x000fea0003800200 */
.L_x_696:
[----:B------:R-:W-:Y:S04]  /*12e0*/  BSSY.RECONVERGENT B0, `(.L_x_698) ;  /* 0x0000004000007945 */ /* 0x000fe80003800200 */
[----:B------:R-:W-:Y:S05]  /*12f0*/  @P3 BRA `(.L_x_699) ;  /* 0x0000000000083947 */ /* 0x000fea0003800000 */
[----:B01234-:R-:W2:Y:S04]  /*1300*/  LDG.E R13, desc[UR6][R10.64+0x2800] ;  /* 0x002800060a0d7981 */ /* 0x01fea8000c1e1900 */
[----:B--2---:R0:W-:Y:S02]  /*1310*/  STG.E desc[UR6][R8.64+0xa00], R13 ;  /* 0x000a000d08007986 */ /* 0x0041e4000c101906 */
.L_x_699:
[----:B------:R-:W-:Y:S05]  /*1320*/  BSYNC.RECONVERGENT B0 ;  /* 0x0000000000007941 */ /* 0x000fea0003800200 */
.L_x_698:
[----:B------:R-:W-:Y:S04]  /*1330*/  BSSY.RECONVERGENT B0, `(.L_x_700) ;  /* 0x0000004000007945 */ /* 0x000fe80003800200 */
[----:B------:R-:W-:Y:S05]  /*1340*/  @P4 BRA `(.L_x_701) ;  /* 0x0000000000084947 */ /* 0x000fea0003800000 */
[----:B01234-:R-:W2:Y:S04]  /*1350*/  LDG.E R13, desc[UR6][R10.64+0x3000] ;  /* 0x003000060a0d7981 */ /* 0x01fea8000c1e1900 */
[----:B--2---:R0:W-:Y:S02]  /*1360*/  STG.E desc[UR6][R8.64+0xc00], R13 ;  /* 0x000c000d08007986 */ /* 0x0041e4000c101906 */
.L_x_701:
[----:B------:R-:W-:Y:S05]  /*1370*/  BSYNC.RECONVERGENT B0 ;  /* 0x0000000000007941 */ /* 0x000fea0003800200 */
.L_x_700:
[----:B------:R-:W-:Y:S04]  /*1380*/  BSSY.RECONVERGENT B0, `(.L_x_702) ;  /* 0x0000004000007945 */ /* 0x000fe80003800200 */
[----:B------:R-:W-:Y:S05]  /*1390*/  @P5 BRA `(.L_x_703) ;  /* 0x0000000000085947 */ /* 0x000fea0003800000 */
[----:B------:R-:W5:Y:S04]  /*13a0*/  LDG.E R11, desc[UR6][R10.64+0x3800] ;  /* 0x003800060a0b7981 */ /* 0x000f68000c1e1900 */
[----:B-----5:R0:W-:Y:S02]  /*13b0*/  STG.E desc[UR6][R8.64+0xe00], R11 ;  /* 0x000e000b08007986 */ /* 0x0201e4000c101906 */
.L_x_703:
[----:B------:R-:W-:Y:S05]  /*13c0*/  BSYNC.RECONVERGENT B0 ;  /* 0x0000000000007941 */ /* 0x000fea0003800200 */
.L_x_702:
[----:B------:R-:W-:-:S07]  /*13d0*/  VIADD R6, R6, 0x8 ;  /* 0x0000000806067836 */ /* 0x000fce0000000000 */
.L_x_687:
[----:B------:R-:W-:-:S13]  /*13e0*/  ISETP.NE.AND P0, PT, RZ, UR8, PT ;  /* 0x00000008ff007c0c */ /* 0x000fda000bf05270 */
[----:B------:R-:W-:Y:S05]  /*13f0*/  @!P0 EXIT ;  /* 0x000000000000894d */ /* 0x000fea0003800000 */
[----:B------:R-:W-:Y:S02]  /*1400*/  UISETP.GE.U32.AND UP0, UPT, UR8, 0x4, UPT ;  /* 0x000000040800788c */ /* 0x000fe4000bf06070 */
[----:B------:R-:W-:-:S06]  /*1410*/  ULOP3.LUT UR4, UR5, 0x3, URZ, 0xc0, !UPT ;  /* 0x0000000305047892 */ /* 0x000fcc000f8ec0ff */
[----:B------:R-:W-:Y:S01]  /*1420*/  ISETP.NE.AND P2, PT, RZ, UR4, PT ;  /* 0x00000004ff007c0c */ /* 0x000fe2000bf45270 */
[----:B------:R-:W-:-:S12]  /*1430*/  BRA.U !UP0, `(.L_x_704) ;  /* 0x0000000108647547 */ /* 0x000fd8000b800000 */
[----:B------:R-:W-:-:S04]  /*1440*/  LEA R25, R6, R7, 0x7 ;  /* 0x0000000706197211 */ /* 0x000fc800078e38ff */
[----:B------:R-:W-:-:S13]  /*1450*/  ISETP.GE.AND P0, PT, R25, R0, PT ;  /* 0x000000001900720c */ /* 0x000fda0003f06270 */
[----:B01234-:R-:W-:-:S05]  /*1460*/  @!P0 IMAD.WIDE R8, R25, 0x10, R2 ;  /* 0x0000001019088825 */ /* 0x01ffca00078e0202 */
[----:B------:R-:W2:Y:S01]  /*1470*/  @!P0 LDG.E R19, desc[UR6][R8.64] ;  /* 0x0000000608138981 */ /* 0x000ea2000c1e1900 */
[C---:B------:R-:W-:Y:S02]  /*1480*/  VIADD R15, R25.reuse, 0x80 ;  /* 0x00000080190f7836 */ /* 0x040fe40000000000 */
[----:B------:R-:W-:-:S03]  /*1490*/  @!P0 IMAD.WIDE R10, R25, 0x4, R4 ;  /* 0x00000004190a8825 */ /* 0x000fc600078e0204 */
[----:B------:R-:W-:-:S13]  /*14a0*/  ISETP.GE.AND P1, PT, R15, R0, PT ;  /* 0x000000000f00720c */ /* 0x000fda0003f26270 */
[----:B------:R-:W-:Y:S01]  /*14b0*/  @!P1 IMAD.WIDE R12, R15, 0x10, R2 ;  /* 0x000000100f0c9825 */ /* 0x000fe200078e0202 */
[----:B------:R-:W-:Y:S01]  /*14c0*/  IADD3 R23, PT, PT, R25, 0x100, RZ ;  /* 0x0000010019177810 */ /* 0x000fe20007ffe0ff */
[----:B--2---:R0:W-:Y:S04]  /*14d0*/  @!P0 STG.E desc[UR6][R10.64], R19 ;  /* 0x000000130a008986 */ /* 0x0041e8000c101906 */
[----:B------:R-:W2:Y:S01]  /*14e0*/  @!P1 LDG.E R21, desc[UR6][R12.64] ;  /* 0x000000060c159981 */ /* 0x000ea2000c1e1900 */
[----:B------:R-:W-:Y:S01]  /*14f0*/  ISETP.GE.AND P0, PT, R23, R0, PT ;  /* 0x000000001700720c */ /* 0x000fe20003f06270 */
[----:B------:R-:W-:-:S12]  /*1500*/  @!P1 IMAD.WIDE R14, R15, 0x4, R4 ;  /* 0x000000040f0e9825 */ /* 0x000fd800078e0204 */
[----:B------:R-:W-:-:S04]  /*1510*/  @!P0 IMAD.WIDE R16, R23, 0x10, R2 ;  /* 0x0000001017108825 */ /* 0x000fc800078e0202 */
[----:B------:R-:W-:Y:S01]  /*1520*/  VIADD R25, R25, 0x180 ;  /* 0x0000018019197836 */ /* 0x000fe20000000000 */
[----:B--2---:R1:W-:Y:S04]  /*1530*/  @!P1 STG.E desc[UR6][R14.64], R21 ;  /* 0x000000150e009986 */ /* 0x0043e8000c101906 */
[----:B------:R-:W2:Y:S01]  /*1540*/  @!P0 LDG.E R17, desc[UR6][R16.64] ;  /* 0x0000000610118981 */ /* 0x000ea2000c1e1900 */
[----:B------:R-:W-:Y:S01]  /*1550*/  ISETP.GE.AND P1, PT, R25, R0, PT ;  /* 0x000000001900720c */ /* 0x000fe20003f26270 */
[----:B------:R-:W-:-:S12]  /*1560*/  @!P0 IMAD.WIDE R8, R23, 0x4, R4 ;  /* 0x0000000417088825 */ /* 0x000fd800078e0204 */
[C---:B0-----:R-:W-:Y:S01]  /*1570*/  @!P1 IMAD.WIDE R10, R25.reuse, 0x10, R2 ;  /* 0x00000010190a9825 */ /* 0x041fe200078e0202 */
[----:B--2---:R1:W-:Y:S05]  /*1580*/  @!P0 STG.E desc[UR6][R8.64], R17 ;  /* 0x0000001108008986 */ /* 0x0043ea000c101906 */
[----:B------:R-:W2:Y:S01]  /*1590*/  @!P1 LDG.E R11, desc[UR6][R10.64] ;  /* 0x000000060a0b9981 */ /* 0x000ea2000c1e1900 */
[----:B------:R-:W-:Y:S01]  /*15a0*/  @!P1 IMAD.WIDE R12, R25, 0x4, R4 ;  /* 0x00000004190c9825 */ /* 0x000fe200078e0204 */
[----:B------:R-:W-:-:S04]  /*15b0*/  IADD3 R6, PT, PT, R6, 0x4, RZ ;  /* 0x0000000406067810 */ /* 0x000fc80007ffe0ff */
[----:B--2---:R1:W-:Y:S03]  /*15c0*/  @!P1 STG.E desc[UR6][R12.64], R11 ;  /* 0x0000000b0c009986 */ /* 0x0043e6000c101906 */
.L_x_704:
[----:B------:R-:W-:Y:S05]  /*15d0*/  @!P2 EXIT ;  /* 0x000000000000a94d */ /* 0x000fea0003800000 */
[----:B01----:R-:W-:Y:S01]  /*15e0*/  IMAD R11, R6, 0x80, R7 ;  /* 0x00000080060b7824 */ /* 0x003fe200078e0207 */
[----:B------:R-:W-:-:S12]  /*15f0*/  UIADD3 UR4, UPT, UPT, -UR4, URZ, URZ ;  /* 0x000000ff04047290 */ /* 0x000fd8000fffe1ff */
.L_x_705:
[C---:B------:R-:W-:Y:S01]  /*1600*/  ISETP.GE.AND P0, PT, R11.reuse, R0, PT ;  /* 0x000000000b00720c */ /* 0x040fe20003f06270 */
[----:B--234-:R-:W-:-:S12]  /*1610*/  IMAD.WIDE R8, R11, 0x10, R2 ;  /* 0x000000100b087825 */ /* 0x01cfd800078e0202 */
[----:B------:R-:W2:Y:S01]  /*1620*/  @!P0 LDG.E R9, desc[UR6][R8.64] ;  /* 0x0000000608098981 */ /* 0x000ea2000c1e1900 */
[----:B------:R-:W-:Y:S01]  /*1630*/  UIADD3 UR4, UPT, UPT, UR4, 0x1, URZ ;  /* 0x0000000104047890 */ /* 0x000fe2000fffe0ff */
[----:B------:R-:W-:-:S05]  /*1640*/  IMAD.WIDE R6, R11, 0x4, R4 ;  /* 0x000000040b067825 */ /* 0x000fca00078e0204 */
[----:B--2---:R0:W-:Y:S01]  /*1650*/  @!P0 STG.E desc[UR6][R6.64], R9 ;  /* 0x0000000906008986 */ /* 0x0041e2000c101906 */
[----:B------:R-:W-:-:S13]  /*1660*/  ISETP.NE.AND P0, PT, RZ, UR4, PT ;  /* 0x00000004ff007c0c */ /* 0x000fda000bf05270 */
[----:B0-----:R-:W-:Y:S05]  /*1670*/  @!P0 EXIT ;  /* 0x000000000000894d */ /* 0x001fea0003800000 */
[----:B------:R-:W-:Y:S01]  /*1680*/  IADD3 R11, PT, PT, R11, 0x80, RZ ;  /* 0x000000800b0b7810 */ /* 0x000fe20007ffe0ff */
[----:B------:R-:W-:Y:S06]  /*1690*/  BRA `(.L_x_705) ;  /* 0xfffffffc00d87947 */ /* 0x000fec000383ffff */
.L_x_706:
        /* <DEDUP_REMOVED lines=14> */
.L_x_890:


//--------------------- .text._ZN3cub18CUB_300001_SM_10006detail9transform16transform_kernelINS2_10policy_hubILb1EN4cuda3std3__45tupleIJN6thrust24THRUST_300001_SM_1000_NS6detail15normal_iteratorINSA_10device_ptrI6float4EEEEEEEE10policy1000El16project_functoryNSC_INSD_IfEEEEJPSE_EEEvT0_iT1_T2_DpNS2_10kernel_argIT3_EE --------------------------
	.section	.text._ZN3cub18CUB_300001_SM_10006detail9transform16transform_kernelINS2_10policy_hubILb1EN4cuda3std3__45tupleIJN6thrust24THRUST_300001_SM_1000_NS6detail15normal_iteratorINSA_10device_ptrI6float4EEEEEEEE10policy1000El16project_functoryNSC_INSD_IfEEEEJPSE_EEEvT0_iT1_T2_DpNS2_10kernel_argIT3_EE,"ax",@progbits
	.align	128
        .global         _ZN3cub18CUB_300001_SM_10006detail9transform16transform_kernelINS2_10policy_hubILb1EN4cuda3std3__45tupleIJN6thrust24THRUST_300001_SM_1000_NS6detail15normal_iteratorINSA_10device_ptrI6float4EEEEEEEE10policy1000El16project_functoryNSC_INSD_IfEEEEJPSE_EEEvT0_iT1_T2_DpNS2_10kernel_argIT3_EE
        .type           _ZN3cub18CUB_300001_SM_10006detail9transform16transform_kernelINS2_10policy_hubILb1EN4cuda3std3__45tupleIJN6thrust24THRUST_300001_SM_1000_NS6detail15normal_iteratorINSA_10device_ptrI6float4EEEEEEEE10policy1000El16project_functoryNSC_INSD_IfEEEEJPSE_EEEvT0_iT1_T2_DpNS2_10kernel_argIT3_EE,@function
        .size           _ZN3cub18CUB_300001_SM_10006detail9transform16transform_kernelINS2_10policy_hubILb1EN4cuda3std3__45tupleIJN6thrust24THRUST_300001_SM_1000_NS6detail15normal_iteratorINSA_10device_ptrI6float4EEEEEEEE10policy1000El16project_functoryNSC_INSD_IfEEEEJPSE_EEEvT0_iT1_T2_DpNS2_10kernel_argIT3_EE,(.L_x_891 - _ZN3cub18CUB_300001_SM_10006detail9transform16transform_kernelINS2_10policy_hubILb1EN4cuda3std3__45tupleIJN6thrust24THRUST_300001_SM_1000_NS6detail15normal_iteratorINSA_10device_ptrI6float4EEEEEEEE10policy1000El16project_functoryNSC_INSD_IfEEEEJPSE_EEEvT0_iT1_T2_DpNS2_10kernel_argIT3_EE)
        .other          _ZN3cub18CUB_300001_SM_10006detail9transform16transform_kernelINS2_10policy_hubILb1EN4cuda3std3__45tupleIJN6thrust24THRUST_300001_SM_1000_NS6detail15normal_iteratorINSA_10device_ptrI6float4EEEEEEEE10policy1000El16project_functoryNSC_INSD_IfEEEEJPSE_EEEvT0_iT1_T2_DpNS2_10kernel_argIT3_EE,@"STO_CUDA_ENTRY STV_DEFAULT"
_ZN3cub18CUB_300001_SM_10006detail9transform16transform_kernelINS2_10policy_hubILb1EN4cuda3std3__45tupleIJN6thrust24THRUST_300001_SM_1000_NS6detail15normal_iteratorINSA_10device_ptrI6float4EEEEEEEE10policy1000El16project_functoryNSC_INSD_IfEEEEJPSE_EEEvT0_iT1_T2_DpNS2_10kernel_argIT3_EE:
.text._ZN3cub18CUB_300001_SM_10006detail9transform16transform_kernelINS2_10policy_hubILb1EN4cuda3std3__45tupleIJN6thrust24THRUST_300001_SM_1000_NS6detail15normal_iteratorINSA_10device_ptrI6float4EEEEEEEE10policy1000El16project_functoryNSC_INSD_IfEEEEJPSE_EEEvT0_iT1_T2_DpNS2_10kernel_argIT3_EE:
        /* <DEDUP_REMOVED lines=26> */
.L_x_709:
[----:B------:R-:W-:Y:S01]  /*01a0*/  VIADD R0, R0, 0x4000 ;  /* 0x0000400000007836 */ /* 0x000fe20000000000 */
[----:B------:R0:W-:Y:S04]  /*01b0*/  CCTL.E.PF2 [R2] ;  /* 0x000000000200798f */ /* 0x0001e80000800100 */
[----:B------:R-:W-:Y:S02]  /*01c0*/  ISETP.GE.AND P0, PT, R0, UR6, PT ;  /* 0x0000000600007c0c */ /* 0x000fe4000bf06270 */
[----:B0-----:R-:W-:-:S04]  /*01d0*/  IADD3 R2, P1, PT, R2, 0x4000, RZ ;  /* 0x0000400002027810 */ /* 0x001fc80007f3e0ff */
[----:B------:R-:W-:-:S07]  /*01e0*/  IADD3.X R3, PT, PT, RZ, R3, RZ, P1, !PT ;  /* 0x00000003ff037210 */ /* 0x000fce0000ffe4ff */
[----:B------:R-:W-:Y:S05]  /*01f0*/  @!P0 BRA `(.L_x_709) ;  /* 0xfffffffc00e88947 */ /* 0x000fea000383ffff */
.L_x_708:
[----:B------:R-:W-:Y:S05]  /*0200*/  BSYNC.RECONVERGENT B0 ;  /* 0x0000000000007941 */ /* 0x000fea0003800200 */
.L_x_707:
        /* <DEDUP_REMOVED lines=99> */
.L_x_713:
[----:B------:R-:W-:Y:S05]  /*0840*/  BSYNC.RECONVERGENT B0 ;  /* 0x0000000000007941 */ /* 0x000fea0003800200 */
.L_x_712:
[----:B------:R-:W-:Y:S04]  /*0850*/  BSSY.RECONVERGENT B0, `(.L_x_714) ;  /* 0x0000004000007945 */ /* 0x000fe80003800200 */
[----:B------:R-:W-:Y:S05]  /*0860*/  @P5 BRA `(.L_x_715) ;  /* 0x0000000000085947 */ /* 0x000fea0003800000 */
[----:B-1----:R-:W2:Y:S04]  /*0870*/  LDG.E R13, desc[UR14][R8.64+0x1000] ;  /* 0x0010000e080d7981 */ /* 0x002ea8000c1e1900 */
[----:B--2---:R2:W-:Y:S02]  /*0880*/  STG.E desc[UR14][R10.64+0x400], R13 ;  /* 0x0004000d0a007986 */ /* 0x0045e4000c10190e */
.L_x_715:
[----:B------:R-:W-:Y:S05]  /*0890*/  BSYNC.RECONVERGENT B0 ;  /* 0x0000000000007941 */ /* 0x000fea0003800200 */
.L_x_714:
[----:B------:R-:W-:Y:S04]  /*08a0*/  BSSY.RECONVERGENT B0, `(.L_x_716) ;  /* 0x0000004000007945 */ /* 0x000fe80003800200 */
[----:B------:R-:W-:Y:S05]  /*08b0*/  @P4 BRA `(.L_x_717) ;  /* 0x0000000000084947 */ /* 0x000fea0003800000 */
[----:B-12---:R-:W2:Y:S04]  /*08c0*/  LDG.E R13, desc[UR14][R8.64+0x1800] ;  /* 0x0018000e080d7981 */ /* 0x006ea8000c1e1900 */
[----:B--2---:R3:W-:Y:S02]  /*08d0*/  STG.E desc[UR14][R10.64+0x600], R13 ;  /* 0x0006000d0a007986 */ /* 0x0047e4000c10190e */
.L_x_717:
[----:B------:R-:W-:Y:S05]  /*08e0*/  BSYNC.RECONVERGENT B0 ;  /* 0x0000000000007941 */ /* 0x000fea0003800200 */
.L_x_716:
[----:B------:R-:W-:Y:S04]  /*08f0*/  BSSY.RECONVERGENT B0, `(.L_x_718) ;  /* 0x0000004000007945 */ /* 0x000fe80003800200 */
[----:B------:R-:W-:Y:S05]  /*0900*/  @P3 BRA `(.L_x_719) ;  /* 0x0000000000083947 */ /* 0x000fea0003800000 */
[----:B-123--:R-:W2:Y:S04]  /*0910*/  LDG.E R13, desc[UR14][R8.64+0x2000] ;  /* 0x0020000e080d7981 */ /* 0x00eea8000c1e1900 */
[----:B--2---:R4:W-:Y:S02]  /*0920*/  STG.E desc[UR14][R10.64+0x800], R13 ;  /* 0x0008000d0a007986 */ /* 0x0049e4000c10190e */
.L_x_719:
[----:B------:R-:W-:Y:S05]  /*0930*/  BSYNC.RECONVERGENT B0 ;  /* 0x0000000000007941 */ /* 0x000fea0003800200 */
.L_x_718:
[----:B------:R-:W-:Y:S04]  /*0940*/  BSSY.RECONVERGENT B0, `(.L_x_720) ;  /* 0x0000004000007945 */ /* 0x000fe80003800200 */
[----:B------:R-:W-:Y:S05]  /*0950*/  @P2 BRA `(.L_x_721) ;  /* 0x0000000000082947 */ /* 0x000fea0003800000 */
[----:B-1234-:R-:W2:Y:S04]  /*0960*/  LDG.E R13, desc[UR14][R8.64+0x2800] ;  /* 0x0028000e080d7981 */ /* 0x01eea8000c1e1900 */
[----:B--2---:R1:W-:Y:S02]  /*0970*/  STG.E desc[UR14][R10.64+0xa00], R13 ;  /* 0x000a000d0a007986 */ /* 0x0043e4000c10190e */
.L_x_721:
[----:B------:R-:W-:Y:S05]  /*0980*/  BSYNC.RECONVERGENT B0 ;  /* 0x0000000000007941 */ /* 0x000fea0003800200 */
.L_x_720:
[----:B------:R-:W-:Y:S04]  /*0990*/  BSSY.RECONVERGENT B0, `(.L_x_722) ;  /* 0x0000004000007945 */ /* 0x000fe80003800200 */
[----:B------:R-:W-:Y:S05]  /*09a0*/  @P1 BRA `(.L_x_723) ;  /* 0x0000000000081947 */ /* 0x000fea0003800000 */
[----:B------:R-:W5:Y:S04]  /*09b0*/  LDG.E R9, desc[UR14][R8.64+0x3000] ;  /* 0x0030000e08097981 */ /* 0x000f68000c1e1900 */
[----:B-----5:R0:W-:Y:S02]  /*09c0*/  STG.E desc[UR14][R10.64+0xc00], R9 ;  /* 0x000c00090a007986 */ /* 0x0201e4000c10190e */
.L_x_723:
[----:B------:R-:W-:Y:S05]  /*09d0*/  BSYNC.RECONVERGENT B0 ;  /* 0x0000000000007941 */ /* 0x000fea0003800200 */
.L_x_722:
[----:B------:R-:W-:Y:S05]  /*09e0*/  @!P0 BRA `(.L_x_711) ;  /* 0x00000004006c8947 */ /* 0x000fea0003800000 */
[----:B------:R-:W-:-:S07]  /*09f0*/  HFMA2 R6, -RZ, RZ, 0, 9.5367431640625e-07 ;  /* 0x00000010ff067431 */ /* 0x000fce00000001ff */
.L_x_726:
        /* <DEDUP_REMOVED lines=88> */
.L_x_725:
[----:B------:R-:W-:Y:S05]  /*0f80*/  BSYNC.RECONVERGENT B0 ;  /* 0x0000000000007941 */ /* 0x000fea0003800200 */
.L_x_724:
[----:B------:R-:W-:Y:S05]  /*0f90*/  @P1 BRA `(.L_x_726) ;  /* 0xfffffff800981947 */ /* 0x000fea000383ffff */
.L_x_711:
        /* <DEDUP_REMOVED lines=29> */
.L_x_729:
[----:B------:R-:W-:Y:S05]  /*1170*/  BSYNC.RECONVERGENT B0 ;  /* 0x0000000000007941 */ /* 0x000fea0003800200 */
.L_x_728:
[----:B------:R-:W-:Y:S01]  /*1180*/  ISETP.NE.AND P6, PT, R6, RZ, PT ;  /* 0x000000ff0600720c */ /* 0x000fe20003fc5270 */
[----:B------:R-:W-:-:S12]  /*1190*/  BSSY.RECONVERGENT B0, `(.L_x_730) ;  /* 0x0000004000007945 */ /* 0x000fd80003800200 */
[----:B------:R-:W-:Y:S05]  /*11a0*/  @P6 BRA `(.L_x_731) ;  /* 0x0000000000086947 */ /* 0x000fea0003800000 */
[----:B0-----:R-:W2:Y:S04]  /*11b0*/  LDG.E R13, desc[UR14][R10.64+0x800] ;  /* 0x0008000e0a0d7981 */ /* 0x001ea8000c1e1900 */
[----:B--2---:R1:W-:Y:S02]  /*11c0*/  STG.E desc[UR14][R8.64+0x200], R13 ;  /* 0x0002000d08007986 */ /* 0x0043e4000c10190e */
.L_x_731:
[----:B------:R-:W-:Y:S05]  /*11d0*/  BSYNC.RECONVERGENT B0 ;  /* 0x0000000000007941 */ /* 0x000fea0003800200 */
.L_x_730:
[----:B------:R-:W-:Y:S04]  /*11e0*/  BSSY.RECONVERGENT B0, `(.L_x_732) ;  /* 0x0000004000007945 */ /* 0x000fe80003800200 */
[----:B------:R-:W-:Y:S05]  /*11f0*/  @P0 BRA `(.L_x_733) ;  /* 0x0000000000080947 */ /* 0x000fea0003800000 */
[----:B01----:R-:W2:Y:S04]  /*1200*/  LDG.E R13, desc[UR14][R10.64+0x1000] ;  /* 0x0010000e0a0d7981 */ /* 0x003ea8000c1e1900 */
[----:B--2---:R2:W-:Y:S02]  /*1210*/  STG.E desc[UR14][R8.64+0x400], R13 ;  /* 0x0004000d08007986 */ /* 0x0045e4000c10190e */
.L_x_733:
[----:B------:R-:W-:Y:S05]  /*1220*/  BSYNC.RECONVERGENT B0 ;  /* 0x0000000000007941 */ /* 0x000fea0003800200 */
.L_x_732:
[----:B------:R-:W-:Y:S04]  /*1230*/  BSSY.RECONVERGENT B0, `(.L_x_734) ;  /* 0x0000004000007945 */ /* 0x000fe80003800200 */
[----:B------:R-:W-:Y:S05]  /*1240*/  @P1 BRA `(.L_x_735) ;  /* 0x0000000000081947 */ /* 0x000fea0003800000 */
[----:B012---:R-:W2:Y:S04]  /*1250*/  LDG.E R13, desc[UR14][R10.64+0x1800] ;  /* 0x0018000e0a0d7981 */ /* 0x007ea8000c1e1900 */
[----:B--2---:R3:W-:Y:S02]  /*1260*/  STG.E desc[UR14][R8.64+0x600], R13 ;  /* 0x0006000d08007986 */ /* 0x0047e4000c10190e */
.L_x_735:
[----:B------:R-:W-:Y:S05]  /*1270*/  BSYNC.RECONVERGENT B0 ;  /* 0x0000000000007941 */ /* 0x000fea0003800200 */
.L_x_734:
[----:B------:R-:W-:Y:S04]  /*1280*/  BSSY.RECONVERGENT B0, `(.L_x_736) ;  /* 0x0000004000007945 */ /* 0x000fe80003800200 */
[----:B------:R-:W-:Y:S05]  /*1290*/  @P2 BRA `(.L_x_737) ;  /* 0x0000000000082947 */ /* 0x000fea0003800000 */
[----:B0123--:R-:W2:Y:S04]  /*12a0*/  LDG.E R13, desc[UR14][R10.64+0x2000] ;  /* 0x0020000e0a0d7981 */ /* 0x00fea8000c1e1900 */
[----:B--2---:R4:W-:Y:S02]  /*12b0*/  STG.E desc[UR14][R8.64+0x800], R13 ;  /* 0x0008000d08007986 */ /* 0x0049e4000c10190e */
.L_x_737:
[----:B------:R-:W-:Y:S05]  /*12c0*/  BSYNC.RECONVERGENT B0 ;  /* 0x0000000000007941 */ /* 0x000fea0003800200 */
.L_x_736:
[----:B------:R-:W-:Y:S04]  /*12d0*/  BSSY.RECONVERGENT B0, `(.L_x_738) ;  /* 0x0000004000007945 */ /* 0x000fe80003800200 */
[----:B------:R-:W-:Y:S05]  /*12e0*/  @P3 BRA `(.L_x_739) ;  /* 0x0000000000083947 */ /* 0x000fea0003800000 */
[----:B01234-:R-:W2:Y:S04]  /*12f0*/  LDG.E R13, desc[UR14][R10.64+0x2800] ;  /* 0x0028000e0a0d7981 */ /* 0x01fea8000c1e1900 */
[----:B--2---:R0:W-:Y:S02]  /*1300*/  STG.E desc[UR14][R8.64+0xa00], R13 ;  /* 0x000a000d08007986 */ /* 0x0041e4000c10190e */
.L_x_739:
[----:B------:R-:W-:Y:S05]  /*1310*/  BSYNC.RECONVERGENT B0 ;  /* 0x0000000000007941 */ /* 0x000fea0003800200 */
.L_x_738:
[----:B------:R-:W-:Y:S04]  /*1320*/  BSSY.RECONVERGENT B0, `(.L_x_740) ;  /* 0x0000004000007945 */ /* 0x000fe80003800200 */
[----:B------:R-:W-:Y:S05]  /*1330*/  @P4 BRA `(.L_x_741) ;  /* 0x0000000000084947 */ /* 0x000fea0003800000 */
[----:B01234-:R-:W2:Y:S04]  /*1340*/  LDG.E R13, desc[UR14][R10.64+0x3000] ;  /* 0x0030000e0a0d7981 */ /* 0x01fea8000c1e1900 */
[----:B--2---:R0:W-:Y:S02]  /*1350*/  STG.E desc[UR14][R8.64+0xc00], R13 ;  /* 0x000c000d08007986 */ /* 0x0041e4000c10190e */
.L_x_741:
[----:B------:R-:W-:Y:S05]  /*1360*/  BSYNC.RECONVERGENT B0 ;  /* 0x0000000000007941 */ /* 0x000fea0003800200 */
.L_x_740:
[----:B------:R-:W-:Y:S04]  /*1370*/  BSSY.RECONVERGENT B0, `(.L_x_742) ;  /* 0x0000004000007945 */ /* 0x000fe80003800200 */
[----:B------:R-:W-:Y:S05]  /*1380*/  @P5 BRA `(.L_x_743) ;  /* 0x0000000000085947 */ /* 0x000fea0003800000 */
[----:B------:R-:W5:Y:S04]  /*1390*/  LDG.E R11, desc[UR14][R10.64+0x3800] ;  /* 0x0038000e0a0b7981 */ /* 0x000f68000c1e1900 */
[----:B-----5:R0:W-:Y:S02]  /*13a0*/  STG.E desc[UR14][R8.64+0xe00], R11 ;  /* 0x000e000b08007986 */ /* 0x0201e4000c10190e */
.L_x_743:
[----:B------:R-:W-:Y:S05]  /*13b0*/  BSYNC.RECONVERGENT B0 ;  /* 0x0000000000007941 */ /* 0x000fea0003800200 */
.L_x_742:
[----:B------:R-:W-:-:S07]  /*13c0*/  IADD3 R0, PT, PT, R0, 0x8, RZ ;  /* 0x0000000800007810 */ /* 0x000fce0007ffe0ff */
.L_x_727:
        /* <DEDUP_REMOVED lines=31> */
.L_x_744:
[----:B------:R-:W-:Y:S05]  /*15c0*/  @!P2 EXIT ;  /* 0x000000000000a94d */ /* 0x000fea0003800000 */
[----:B01234-:R-:W-:Y:S01]  /*15d0*/  LEA R11, R0, R7, 0x7 ;  /* 0x00000007000b7211 */ /* 0x01ffe200078e38ff */
[----:B------:R-:W-:-:S12]  /*15e0*/  UIADD3 UR4, UPT, UPT, -UR4, URZ, URZ ;  /* 0x000000ff04047290 */ /* 0x000fd8000fffe1ff */
.L_x_745:
        /* <DEDUP_REMOVED lines=10> */
.L_x_710:
        /* <DEDUP_REMOVED lines=22> */
.L_x_747:
        /* <DEDUP_REMOVED lines=46> */
.L_x_746:
        /* <DEDUP_REMOVED lines=25> */
.L_x_748:
        /* <DEDUP_REMOVED lines=17> */
.L_x_749:
[----:B------:R-:W-:Y:S05]  /*1d70*/  @!P0 EXIT ;  /* 0x000000000000894d */ /* 0x000fea0003800000 */
[----:B------:R-:W-:Y:S01]  /*1d80*/  ULEA UR6, UP0, UR16, UR6, 0x4 ;  /* 0x0000000610067291 */ /* 0x000fe2000f8020ff */
[----:B------:R-:W-:Y:S01]  /*1d90*/  LEA R7, R0, R7, 0x7 ;  /* 0x0000000700077211 */ /* 0x000fe200078e38ff */
[----:B------:R-:W-:Y:S02]  /*1da0*/  UIADD3 UR4, UPT, UPT, -UR4, URZ, URZ ;  /* 0x000000ff04047290 */ /* 0x000fe4000fffe1ff */
[----:B------:R-:W-:-:S12]  /*1db0*/  ULEA.HI.X UR7, UR16, UR7, UR11, 0x4, UP0 ;  /* 0x0000000710077291 */ /* 0x000fd800080f240b */
.L_x_750:
        /* <DEDUP_REMOVED lines=13> */
.L_x_751:
        /* <DEDUP_REMOVED lines=15> */
.L_x_891:


//--------------------- .text._ZN3cub18CUB_300001_SM_10006detail9transform16transform_kernelINS2_10policy_hubILb1EN4cuda3std3__45tupleIJN6thrust24THRUST_300001_SM_1000_NS6detail15normal_iteratorINSA_10device_ptrI6float4EEEEEEEE10policy1000Ei16project_functoryNSC_INSD_IfEEEEJPSE_EEEvT0_iT1_T2_DpNS2_10kernel_argIT3_EE --------------------------
	.section	.text._ZN3cub18CUB_300001_SM_10006detail9transform16transform_kernelINS2_10policy_hubILb1EN4cuda3std3__45tupleIJN6thrust24THRUST_300001_SM_1000_NS6detail15normal_iteratorINSA_10device_ptrI6float4EEEEEEEE10policy1000Ei16project_functoryNSC_INSD_IfEEEEJPSE_EEEvT0_iT1_T2_DpNS2_10kernel_argIT3_EE,"ax",@progbits
	.align	128
        .global         _ZN3cub18CUB_300001_SM_10006detail9transform16transform_kernelINS2_10policy_hubILb1EN4cuda3std3__45tupleIJN6thrust24THRUST_300001_SM_1000_NS6detail15normal_iteratorINSA_10device_ptrI6float4EEEEEEEE10policy1000Ei16project_functoryNSC_INSD_IfEEEEJPSE_EEEvT0_iT1_T2_DpNS2_10kernel_argIT3_EE
        .type           _ZN3cub18CUB_300001_SM_10006detail9transform16transform_kernelINS2_10policy_hubILb1EN4cuda3std3__45tupleIJN6thrust24THRUST_300001_SM_1000_NS6detail15normal_iteratorINSA_10device_ptrI6float4EEEEEEEE10policy1000Ei16project_functoryNSC_INSD_IfEEEEJPSE_EEEvT0_iT1_T2_DpNS2_10kernel_argIT3_EE,@function
        .size           _ZN3cub18CUB_300001_SM_10006detail9transform16transform_kernelINS2_10policy_hubILb1EN4cuda3std3__45tupleIJN6thrust24THRUST_300001_SM_1000_NS6detail15normal_iteratorINSA_10device_ptrI6float4EEEEEEEE10policy1000Ei16project_functoryNSC_INSD_IfEEEEJPSE_EEEvT0_iT1_T2_DpNS2_10kernel_argIT3_EE,(.L_x_892 - _ZN3cub18CUB_300001_SM_10006detail9transform16transform_kernelINS2_10policy_hubILb1EN4cuda3std3__45tupleIJN6thrust24THRUST_300001_SM_1000_NS6detail15normal_iteratorINSA_10device_ptrI6float4EEEEEEEE10policy1000Ei16project_functoryNSC_INSD_IfEEEEJPSE_EEEvT0_iT1_T2_DpNS2_10kernel_argIT3_EE)
        .other          _ZN3cub18CUB_300001_SM_10006detail9transform16transform_kernelINS2_10policy_hubILb1EN4cuda3std3__45tupleIJN6thrust24THRUST_300001_SM_1000_NS6detail15normal_iteratorINSA_10device_ptrI6float4EEEEEEEE10policy1000Ei16project_functoryNSC_INSD_IfEEEEJPSE_EEEvT0_iT1_T2_DpNS2_10kernel_argIT3_EE,@"STO_CUDA_ENTRY STV_DEFAULT"
_ZN3cub18CUB_300001_SM_10006detail9transform16transform_kernelINS2_10policy_hubILb1EN4cuda3std3__45tupleIJN6thrust24THRUST_300001_SM_1000_NS6detail15normal_iteratorINSA_10device_ptrI6float4EEEEEEEE10policy1000Ei16project_functoryNSC_INSD_IfEEEEJPSE_EEEvT0_iT1_T2_DpNS2_10kernel_argIT3_EE:
.text._ZN3cub18CUB_300001_SM_10006detail9transform16transform_kernelINS2_10policy_hubILb1EN4cuda3std3__45tupleIJN6thrust24THRUST_300001_SM_1000_NS6detail15normal_iteratorINSA_10device_ptrI6float4EEEEEEEE10policy1000Ei16project_functoryNSC_INSD_IfEEEEJPSE_EEEvT0_iT1_T2_DpNS2_10kernel_argIT3_EE:
        /* <DEDUP_REMOVED lines=20> */
.L_x_754:
[----:B------:R-:W-:Y:S01]  /*0140*/  VIADD R15, R15, 0x4000 ;  /* 0x000040000f0f7836 */ /* 0x000fe20000000000 */
[----:B------:R1:W-:Y:S04]  /*0150*/  CCTL.E.PF2 [R12] ;  /* 0x000000000c00798f */ /* 0x0003e80000800100 */
[----:B------:R-:W-:Y:S02]  /*0160*/  ISETP.GE.AND P0, PT, R15, R8, PT ;  /* 0x000000080f00720c */ /* 0x000fe40003f06270 */
[----:B-1----:R-:W-:-:S04]  /*0170*/  IADD3 R12, P2, PT, R12, 0x4000, RZ ;  /* 0x000040000c0c7810 */ /* 0x002fc80007f5e0ff */
[----:B------:R-:W-:-:S07]  /*0180*/  IADD3.X R13, PT, PT, RZ, R13, RZ, P2, !PT ;  /* 0x0000000dff0d7210 */ /* 0x000fce00017fe4ff */
[----:B------:R-:W-:Y:S05]  /*0190*/  @!P0 BRA `(.L_x_754) ;  /* 0xfffffffc00e88947 */ /* 0x000fea000383ffff */
.L_x_753:
[----:B------:R-:W-:Y:S05]  /*01a0*/  BSYNC.RECONVERGENT B0 ;  /* 0x0000000000007941 */ /* 0x000fea0003800200 */
.L_x_752:
        /* <DEDUP_REMOVED lines=23> */
.L_x_757:
        /* <DEDUP_REMOVED lines=44> */
.L_x_756:
        /* <DEDUP_REMOVED lines=26> */
.L_x_758:
        /* <DEDUP_REMOVED lines=17> */
.L_x_759:
[----:B------:R-:W-:Y:S05]  /*0890*/  @!P0 EXIT ;  /* 0x000000000000894d */ /* 0x000fea0003800000 */
[----:B------:R-:W1:Y:S01]  /*08a0*/  LDC.64 R2, c[0x0][0x390] ;  /* 0x0000e400ff027b82 */ /* 0x000e620000000a00 */
[----:B0-----:R-:W-:Y:S01]  /*08b0*/  LEA R11, R0, R7, 0x7 ;  /* 0x00000007000b7211 */ /* 0x001fe200078e38ff */
[----:B------:R-:W-:-:S06]  /*08c0*/  UIADD3 UR4, UPT, UPT, -UR4, URZ, URZ ;  /* 0x000000ff04047290 */ /* 0x000fcc000fffe1ff */
[----:B------:R-:W0:Y:S01]  /*08d0*/  LDC.64 R4, c[0x0][0x398] ;  /* 0x0000e600ff047b82 */ /* 0x000e220000000a00 */
[----:B-1----:R-:W-:-:S04]  /*08e0*/  IMAD.WIDE R6, R9, 0x4, R2 ;  /* 0x0000000409067825 */ /* 0x002fc800078e0202 */
[----:B0-----:R-:W-:-:S07]  /*08f0*/  IMAD.WIDE R8, R9, 0x10, R4 ;  /* 0x0000001009087825 */ /* 0x001fce00078e0204 */
.L_x_760:
        /* <DEDUP_REMOVED lines=9> */
.L_x_755:
        /* <DEDUP_REMOVED lines=8> */
.L_x_764:
        /* <DEDUP_REMOVED lines=88> */
.L_x_763:
[----:B------:R-:W-:Y:S05]  /*0f90*/  BSYNC.RECONVERGENT B0 ;  /* 0x0000000000007941 */ /* 0x000fea0003800200 */
.L_x_762:
[----:B------:R-:W-:Y:S05]  /*0fa0*/  @P1 BRA `(.L_x_764) ;  /* 0xfffffff800981947 */ /* 0x000fea000383ffff */
.L_x_761:
        /* <DEDUP_REMOVED lines=29> */
.L_x_767:
[----:B------:R-:W-:Y:S05]  /*1180*/  BSYNC.RECONVERGENT B0 ;  /* 0x0000000000007941 */ /* 0x000fea0003800200 */
.L_x_766:
[----:B------:R-:W-:Y:S01]  /*1190*/  ISETP.NE.AND P6, PT, R12, RZ, PT ;  /* 0x000000ff0c00720c */ /* 0x000fe20003fc5270 */
[----:B------:R-:W-:-:S12]  /*11a0*/  BSSY.RECONVERGENT B0, `(.L_x_768) ;  /* 0x0000004000007945 */ /* 0x000fd80003800200 */
[----:B------:R-:W-:Y:S05]  /*11b0*/  @P6 BRA `(.L_x_769) ;  /* 0x0000000000086947 */ /* 0x000fea0003800000 */
[----:B0-----:R-:W2:Y:S04]  /*11c0*/  LDG.E R13, desc[UR6][R10.64+0x800] ;  /* 0x000800060a0d7981 */ /* 0x001ea8000c1e1900 */
[----:B--2---:R1:W-:Y:S02]  /*11d0*/  STG.E desc[UR6][R8.64+0x200], R13 ;  /* 0x0002000d08007986 */ /* 0x0043e4000c101906 */
.L_x_769:
[----:B------:R-:W-:Y:S05]  /*11e0*/  BSYNC.RECONVERGENT B0 ;  /* 0x0000000000007941 */ /* 0x000fea0003800200 */
.L_x_768:
[----:B------:R-:W-:Y:S04]  /*11f0*/  BSSY.RECONVERGENT B0, `(.L_x_770) ;  /* 0x0000004000007945 */ /* 0x000fe80003800200 */
[----:B------:R-:W-:Y:S05]  /*1200*/  @P0 BRA `(.L_x_771) ;  /* 0x0000000000080947 */ /* 0x000fea0003800000 */
[----:B01----:R-:W2:Y:S04]  /*1210*/  LDG.E R13, desc[UR6][R10.64+0x1000] ;  /* 0x001000060a0d7981 */ /* 0x003ea8000c1e1900 */
[----:B--2---:R2:W-:Y:S02]  /*1220*/  STG.E desc[UR6][R8.64+0x400], R13 ;  /* 0x0004000d08007986 */ /* 0x0045e4000c101906 */
.L_x_771:
[----:B------:R-:W-:Y:S05]  /*1230*/  BSYNC.RECONVERGENT B0 ;  /* 0x0000000000007941 */ /* 0x000fea0003800200 */
.L_x_770:
[----:B------:R-:W-:Y:S04]  /*1240*/  BSSY.RECONVERGENT B0, `(.L_x_772) ;  /* 0x0000004000007945 */ /* 0x000fe80003800200 */
[----:B------:R-:W-:Y:S05]  /*1250*/  @P1 BRA `(.L_x_773) ;  /* 0x0000000000081947 */ /* 0x000fea0003800000 */
[----:B012---:R-:W2:Y:S04]  /*1260*/  LDG.E R13, desc[UR6][R10.64+0x1800] ;  /* 0x001800060a0d7981 */ /* 0x007ea8000c1e1900 */
[----:B--2---:R3:W-:Y:S02]  /*1270*/  STG.E desc[UR6][R8.64+0x600], R13 ;  /* 0x0006000d08007986 */ /* 0x0047e4000c101906 */
.L_x_773:
[----:B------:R-:W-:Y:S05]  /*1280*/  BSYNC.RECONVERGENT B0 ;  /* 0x0000000000007941 */ /* 0x000fea0003800200 */
.L_x_772:
[----:B------:R-:W-:Y:S04]  /*1290*/  BSSY.RECONVERGENT B0, `(.L_x_774) ;  /* 0x0000004000007945 */ /* 0x000fe80003800200 */
[----:B------:R-:W-:Y:S05]  /*12a0*/  @P2 BRA `(.L_x_775) ;  /* 0x0000000000082947 */ /* 0x000fea0003800000 */
[----:B0123--:R-:W2:Y:S04]  /*12b0*/  LDG.E R13, desc[UR6][R10.64+0x2000] ;  /* 0x002000060a0d7981 */ /* 0x00fea8000c1e1900 */
[----:B--2---:R4:W-:Y:S02]  /*12c0*/  STG.E desc[UR6][R8.64+0x800], R13 ;  /* 0x0008000d08007986 */ /* 0x0049e4000c101906 */
.L_x_775:
[----:B------:R-:W-:Y:S05]  /*12d0*/  BSYNC.RECONVERGENT B0 ;  /* 0x0000000000007941 */ /* 0x000fea0003800200 */
.L_x_774:
[----:B------:R-:W-:Y:S04]  /*12e0*/  BSSY.RECONVERGENT B0, `(.L_x_776) ;  /* 0x0000004000007945 */ /* 0x000fe80003800200 */
[----:B------:R-:W-:Y:S05]  /*12f0*/  @P3 BRA `(.L_x_777) ;  /* 0x0000000000083947 */ /* 0x000fea0003800000 */
[----:B01234-:R-:W2:Y:S04]  /*1300*/  LDG.E R13, desc[UR6][R10.64+0x2800] ;  /* 0x002800060a0d7981 */ /* 0x01fea8000c1e1900 */
[----:B--2---:R0:W-:Y:S02]  /*1310*/  STG.E desc[UR6][R8.64+0xa00], R13 ;  /* 0x000a000d08007986 */ /* 0x0041e4000c101906 */
.L_x_777:
[----:B------:R-:W-:Y:S05]  /*1320*/  BSYNC.RECONVERGENT B0 ;  /* 0x0000000000007941 */ /* 0x000fea0003800200 */
.L_x_776:
[----:B------:R-:W-:Y:S04]  /*1330*/  BSSY.RECONVERGENT B0, `(.L_x_778) ;  /* 0x0000004000007945 */ /* 0x000fe80003800200 */
[----:B------:R-:W-:Y:S05]  /*1340*/  @P4 BRA `(.L_x_779) ;  /* 0x0000000000084947 */ /* 0x000fea0003800000 */
[----:B01234-:R-:W2:Y:S04]  /*1350*/  LDG.E R13, desc[UR6][R10.64+0x3000] ;  /* 0x003000060a0d7981 */ /* 0x01fea8000c1e1900 */
[----:B--2---:R0:W-:Y:S02]  /*1360*/  STG.E desc[UR6][R8.64+0xc00], R13 ;  /* 0x000c000d08007986 */ /* 0x0041e4000c101906 */
.L_x_779:
[----:B------:R-:W-:Y:S05]  /*1370*/  BSYNC.RECONVERGENT B0 ;  /* 0x0000000000007941 */ /* 0x000fea0003800200 */
.L_x_778:
[----:B------:R-:W-:Y:S04]  /*1380*/  BSSY.RECONVERGENT B0, `(.L_x_780) ;  /* 0x0000004000007945 */ /* 0x000fe80003800200 */
[----:B------:R-:W-:Y:S05]  /*1390*/  @P5 BRA `(.L_x_781) ;  /* 0x0000000000085947 */ /* 0x000fea0003800000 */
[----:B------:R-:W5:Y:S04]  /*13a0*/  LDG.E R11, desc[UR6][R10.64+0x3800] ;  /* 0x003800060a0b7981 */ /* 0x000f68000c1e1900 */
[----:B-----5:R0:W-:Y:S02]  /*13b0*/  STG.E desc[UR6][R8.64+0xe00], R11 ;  /* 0x000e000b08007986 */ /* 0x0201e4000c101906 */
.L_x_781:
[----:B------:R-:W-:Y:S05]  /*13c0*/  BSYNC.RECONVERGENT B0 ;  /* 0x0000000000007941 */ /* 0x000fea0003800200 */
.L_x_780:
[----:B------:R-:W-:-:S07]  /*13d0*/  VIADD R6, R6, 0x8 ;  /* 0x0000000806067836 */ /* 0x000fce0000000000 */
.L_x_765:
        /* <DEDUP_REMOVED lines=31> */
.L_x_782:
[----:B------:R-:W-:Y:S05]  /*15d0*/  @!P2 EXIT ;  /* 0x000000000000a94d */ /* 0x000fea0003800000 */
[----:B01----:R-:W-:Y:S01]  /*15e0*/  IMAD R11, R6, 0x80, R7 ;  /* 0x00000080060b7824 */ /* 0x003fe200078e0207 */
[----:B------:R-:W-:-:S12]  /*15f0*/  UIADD3 UR4, UPT, UPT, -UR4, URZ, URZ ;  /* 0x000000ff04047290 */ /* 0x000fd8000fffe1ff */
.L_x_783:
        /* <DEDUP_REMOVED lines=10> */
.L_x_784:
        /* <DEDUP_REMOVED lines=14> */
.L_x_892:


//--------------------- .text._ZN3cub18CUB_300001_SM_10006detail9transform16transform_kernelINS2_10policy_hubILb1EN4cuda3std3__45tupleIJN6thrust24THRUST_300001_SM_1000_NS6detail15normal_iteratorINSA_10device_ptrI6float4EEEEEEEE10policy1000El16project_functorxNSC_INSD_IfEEEEJPSE_EEEvT0_iT1_T2_DpNS2_10kernel_argIT3_EE --------------------------
	.section	.text._ZN3cub18CUB_300001_SM_10006detail9transform16transform_kernelINS2_10policy_hubILb1EN4cuda3std3__45tupleIJN6thrust24THRUST_300001_SM_1000_NS6detail15normal_iteratorINSA_10device_ptrI6float4EEEEEEEE10policy1000El16project_functorxNSC_INSD_IfEEEEJPSE_EEEvT0_iT1_T2_DpNS2_10kernel_argIT3_EE,"ax",@progbits
	.align	128
        .global         _ZN3cub18CUB_300001_SM_10006detail9transform16transform_kernelINS2_10policy_hubILb1EN4cuda3std3__45tupleIJN6thrust24THRUST_300001_SM_1000_NS6detail15normal_iteratorINSA_10device_ptrI6float4EEEEEEEE10policy1000El16project_functorxNSC_INSD_IfEEEEJPSE_EEEvT0_iT1_T2_DpNS2_10kernel_argIT3_EE
        .type           _ZN3cub18CUB_300001_SM_10006detail9transform16transform_kernelINS2_10policy_hubILb1EN4cuda3std3__45tupleIJN6thrust24THRUST_300001_SM_1000_NS6detail15normal_iteratorINSA_10device_ptrI6float4EEEEEEEE10policy1000El16project_functorxNSC_INSD_IfEEEEJPSE_EEEvT0_iT1_T2_DpNS2_10kernel_argIT3_EE,@function
        .size           _ZN3cub18CUB_300001_SM_10006detail9transform16transform_kernelINS2_10policy_hubILb1EN4cuda3std3__45tupleIJN6thrust24THRUST_300001_SM_1000_NS6detail15normal_iteratorINSA_10device_ptrI6float4EEEEEEEE10policy1000El16project_functorxNSC_INSD_IfEEEEJPSE_EEEvT0_iT1_T2_DpNS2_10kernel_argIT3_EE,(.L_x_893 - _ZN3cub18CUB_300001_SM_10006detail9transform16transform_kernelINS2_10policy_hubILb1EN4cuda3std3__45tupleIJN6thrust24THRUST_300001_SM_1000_NS6detail15normal_iteratorINSA_10device_ptrI6float4EEEEEEEE10policy1000El16project_functorxNSC_INSD_IfEEEEJPSE_EEEvT0_iT1_T2_DpNS2_10kernel_argIT3_EE)
        .other          _ZN3cub18CUB_300001_SM_10006detail9transform16transform_kernelINS2_10policy_hubILb1EN4cuda3std3__45tupleIJN6thrust24THRUST_300001_SM_1000_NS6detail15normal_iteratorINSA_10device_ptrI6float4EEEEEEEE10policy1000El16project_functorxNSC_INSD_IfEEEEJPSE_EEEvT0_iT1_T2_DpNS2_10kernel_argIT3_EE,@"STO_CUDA_ENTRY STV_DEFAULT"
_ZN3cub18CUB_300001_SM_10006detail9transform16transform_kernelINS2_10policy_hubILb1EN4cuda3std3__45tupleIJN6thrust24THRUST_300001_SM_1000_NS6detail15normal_iteratorINSA_10device_ptrI6float4EEEEEEEE10policy1000El16project_functorxNSC_INSD_IfEEEEJPSE_EEEvT0_iT1_T2_DpNS2_10kernel_argIT3_EE:
.text._ZN3cub18CUB_300001_SM_10006detail9transform16transform_kernelINS2_10policy_hubILb1EN4cuda3std3__45tupleIJN6thrust24THRUST_300001_SM_1000_NS6detail15normal_iteratorINSA_10device_ptrI6float4EEEEEEEE10policy1000El16project_functorxNSC_INSD_IfEEEEJPSE_EEEvT0_iT1_T2_DpNS2_10kernel_argIT3_EE:
        /* <DEDUP_REMOVED lines=26> */
.L_x_787:
[----:B------:R-:W-:Y:S01]  /*01a0*/  VIADD R0, R0, 0x4000 ;  /* 0x0000400000007836 */ /* 0x000fe20000000000 */
[----:B------:R0:W-:Y:S04]  /*01b0*/  CCTL.E.PF2 [R2] ;  /* 0x000000000200798f */ /* 0x0001e80000800100 */
[----:B------:R-:W-:Y:S02]  /*01c0*/  ISETP.GE.AND P0, PT, R0, UR6, PT ;  /* 0x0000000600007c0c */ /* 0x000fe4000bf06270 */
[----:B0-----:R-:W-:-:S04]  /*01d0*/  IADD3 R2, P1, PT, R2, 0x4000, RZ ;  /* 0x0000400002027810 */ /* 0x001fc80007f3e0ff */
[----:B------:R-:W-:-:S07]  /*01e0*/  IADD3.X R3, PT, PT, RZ, R3, RZ, P1, !PT ;  /* 0x00000003ff037210 */ /* 0x000fce0000ffe4ff */
[----:B------:R-:W-:Y:S05]  /*01f0*/  @!P0 BRA `(.L_x_787) ;  /* 0xfffffffc00e88947 */ /* 0x000fea000383ffff */
.L_x_786:
[----:B------:R-:W-:Y:S05]  /*0200*/  BSYNC.RECONVERGENT B0 ;  /* 0x0000000000007941 */ /* 0x000fea0003800200 */
.L_x_785:
        /* <DEDUP_REMOVED lines=99> */
.L_x_791:
[----:B------:R-:W-:Y:S05]  /*0840*/  BSYNC.RECONVERGENT B0 ;  /* 0x0000000000007941 */ /* 0x000fea0003800200 */
.L_x_790:
[----:B------:R-:W-:Y:S04]  /*0850*/  BSSY.RECONVERGENT B0, `(.L_x_792) ;  /* 0x0000004000007945 */ /* 0x000fe80003800200 */
[----:B------:R-:W-:Y:S05]  /*0860*/  @P5 BRA `(.L_x_793) ;  /* 0x0000000000085947 */ /* 0x000fea0003800000 */
[----:B-1----:R-:W2:Y:S04]  /*0870*/  LDG.E R13, desc[UR14][R8.64+0x1000] ;  /* 0x0010000e080d7981 */ /* 0x002ea8000c1e1900 */
[----:B--2---:R2:W-:Y:S02]  /*0880*/  STG.E desc[UR14][R10.64+0x400], R13 ;  /* 0x0004000d0a007986 */ /* 0x0045e4000c10190e */
.L_x_793:
[----:B------:R-:W-:Y:S05]  /*0890*/  BSYNC.RECONVERGENT B0 ;  /* 0x0000000000007941 */ /* 0x000fea0003800200 */
.L_x_792:
[----:B------:R-:W-:Y:S04]  /*08a0*/  BSSY.RECONVERGENT B0, `(.L_x_794) ;  /* 0x0000004000007945 */ /* 0x000fe80003800200 */
[----:B------:R-:W-:Y:S05]  /*08b0*/  @P4 BRA `(.L_x_795) ;  /* 0x0000000000084947 */ /* 0x000fea0003800000 */
[----:B-12---:R-:W2:Y:S04]  /*08c0*/  LDG.E R13, desc[UR14][R8.64+0x1800] ;  /* 0x0018000e080d7981 */ /* 0x006ea8000c1e1900 */
[----:B--2---:R3:W-:Y:S02]  /*08d0*/  STG.E desc[UR14][R10.64+0x600], R13 ;  /* 0x0006000d0a007986 */ /* 0x0047e4000c10190e */
.L_x_795:
[----:B------:R-:W-:Y:S05]  /*08e0*/  BSYNC.RECONVERGENT B0 ;  /* 0x0000000000007941 */ /* 0x000fea0003800200 */
.L_x_794:
[----:B------:R-:W-:Y:S04]  /*08f0*/  BSSY.RECONVERGENT B0, `(.L_x_796) ;  /* 0x0000004000007945 */ /* 0x000fe80003800200 */
[----:B------:R-:W-:Y:S05]  /*0900*/  @P3 BRA `(.L_x_797) ;  /* 0x0000000000083947 */ /* 0x000fea0003800000 */
[----:B-123--:R-:W2:Y:S04]  /*0910*/  LDG.E R13, desc[UR14][R8.64+0x2000] ;  /* 0x0020000e080d7981 */ /* 0x00eea8000c1e1900 */
[----:B--2---:R4:W-:Y:S02]  /*0920*/  STG.E desc[UR14][R10.64+0x800], R13 ;  /* 0x0008000d0a007986 */ /* 0x0049e4000c10190e */
.L_x_797:
[----:B------:R-:W-:Y:S05]  /*0930*/  BSYNC.RECONVERGENT B0 ;  /* 0x0000000000007941 */ /* 0x000fea0003800200 */
.L_x_796:
[----:B------:R-:W-:Y:S04]  /*0940*/  BSSY.RECONVERGENT B0, `(.L_x_798) ;  /* 0x0000004000007945 */ /* 0x000fe80003800200 */
[----:B------:R-:W-:Y:S05]  /*0950*/  @P2 BRA `(.L_x_799) ;  /* 0x0000000000082947 */ /* 0x000fea0003800000 */
[----:B-1234-:R-:W2:Y:S04]  /*0960*/  LDG.E R13, desc[UR14][R8.64+0x2800] ;  /* 0x0028000e080d7981 */ /* 0x01eea8000c1e1900 */
[----:B--2---:R1:W-:Y:S02]  /*0970*/  STG.E desc[UR14][R10.64+0xa00], R13 ;  /* 0x000a000d0a007986 */ /* 0x0043e4000c10190e */
.L_x_799:
[----:B------:R-:W-:Y:S05]  /*0980*/  BSYNC.RECONVERGENT B0 ;  /* 0x0000000000007941 */ /* 0x000fea0003800200 */
.L_x_798:
[----:B------:R-:W-:Y:S04]  /*0990*/  BSSY.RECONVERGENT B0, `(.L_x_800) ;  /* 0x0000004000007945 */ /* 0x000fe80003800200 */
[----:B------:R-:W-:Y:S05]  /*09a0*/  @P1 BRA `(.L_x_801) ;  /* 0x0000000000081947 */ /* 0x000fea0003800000 */
[----:B------:R-:W5:Y:S04]  /*09b0*/  LDG.E R9, desc[UR14][R8.64+0x3000] ;  /* 0x0030000e08097981 */ /* 0x000f68000c1e1900 */
[----:B-----5:R0:W-:Y:S02]  /*09c0*/  STG.E desc[UR14][R10.64+0xc00], R9 ;  /* 0x000c00090a007986 */ /* 0x0201e4000c10190e */
.L_x_801:
[----:B------:R-:W-:Y:S05]  /*09d0*/  BSYNC.RECONVERGENT B0 ;  /* 0x0000000000007941 */ /* 0x000fea0003800200 */
.L_x_800:
[----:B------:R-:W-:Y:S05]  /*09e0*/  @!P0 BRA `(.L_x_789) ;  /* 0x00000004006c8947 */ /* 0x000fea0003800000 */
[----:B------:R-:W-:-:S07]  /*09f0*/  HFMA2 R6, -RZ, RZ, 0, 9.5367431640625e-07 ;  /* 0x00000010ff067431 */ /* 0x000fce00000001ff */
.L_x_804:
        /* <DEDUP_REMOVED lines=88> */
.L_x_803:
[----:B------:R-:W-:Y:S05]  /*0f80*/  BSYNC.RECONVERGENT B0 ;  /* 0x0000000000007941 */ /* 0x000fea0003800200 */
.L_x_802:
[----:B------:R-:W-:Y:S05]  /*0f90*/  @P1 BRA `(.L_x_804) ;  /* 0xfffffff800981947 */ /* 0x000fea000383ffff */
.L_x_789:
        /* <DEDUP_REMOVED lines=29> */
.L_x_807:
[----:B------:R-:W-:Y:S05]  /*1170*/  BSYNC.RECONVERGENT B0 ;  /* 0x0000000000007941 */ /* 0x000fea0003800200 */
.L_x_806:
[----:B------:R-:W-:Y:S01]  /*1180*/  ISETP.NE.AND P6, PT, R6, RZ, PT ;  /* 0x000000ff0600720c */ /* 0x000fe20003fc5270 */
[----:B------:R-:W-:-:S12]  /*1190*/  BSSY.RECONVERGENT B0, `(.L_x_808) ;  /* 0x0000004000007945 */ /* 0x000fd80003800200 */
[----:B------:R-:W-:Y:S05]  /*11a0*/  @P6 BRA `(.L_x_809) ;  /* 0x0000000000086947 */ /* 0x000fea0003800000 */
[----:B0-----:R-:W2:Y:S04]  /*11b0*/  LDG.E R13, desc[UR14][R10.64+0x800] ;  /* 0x0008000e0a0d7981 */ /* 0x001ea8000c1e1900 */
[----:B--2---:R1:W-:Y:S02]  /*11c0*/  STG.E desc[UR14][R8.64+0x200], R13 ;  /* 0x0002000d08007986 */ /* 0x0043e4000c10190e */
.L_x_809:
[----:B------:R-:W-:Y:S05]  /*11d0*/  BSYNC.RECONVERGENT B0 ;  /* 0x0000000000007941 */ /* 0x000fea0003800200 */
.L_x_808:
[----:B------:R-:W-:Y:S04]  /*11e0*/  BSSY.RECONVERGENT B0, `(.L_x_810) ;  /* 0x0000004000007945 */ /* 0x000fe80003800200 */
[----:B------:R-:W-:Y:S05]  /*11f0*/  @P0 BRA `(.L_x_811) ;  /* 0x0000000000080947 */ /* 0x000fea0003800000 */
[----:B01----:R-:W2:Y:S04]  /*1200*/  LDG.E R13, desc[UR14][R10.64+0x1000] ;  /* 0x0010000e0a0d7981 */ /* 0x003ea8000c1e1900 */
[----:B--2---:R2:W-:Y:S02]  /*1210*/  STG.E desc[UR14][R8.64+0x400], R13 ;  /* 0x0004000d08007986 */ /* 0x0045e4000c10190e */
.L_x_811:
[----:B------:R-:W-:Y:S05]  /*1220*/  BSYNC.RECONVERGENT B0 ;  /* 0x0000000000007941 */ /* 0x000fea0003800200 */
.L_x_810:
[----:B------:R-:W-:Y:S04]  /*1230*/  BSSY.RECONVERGENT B0, `(.L_x_812) ;  /* 0x0000004000007945 */ /* 0x000fe80003800200 */
[----:B------:R-:W-:Y:S05]  /*1240*/  @P1 BRA `(.L_x_813) ;  /* 0x0000000000081947 */ /* 0x000fea0003800000 */
[----:B012---:R-:W2:Y:S04]  /*1250*/  LDG.E R13, desc[UR14][R10.64+0x1800] ;  /* 0x0018000e0a0d7981 */ /* 0x007ea8000c1e1900 */
[----:B--2---:R3:W-:Y:S02]  /*1260*/  STG.E desc[UR14][R8.64+0x600], R13 ;  /* 0x0006000d08007986 */ /* 0x0047e4000c10190e */
.L_x_813:
[----:B------:R-:W-:Y:S05]  /*1270*/  BSYNC.RECONVERGENT B0 ;  /* 0x0000000000007941 */ /* 0x000fea0003800200 */
.L_x_812:
[----:B------:R-:W-:Y:S04]  /*1280*/  BSSY.RECONVERGENT B0, `(.L_x_814) ;  /* 0x0000004000007945 */ /* 0x000fe80003800200 */
[----:B------:R-:W-:Y:S05]  /*1290*/  @P2 BRA `(.L_x_815) ;  /* 0x0000000000082947 */ /* 0x000fea0003800000 */
[----:B0123--:R-:W2:Y:S04]  /*12a0*/  LDG.E R13, desc[UR14][R10.64+0x2000] ;  /* 0x0020000e0a0d7981 */ /* 0x00fea8000c1e1900 */
[----:B--2---:R4:W-:Y:S02]  /*12b0*/  STG.E desc[UR14][R8.64+0x800], R13 ;  /* 0x0008000d08007986 */ /* 0x0049e4000c10190e */
.L_x_815:
[----:B------:R-:W-:Y:S05]  /*12c0*/  BSYNC.RECONVERGENT B0 ;  /* 0x0000000000007941 */ /* 0x000fea0003800200 */
.L_x_814:
[----:B------:R-:W-:Y:S04]  /*12d0*/  BSSY.RECONVERGENT B0, `(.L_x_816) ;  /* 0x0000004000007945 */ /* 0x000fe80003800200 */
[----:B------:R-:W-:Y:S05]  /*12e0*/  @P3 BRA `(.L_x_817) ;  /* 0x0000000000083947 */ /* 0x000fea0003800000 */
[----:B01234-:R-:W2:Y:S04]  /*12f0*/  LDG.E R13, desc[UR14][R10.64+0x2800] ;  /* 0x0028000e0a0d7981 */ /* 0x01fea8000c1e1900 */
[----:B--2---:R0:W-:Y:S02]  /*1300*/  STG.E desc[UR14][R8.64+0xa00], R13 ;  /* 0x000a000d08007986 */ /* 0x0041e4000c10190e */
.L_x_817:
[----:B------:R-:W-:Y:S05]  /*1310*/  BSYNC.RECONVERGENT B0 ;  /* 0x0000000000007941 */ /* 0x000fea0003800200 */
.L_x_816:
[----:B------:R-:W-:Y:S04]  /*1320*/  BSSY.RECONVERGENT B0, `(.L_x_818) ;  /* 0x0000004000007945 */ /* 0x000fe80003800200 */
[----:B------:R-:W-:Y:S05]  /*1330*/  @P4 BRA `(.L_x_819) ;  /* 0x0000000000084947 */ /* 0x000fea0003800000 */
[----:B01234-:R-:W2:Y:S04]  /*1340*/  LDG.E R13, desc[UR14][R10.64+0x3000] ;  /* 0x0030000e0a0d7981 */ /* 0x01fea8000c1e1900 */
[----:B--2---:R0:W-:Y:S02]  /*1350*/  STG.E desc[UR14][R8.64+0xc00], R13 ;  /* 0x000c000d08007986 */ /* 0x0041e4000c10190e */
.L_x_819:
[----:B------:R-:W-:Y:S05]  /*1360*/  BSYNC.RECONVERGENT B0 ;  /* 0x0000000000007941 */ /* 0x000fea0003800200 */
.L_x_818:
[----:B------:R-:W-:Y:S04]  /*1370*/  BSSY.RECONVERGENT B0, `(.L_x_820) ;  /* 0x0000004000007945 */ /* 0x000fe80003800200 */
[----:B------:R-:W-:Y:S05]  /*1380*/  @P5 BRA `(.L_x_821) ;  /* 0x0000000000085947 */ /* 0x000fea0003800000 */
[----:B------:R-:W5:Y:S04]  /*1390*/  LDG.E R11, desc[UR14][R10.64+0x3800] ;  /* 0x0038000e0a0b7981 */ /* 0x000f68000c1e1900 */
[----:B-----5:R0:W-:Y:S02]  /*13a0*/  STG.E desc[UR14][R8.64+0xe00], R11 ;  /* 0x000e000b08007986 */ /* 0x0201e4000c10190e */
.L_x_821:
[----:B------:R-:W-:Y:S05]  /*13b0*/  BSYNC.RECONVERGENT B0 ;  /* 0x0000000000007941 */ /* 0x000fea0003800200 */
.L_x_820:
[----:B------:R-:W-:-:S07]  /*13c0*/  IADD3 R0, PT, PT, R0, 0x8, RZ ;  /* 0x0000000800007810 */ /* 0x000fce0007ffe0ff */
.L_x_805:
        /* <DEDUP_REMOVED lines=31> */
.L_x_822:
[----:B------:R-:W-:Y:S05]  /*15c0*/  @!P2 EXIT ;  /* 0x000000000000a94d */ /* 0x000fea0003800000 */
[----:B01234-:R-:W-:Y:S01]  /*15d0*/  LEA R11, R0, R7, 0x7 ;  /* 0x00000007000b7211 */ /* 0x01ffe200078e38ff */
[----:B------:R-:W-:-:S12]  /*15e0*/  UIADD3 UR4, UPT, UPT, -UR4, URZ, URZ ;  /* 0x000000ff04047290 */ /* 0x000fd8000fffe1ff */
.L_x_823:
        /* <DEDUP_REMOVED lines=10> */
.L_x_788:
        /* <DEDUP_REMOVED lines=22> */
.L_x_825:
        /* <DEDUP_REMOVED lines=46> */
.L_x_824:
        /* <DEDUP_REMOVED lines=25> */
.L_x_826:
        /* <DEDUP_REMOVED lines=17> */
.L_x_827:
[----:B------:R-:W-:Y:S05]  /*1d70*/  @!P0 EXIT ;  /* 0x000000000000894d */ /* 0x000fea0003800000 */
[----:B------:R-:W-:Y:S01]  /*1d80*/  ULEA UR6, UP0, UR16, UR6, 0x4 ;  /* 0x0000000610067291 */ /* 0x000fe2000f8020ff */
[----:B------:R-:W-:Y:S01]  /*1d90*/  LEA R7, R0, R7, 0x7 ;  /* 0x0000000700077211 */ /* 0x000fe200078e38ff */
[----:B------:R-:W-:Y:S02]  /*1da0*/  UIADD3 UR4, UPT, UPT, -UR4, URZ, URZ ;  /* 0x000000ff04047290 */ /* 0x000fe4000fffe1ff */
[----:B------:R-:W-:-:S12]  /*1db0*/  ULEA.HI.X UR7, UR16, UR7, UR11, 0x4, UP0 ;  /* 0x0000000710077291 */ /* 0x000fd800080f240b */
.L_x_828:
        /* <DEDUP_REMOVED lines=13> */
.L_x_829:
        /* <DEDUP_REMOVED lines=15> */
.L_x_893:


//--------------------- .text._ZN3cub18CUB_300001_SM_10006detail9transform16transform_kernelINS2_10policy_hubILb1EN4cuda3std3__45tupleIJN6thrust24THRUST_300001_SM_1000_NS6detail15normal_iteratorINSA_10device_ptrI6float4EEEEEEEE10policy1000Ei16project_functorxNSC_INSD_IfEEEEJPSE_EEEvT0_iT1_T2_DpNS2_10kernel_argIT3_EE --------------------------
	.section	.text._ZN3cub18CUB_300001_SM_10006detail9transform16transform_kernelINS2_10policy_hubILb1EN4cuda3std3__45tupleIJN6thrust24THRUST_300001_SM_1000_NS6detail15normal_iteratorINSA_10device_ptrI6float4EEEEEEEE10policy1000Ei16project_functorxNSC_INSD_IfEEEEJPSE_EEEvT0_iT1_T2_DpNS2_10kernel_argIT3_EE,"ax",@progbits
	.align	128
        .global         _ZN3cub18CUB_300001_SM_10006detail9transform16transform_kernelINS2_10policy_hubILb1EN4cuda3std3__45tupleIJN6thrust24THRUST_300001_SM_1000_NS6detail15normal_iteratorINSA_10device_ptrI6float4EEEEEEEE10policy1000Ei16project_functorxNSC_INSD_IfEEEEJPSE_EEEvT0_iT1_T2_DpNS2_10kernel_argIT3_EE
        .type           _ZN3cub18CUB_300001_SM_10006detail9transform16transform_kernelINS2_10policy_hubILb1EN4cuda3std3__45tupleIJN6thrust24THRUST_300001_SM_1000_NS6detail15normal_iteratorINSA_10device_ptrI6float4EEEEEEEE10policy1000Ei16project_functorxNSC_INSD_IfEEEEJPSE_EEEvT0_iT1_T2_DpNS2_10kernel_argIT3_EE,@function
        .size           _ZN3cub18CUB_300001_SM_10006detail9transform16transform_kernelINS2_10policy_hubILb1EN4cuda3std3__45tupleIJN6thrust24THRUST_300001_SM_1000_NS6detail15normal_iteratorINSA_10device_ptrI6float4EEEEEEEE10policy1000Ei16project_functorxNSC_INSD_IfEEEEJPSE_EEEvT0_iT1_T2_DpNS2_10kernel_argIT3_EE,(.L_x_894 - _ZN3cub18CUB_300001_SM_10006detail9transform16transform_kernelINS2_10policy_hubILb1EN4cuda3std3__45tupleIJN6thrust24THRUST_300001_SM_1000_NS6detail15normal_iteratorINSA_10device_ptrI6float4EEEEEEEE10policy1000Ei16project_functorxNSC_INSD_IfEEEEJPSE_EEEvT0_iT1_T2_DpNS2_10kernel_argIT3_EE)
        .other          _ZN3cub18CUB_300001_SM_10006detail9transform16transform_kernelINS2_10policy_hubILb1EN4cuda3std3__45tupleIJN6thrust24THRUST_300001_SM_1000_NS6detail15normal_iteratorINSA_10device_ptrI6float4EEEEEEEE10policy1000Ei16project_functorxNSC_INSD_IfEEEEJPSE_EEEvT0_iT1_T2_DpNS2_10kernel_argIT3_EE,@"STO_CUDA_ENTRY STV_DEFAULT"
_ZN3cub18CUB_300001_SM_10006detail9transform16transform_kernelINS2_10policy_hubILb1EN4cuda3std3__45tupleIJN6thrust24THRUST_300001_SM_1000_NS6detail15normal_iteratorINSA_10device_ptrI6float4EEEEEEEE10policy1000Ei16project_functorxNSC_INSD_IfEEEEJPSE_EEEvT0_iT1_T2_DpNS2_10kernel_argIT3_EE:
.text._ZN3cub18CUB_300001_SM_10006detail9transform16transform_kernelINS2_10policy_hubILb1EN4cuda3std3__45tupleIJN6thrust24THRUST_300001_SM_1000_NS6detail15normal_iteratorINSA_10device_ptrI6float4EEEEEEEE10policy1000Ei16project_functorxNSC_INSD_IfEEEEJPSE_EEEvT0_iT1_T2_DpNS2_10kernel_argIT3_EE:
        /* <DEDUP_REMOVED lines=20> */
.L_x_832:
[----:B------:R-:W-:Y:S01]  /*0140*/  VIADD R15, R15, 0x4000 ;  /* 0x000040000f0f7836 */ /* 0x000fe20000000000 */
[----:B------:R1:W-:Y:S04]  /*0150*/  CCTL.E.PF2 [R12] ;  /* 0x000000000c00798f */ /* 0x0003e80000800100 */
[----:B------:R-:W-:Y:S02]  /*0160*/  ISETP.GE.AND P0, PT, R15, R8, PT ;  /* 0x000000080f00720c */ /* 0x000fe40003f06270 */
[----:B-1----:R-:W-:-:S04]  /*0170*/  IADD3 R12, P2, PT, R12, 0x4000, RZ ;  /* 0x000040000c0c7810 */ /* 0x002fc80007f5e0ff */
[----:B------:R-:W-:-:S07]  /*0180*/  IADD3.X R13, PT, PT, RZ, R13, RZ, P2, !PT ;  /* 0x0000000dff0d7210 */ /* 0x000fce00017fe4ff */
[----:B------:R-:W-:Y:S05]  /*0190*/  @!P0 BRA `(.L_x_832) ;  /* 0xfffffffc00e88947 */ /* 0x000fea000383ffff */
.L_x_831:
[----:B------:R-:W-:Y:S05]  /*01a0*/  BSYNC.RECONVERGENT B0 ;  /* 0x0000000000007941 */ /* 0x000fea0003800200 */
.L_x_830:
        /* <DEDUP_REMOVED lines=23> */
.L_x_835:
        /* <DEDUP_REMOVED lines=44> */
.L_x_834:
        /* <DEDUP_REMOVED lines=26> */
.L_x_836:
        /* <DEDUP_REMOVED lines=17> */
.L_x_837:
[----:B------:R-:W-:Y:S05]  /*0890*/  @!P0 EXIT ;  /* 0x000000000000894d */ /* 0x000fea0003800000 */
[----:B------:R-:W1:Y:S01]  /*08a0*/  LDC.64 R2, c[0x0][0x390] ;  /* 0x0000e400ff027b82 */ /* 0x000e620000000a00 */
[----:B0-----:R-:W-:Y:S01]  /*08b0*/  LEA R11, R0, R7, 0x7 ;  /* 0x00000007000b7211 */ /* 0x001fe200078e38ff */
[----:B------:R-:W-:-:S06]  /*08c0*/  UIADD3 UR4, UPT, UPT, -UR4, URZ, URZ ;  /* 0x000000ff04047290 */ /* 0x000fcc000fffe1ff */
[----:B------:R-:W0:Y:S01]  /*08d0*/  LDC.64 R4, c[0x0][0x398] ;  /* 0x0000e600ff047b82 */ /* 0x000e220000000a00 */
[----:B-1----:R-:W-:-:S04]  /*08e0*/  IMAD.WIDE R6, R9, 0x4, R2 ;  /* 0x0000000409067825 */ /* 0x002fc800078e0202 */
[----:B0-----:R-:W-:-:S07]  /*08f0*/  IMAD.WIDE R8, R9, 0x10, R4 ;  /* 0x0000001009087825 */ /* 0x001fce00078e0204 */
.L_x_838:
        /* <DEDUP_REMOVED lines=9> */
.L_x_833:
        /* <DEDUP_REMOVED lines=8> */
.L_x_842:
        /* <DEDUP_REMOVED lines=88> */
.L_x_841:
[----:B------:R-:W-:Y:S05]  /*0f90*/  BSYNC.RECONVERGENT B0 ;  /* 0x0000000000007941 */ /* 0x000fea0003800200 */
.L_x_840:
[----:B------:R-:W-:Y:S05]  /*0fa0*/  @P1 BRA `(.L_x_842) ;  /* 0xfffffff800981947 */ /* 0x000fea000383ffff */
.L_x_839:
        /* <DEDUP_REMOVED lines=29> */
.L_x_845:
[----:B------:R-:W-:Y:S05]  /*1180*/  BSYNC.RECONVERGENT B0 ;  /* 0x0000000000007941 */ /* 0x000fea0003800200 */
.L_x_844:
[----:B------:R-:W-:Y:S01]  /*1190*/  ISETP.NE.AND P6, PT, R12, RZ, PT ;  /* 0x000000ff0c00720c */ /* 0x000fe20003fc5270 */
[----:B------:R-:W-:-:S12]  /*11a0*/  BSSY.RECONVERGENT B0, `(.L_x_846) ;  /* 0x0000004000007945 */ /* 0x000fd80003800200 */
[----:B------:R-:W-:Y:S05]  /*11b0*/  @P6 BRA `(.L_x_847) ;  /* 0x0000000000086947 */ /* 0x000fea0003800000 */
[----:B0-----:R-:W2:Y:S04]  /*11c0*/  LDG.E R13, desc[UR6][R10.64+0x800] ;  /* 0x000800060a0d7981 */ /* 0x001ea8000c1e1900 */
[----:B--2---:R1:W-:Y:S02]  /*11d0*/  STG.E desc[UR6][R8.64+0x200], R13 ;  /* 0x0002000d08007986 */ /* 0x0043e4000c101906 */
.L_x_847:
[----:B------:R-:W-:Y:S05]  /*11e0*/  BSYNC.RECONVERGENT B0 ;  /* 0x0000000000007941 */ /* 0x000fea0003800200 */
.L_x_846:
[----:B------:R-:W-:Y:S04]  /*11f0*/  BSSY.RECONVERGENT B0, `(.L_x_848) ;  /* 0x0000004000007945 */ /* 0x000fe80003800200 */
[----:B------:R-:W-:Y:S05]  /*1200*/  @P0 BRA `(.L_x_849) ;  /* 0x0000000000080947 */ /* 0x000fea0003800000 */
[----:B01----:R-:W2:Y:S04]  /*1210*/  LDG.E R13, desc[UR6][R10.64+0x1000] ;  /* 0x001000060a0d7981 */ /* 0x003ea8000c1e1900 */
[----:B--2---:R2:W-:Y:S02]  /*1220*/  STG.E desc[UR6][R8.64+0x400], R13 ;  /* 0x0004000d08007986 */ /* 0x0045e4000c101906 */
.L_x_849:
[----:B------:R-:W-:Y:S05]  /*1230*/  BSYNC.RECONVERGENT B0 ;  /* 0x0000000000007941 */ /* 0x000fea0003800200 */
.L_x_848:
[----:B------:R-:W-:Y:S04]  /*1240*/  BSSY.RECONVERGENT B0, `(.L_x_850) ;  /* 0x0000004000007945 */ /* 0x000fe80003800200 */
[----:B------:R-:W-:Y:S05]  /*1250*/  @P1 BRA `(.L_x_851) ;  /* 0x0000000000081947 */ /* 0x000fea0003800000 */
[----:B012---:R-:W2:Y:S04]  /*1260*/  LDG.E R13, desc[UR6][R10.64+0x1800] ;  /* 0x001800060a0d7981 */ /* 0x007ea8000c1e1900 */
[----:B--2---:R3:W-:Y:S02]  /*1270*/  STG.E desc[UR6][R8.64+0x600], R13 ;  /* 0x0006000d08007986 */ /* 0x0047e4000c101906 */
.L_x_851:
[----:B------:R-:W-:Y:S05]  /*1280*/  BSYNC.RECONVERGENT B0 ;  /* 0x0000000000007941 */ /* 0x000fea0003800200 */
.L_x_850:
[----:B------:R-:W-:Y:S04]  /*1290*/  BSSY.RECONVERGENT B0, `(.L_x_852) ;  /* 0x0000004000007945 */ /* 0x000fe80003800200 */
[----:B------:R-:W-:Y:S05]  /*12a0*/  @P2 BRA `(.L_x_853) ;  /* 0x0000000000082947 */ /* 0x000fea0003800000 */
[----:B0123--:R-:W2:Y:S04]  /*12b0*/  LDG.E R13, desc[UR6][R10.64+0x2000] ;  /* 0x002000060a0d7981 */ /* 0x00fea8000c1e1900 */
[----:B--2---:R4:W-:Y:S02]  /*12c0*/  STG.E desc[UR6][R8.64+0x800], R13 ;  /* 0x0008000d08007986 */ /* 0x0049e4000c101906 */
.L_x_853:
[----:B------:R-:W-:Y:S05]  /*12d0*/  BSYNC.RECONVERGENT B0 ;  /* 0x0000000000007941 */ /* 0x000fea0003800200 */
.L_x_852:
[----:B------:R-:W-:Y:S04]  /*12e0*/  BSSY.RECONVERGENT B0, `(.L_x_854) ;  /* 0x0000004000007945 */ /* 0x000fe80003800200 */
[----:B------:R-:W-:Y:S05]  /*12f0*/  @P3 BRA `(.L_x_855) ;  /* 0x0000000000083947 */ /* 0x000fea0003800000 */
[----:B01234-:R-:W2:Y:S04]  /*1300*/  LDG.E R13, desc[UR6][R10.64+0x2800] ;  /* 0x002800060a0d7981 */ /* 0x01fea8000c1e1900 */
[----:B--2---:R0:W-:Y:S02]  /*1310*/  STG.E desc[UR6][R8.64+0xa00], R13 ;  /* 0x000a000d08007986 */ /* 0x0041e4000c101906 */
.L_x_855:
[----:B------:R-:W-:Y:S05]  /*1320*/  BSYNC.RECONVERGENT B0 ;  /* 0x0000000000007941 */ /* 0x000fea0003800200 */
.L_x_854:
[----:B------:R-:W-:Y:S04]  /*1330*/  BSSY.RECONVERGENT B0, `(.L_x_856) ;  /* 0x0000004000007945 */ /* 0x000fe80003800200 */
[----:B------:R-:W-:Y:S05]  /*1340*/  @P4 BRA `(.L_x_857) ;  /* 0x0000000000084947 */ /* 0x000fea0003800000 */
[----:B01234-:R-:W2:Y:S04]  /*1350*/  LDG.E R13, desc[UR6][R10.64+0x3000] ;  /* 0x003000060a0d7981 */ /* 0x01fea8000c1e1900 */
[----:B--2---:R0:W-:Y:S02]  /*1360*/  STG.E desc[UR6][R8.64+0xc00], R13 ;  /* 0x000c000d08007986 */ /* 0x0041e4000c101906 */
.L_x_857:
[----:B------:R-:W-:Y:S05]  /*1370*/  BSYNC.RECONVERGENT B0 ;  /* 0x0000000000007941 */ /* 0x000fea0003800200 */
.L_x_856:
[----:B------:R-:W-:Y:S04]  /*1380*/  BSSY.RECONVERGENT B0, `(.L_x_858) ;  /* 0x0000004000007945 */ /* 0x000fe80003800200 */
[----:B------:R-:W-:Y:S05]  /*1390*/  @P5 BRA `(.L_x_859) ;  /* 0x0000000000085947 */ /* 0x000fea0003800000 */
[----:B------:R-:W5:Y:S04]  /*13a0*/  LDG.E R11, desc[UR6][R10.64+0x3800] ;  /* 0x003800060a0b7981 */ /* 0x000f68000c1e1900 */
[----:B-----5:R0:W-:Y:S02]  /*13b0*/  STG.E desc[UR6][R8.64+0xe00], R11 ;  /* 0x000e000b08007986 */ /* 0x0201e4000c101906 */
.L_x_859:
[----:B------:R-:W-:Y:S05]  /*13c0*/  BSYNC.RECONVERGENT B0 ;  /* 0x0000000000007941 */ /* 0x000fea0003800200 */
.L_x_858:
[----:B------:R-:W-:-:S07]  /*13d0*/  VIADD R6, R6, 0x8 ;  /* 0x0000000806067836 */ /* 0x000fce0000000000 */
.L_x_843:
        /* <DEDUP_REMOVED lines=31> */
.L_x_860:
[----:B------:R-:W-:Y:S05]  /*15d0*/  @!P2 EXIT ;  /* 0x000000000000a94d */ /* 0x000fea0003800000 */
[----:B01----:R-:W-:Y:S01]  /*15e0*/  IMAD R11, R6, 0x80, R7 ;  /* 0x00000080060b7824 */ /* 0x003fe200078e0207 */
[----:B------:R-:W-:-:S12]  /*15f0*/  UIADD3 UR4, UPT, UPT, -UR4, URZ, URZ ;  /* 0x000000ff04047290 */ /* 0x000fd8000fffe1ff */
.L_x_861:
        /* <DEDUP_REMOVED lines=10> */
.L_x_862:
        /* <DEDUP_REMOVED lines=14> */
.L_x_894:


//--------------------- .text._ZN3cub18CUB_300001_SM_10006detail11EmptyKernelIvEEvv --------------------------
	.section	.text._ZN3cub18CUB_300001_SM_10006detail11EmptyKernelIvEEvv,"ax",@progbits
	.align	128
        .global         _ZN3cub18CUB_300001_SM_10006detail11EmptyKernelIvEEvv
        .type           _ZN3cub18CUB_300001_SM_10006detail11EmptyKernelIvEEvv,@function
        .size           _ZN3cub18CUB_300001_SM_10006detail11EmptyKernelIvEEvv,(.L_x_895 - _ZN3cub18CUB_300001_SM_10006detail11EmptyKernelIvEEvv)
        .other          _ZN3cub18CUB_300001_SM_10006detail11EmptyKernelIvEEvv,@"STO_CUDA_ENTRY STV_DEFAULT"
_ZN3cub18CUB_300001_SM_10006detail11EmptyKernelIvEEvv:
.text._ZN3cub18CUB_300001_SM_10006detail11EmptyKernelIvEEvv:
[----:B------:R-:W-:Y:S01]  /*0000*/  LDC R1, c[0x0][0x37c] ;  /* 0x0000df00ff017b82 */ /* 0x000fe20000000800 */
[----:B------:R-:W-:Y:S05]  /*0010*/  EXIT ;  /* 0x000000000000794d */ /* 0x000fea0003800000 */
.L_x_863:
        /* <DEDUP_REMOVED lines=14> */
.L_x_895:


//--------------------- .text._Z5sweepPfS_S_S_S_S_PiS0_S0_S0_ii --------------------------
	.section	.text._Z5sweepPfS_S_S_S_S_PiS0_S0_S0_ii,"ax",@progbits
	.align	128
        .global         _Z5sweepPfS_S_S_S_S_PiS0_S0_S0_ii
        .type           _Z5sweepPfS_S_S_S_S_PiS0_S0_S0_ii,@function
        .size           _Z5sweepPfS_S_S_S_S_PiS0_S0_S0_ii,(.L_x_896 - _Z5sweepPfS_S_S_S_S_PiS0_S0_S0_ii)
        .other          _Z5sweepPfS_S_S_S_S_PiS0_S0_S0_ii,@"STO_CUDA_ENTRY STV_DEFAULT"
_Z5sweepPfS_S_S_S_S_PiS0_S0_S0_ii:
.text._Z5sweepPfS_S_S_S_S_PiS0_S0_S0_ii:
[----:B------:R-:W-:Y:S01]  /*0000*/  LDC R1, c[0x0][0x37c] ;  /* 0x0000df00ff017b82 */ /* 0x000fe20000000800 */
[----:B------:R-:W0:Y:S07]  /*0010*/  S2R R8, SR_TID.X ;  /* 0x0000000000087919 */ /* 0x000e2e0000002100 */
[----:B------:R-:W1:Y:S01]  /*0020*/  S2UR UR5, SR_CTAID.X ;  /* 0x00000000000579c3 */ /* 0x000e620000002500 */
[----:B------:R-:W1:Y:S07]  /*0030*/  LDCU UR4, c[0x0][0x360] ;  /* 0x00006c00ff0477ac */ /* 0x000e6e0008000800 */
[----:B------:R-:W2:Y:S01]  /*0040*/  LDC R3, c[0x0][0x3d0] ;  /* 0x0000f400ff037b82 */ /* 0x000ea20000000800 */
[----:B-1----:R-:W-:-:S06]  /*0050*/  UIMAD UR4, UR4, UR5, URZ ;  /* 0x00000005040472a4 */ /* 0x002fcc000f8e02ff */
[----:B0-----:R-:W-:-:S05]  /*0060*/  VIADD R0, R8, UR4 ;  /* 0x0000000408007c36 */ /* 0x001fca0008000000 */
[----:B--2---:R-:W-:-:S13]  /*0070*/  ISETP.GE.U32.AND P0, PT, R0, R3, PT ;  /* 0x000000030000720c */ /* 0x004fda0003f06070 */
[----:B------:R-:W-:Y:S05]  /*0080*/  @P0 EXIT ;  /* 0x000000000000094d */ /* 0x000fea0003800000 */
[C---:B------:R-:W-:Y:S02]  /*0090*/  VIADD R2, R0.reuse, 0xa ;  /* 0x0000000a00027836 */ /* 0x040fe40000000000 */
[----:B------:R-:W-:-:S03]  /*00a0*/  VIADD R14, R0, 0x1 ;  /* 0x00000001000e7836 */ /* 0x000fc60000000000 */
[----:B------:R-:W-:-:S04]  /*00b0*/  ISETP.GT.AND P0, PT, R2, R3, PT ;  /* 0x000000030200720c */ /* 0x000fc80003f04270 */
[----:B------:R-:W-:-:S04]  /*00c0*/  SEL R19, R3, 0xa, P0 ;  /* 0x0000000a03137807 */ /* 0x000fc80000000000 */
[----:B------:R-:W-:-:S13]  /*00d0*/  ISETP.GE.AND P0, PT, R14, R19, PT ;  /* 0x000000130e00720c */ /* 0x000fda0003f06270 */
[----:B------:R-:W-:Y:S05]  /*00e0*/  @P0 EXIT ;  /* 0x000000000000094d */ /* 0x000fea0003800000 */
[----:B------:R-:W0:Y:S01]  /*00f0*/  LDC.64 R6, c[0x0][0x3b0] ;  /* 0x0000ec00ff067b82 */ /* 0x000e220000000a00 */
[----:B------:R-:W1:Y:S01]  /*0100*/  LDCU.64 UR6, c[0x0][0x358] ;  /* 0x00006b00ff0677ac */ /* 0x000e620008000a00 */
[----:B------:R-:W2:Y:S06]  /*0110*/  LDCU UR5, c[0x0][0x3d4] ;  /* 0x00007a80ff0577ac */ /* 0x000eac0008000800 */
[----:B------:R-:W3:Y:S08]  /*0120*/  LDC.64 R10, c[0x0][0x380] ;  /* 0x0000e000ff0a7b82 */ /* 0x000ef00000000a00 */
[----:B------:R-:W4:Y:S01]  /*0130*/  LDC.64 R12, c[0x0][0x3c8] ;  /* 0x0000f200ff0c7b82 */ /* 0x000f220000000a00 */
[----:B0-----:R-:W-:-:S07]  /*0140*/  IMAD.WIDE R6, R0, 0x4, R6 ;  /* 0x0000000400067825 */ /* 0x001fce00078e0206 */
[----:B------:R-:W0:Y:S01]  /*0150*/  LDC.64 R4, c[0x0][0x390] ;  /* 0x0000e400ff047b82 */ /* 0x000e220000000a00 */
[----:B-1----:R4:W3:Y:S07]  /*0160*/  LDG.E R9, desc[UR6][R6.64] ;  /* 0x0000000606097981 */ /* 0x0028ee000c1e1900 */
[----:B------:R-:W1:Y:S01]  /*0170*/  LDC.64 R2, c[0x0][0x3a0] ;  /* 0x0000e800ff027b82 */ /* 0x000e620000000a00 */
[----:B------:R-:W-:-:S05]  /*0180*/  VIADD R17, R19, 0xfffffffe ;  /* 0xfffffffe13117836 */ /* 0x000fca0000000000 */
[----:B------:R-:W-:Y:S01]  /*0190*/  ISETP.NE.AND P0, PT, R17, R0, PT ;  /* 0x000000001100720c */ /* 0x000fe20003f05270 */
[----:B------:R-:W-:Y:S01]  /*01a0*/  ULOP3.LUT UR4, URZ, UR4, URZ, 0x33, !UPT ;  /* 0x00000004ff047292 */ /* 0x000fe2000f8e33ff */
[----:B--2---:R-:W-:Y:S01]  /*01b0*/  IMAD R15, R0, UR5, RZ ;  /* 0x00000005000f7c24 */ /* 0x004fe2000f8e02ff */
[----:B------:R-:W-:Y:S04]  /*01c0*/  BSSY.RECONVERGENT B1, `(.L_x_864) ;  /* 0x000007c000017945 */ /* 0x000fe80003800200 */
[----:B------:R-:W-:Y:S01]  /*01d0*/  IADD3 R8, PT, PT, -R8, UR4, R19 ;  /* 0x0000000408087c10 */ /* 0x000fe2000fffe113 */
[----:B----4-:R-:W-:-:S04]  /*01e0*/  IMAD.WIDE.U32 R6, R15, 0x4, R12 ;  /* 0x000000040f067825 */ /* 0x010fc800078e000c */
[----:B------:R-:W-:Y:S02]  /*01f0*/  IMAD.MOV.U32 R12, RZ, RZ, 0x1 ;  /* 0x00000001ff0c7424 */ /* 0x000fe400078e00ff */
[----:B------:R-:W-:Y:S02]  /*0200*/  IMAD.MOV.U32 R13, RZ, RZ, 0x0 ;  /* 0x00000000ff0d7424 */ /* 0x000fe400078e00ff */
[----:B---3--:R-:W-:-:S04]  /*0210*/  IMAD.WIDE R10, R9, 0x4, R10 ;  /* 0x00000004090a7825 */ /* 0x008fc800078e020a */
[C---:B0-----:R-:W-:Y:S02]  /*0220*/  IMAD.WIDE R4, R9.reuse, 0x4, R4 ;  /* 0x0000000409047825 */ /* 0x041fe400078e0204 */
[----:B------:R0:W5:Y:S02]  /*0230*/  LDG.E R11, desc[UR6][R10.64] ;  /* 0x000000060a0b7981 */ /* 0x000164000c1e1900 */
[----:B-1----:R-:W-:-:S04]  /*0240*/  IMAD.WIDE R2, R9, 0x4, R2 ;  /* 0x0000000409027825 */ /* 0x002fc800078e0202 */
[----:B0-----:R-:W-:Y:S01]  /*0250*/  IMAD.MOV.U32 R10, RZ, RZ, R14 ;  /* 0x000000ffff0a7224 */ /* 0x001fe200078e000e */
[----:B------:R-:W-:Y:S06]  /*0260*/  @!P0 BRA `(.L_x_865) ;  /* 0x0000000400c48947 */ /* 0x000fec0003800000 */
[----:B------:R-:W-:Y:S01]  /*0270*/  LOP3.LUT R12, R8, 0xfffffffe, RZ, 0xc0, !PT ;  /* 0xfffffffe080c7812 */ /* 0x000fe200078ec0ff */
[----:B------:R-:W-:Y:S01]  /*0280*/  BSSY.RECONVERGENT B0, `(.L_x_866) ;  /* 0x000006c000007945 */ /* 0x000fe20003800200 */
[----:B------:R-:W-:Y:S02]  /*0290*/  IMAD.IADD R20, R0, 0x1, -R9 ;  /* 0x0000000100147824 */ /* 0x000fe400078e0a09 */
[----:B------:R-:W-:Y:S02]  /*02a0*/  IMAD.MOV.U32 R13, RZ, RZ, RZ ;  /* 0x000000ffff0d7224 */ /* 0x000fe400078e00ff */
[----:B------:R-:W-:-:S07]  /*02b0*/  IMAD.MOV R12, RZ, RZ, -R12 ;  /* 0x000000ffff0c7224 */ /* 0x000fce00078e0a0c */
.L_x_871:
[----:B------:R-:W-:Y:S01]  /*02c0*/  ISETP.NE.AND P0, PT, R20, -0x1, PT ;  /* 0xffffffff1400780c */ /* 0x000fe20003f05270 */
[----:B------:R-:W-:Y:S01]  /*02d0*/  VIADD R12, R12, 0x2 ;  /* 0x000000020c0c7836 */ /* 0x000fe20000000000 */
[----:B------:R-:W-:Y:S01]  /*02e0*/  BSSY.RECONVERGENT B2, `(.L_x_867) ;  /* 0x0000030000027945 */ /* 0x000fe20003800200 */
[----:B0-----:R-:W-:-:S03]  /*02f0*/  VIADD R14, R0, 0x1 ;  /* 0x00000001000e7836 */ /* 0x001fc60000000000 */
[----:B------:R-:W-:-:S07]  /*0300*/  ISETP.NE.AND P1, PT, R12, RZ, PT ;  /* 0x000000ff0c00720c */ /* 0x000fce0003f25270 */
[----:B------:R-:W-:Y:S06]  /*0310*/  @!P0 BRA `(.L_x_868) ;  /* 0x0000000000b08947 */ /* 0x000fec0003800000 */
[----:B------:R-:W0:Y:S02]  /*0320*/  LDC.64 R16, c[0x0][0x388] ;  /* 0x0000e200ff107b82 */ /* 0x000e240000000a00 */
[----:B0-----:R-:W-:-:S06]  /*0330*/  IMAD.WIDE R16, R14, 0x4, R16 ;  /* 0x000000040e107825 */ /* 0x001fcc00078e0210 */
[----:B------:R-:W2:Y:S02]  /*0340*/  LDG.E R16, desc[UR6][R16.64] ;  /* 0x0000000610107981 */ /* 0x000ea4000c1e1900 */
[----:B--2--5:R-:W-:-:S13]  /*0350*/  FSETP.GTU.AND P0, PT, R16, R11, PT ;  /* 0x0000000b1000720b */ /* 0x024fda0003f0c000 */
[----:B------:R-:W-:Y:S05]  /*0360*/  @P0 BRA `(.L_x_868) ;  /* 0x00000000009c0947 */ /* 0x000fea0003800000 */
[----:B------:R-:W0:Y:S01]  /*0370*/  LDC.64 R16, c[0x0][0x3b0] ;  /* 0x0000ec00ff107b82 */ /* 0x000e220000000a00 */
[----:B------:R-:W2:Y:S07]  /*0380*/  LDG.E R11, desc[UR6][R4.64] ;  /* 0x00000006040b7981 */ /* 0x000eae000c1e1900 */
[----:B------:R-:W1:Y:S01]  /*0390*/  LDC.64 R18, c[0x0][0x398] ;  /* 0x0000e600ff127b82 */ /* 0x000e620000000a00 */
[----:B0-----:R-:W-:-:S05]  /*03a0*/  IMAD.WIDE R16, R14, 0x4, R16 ;  /* 0x000000040e107825 */ /* 0x001fca00078e0210 */
[----:B------:R-:W1:Y:S02]  /*03b0*/  LDG.E R15, desc[UR6][R16.64] ;  /* 0x00000006100f7981 */ /* 0x000e64000c1e1900 */
[----:B-1----:R-:W-:-:S06]  /*03c0*/  IMAD.WIDE R18, R15, 0x4, R18 ;  /* 0x000000040f127825 */ /* 0x002fcc00078e0212 */
[----:B------:R-:W2:Y:S02]  /*03d0*/  LDG.E R18, desc[UR6][R18.64] ;  /* 0x0000000612127981 */ /* 0x000ea4000c1e1900 */
[----:B--2---:R-:W-:-:S13]  /*03e0*/  FSETP.GTU.AND P0, PT, R18, R11, PT ;  /* 0x0000000b1200720b */ /* 0x004fda0003f0c000 */
[----:B------:R-:W-:Y:S05]  /*03f0*/  @P0 BRA `(.L_x_868) ;  /* 0x0000000000780947 */ /* 0x000fea0003800000 */
[----:B------:R-:W0:Y:S01]  /*0400*/  LDC.64 R16, c[0x0][0x3a8] ;  /* 0x0000ea00ff107b82 */ /* 0x000e220000000a00 */
[----:B------:R-:W2:Y:S01]  /*0410*/  LDG.E R11, desc[UR6][R2.64] ;  /* 0x00000006020b7981 */ /* 0x000ea2000c1e1900 */
[----:B0-----:R-:W-:-:S06]  /*0420*/  IMAD.WIDE R16, R15, 0x4, R16 ;  /* 0x000000040f107825 */ /* 0x001fcc00078e0210 */
[----:B------:R-:W2:Y:S02]  /*0430*/  LDG.E R16, desc[UR6][R16.64] ;  /* 0x0000000610107981 */ /* 0x000ea4000c1e1900 */
[----:B--2---:R-:W-:-:S13]  /*0440*/  FSETP.GTU.AND P0, PT, R16, R11, PT ;  /* 0x0000000b1000720b */ /* 0x004fda0003f0c000 */
[----:B------:R-:W-:Y:S05]  /*0450*/  @P0 BRA `(.L_x_868) ;  /* 0x0000000000600947 */ /* 0x000fea0003800000 */
        /* <DEDUP_REMOVED lines=9> */
[----:B------:R-:W5:Y:S01]  /*04f0*/  LDG.E R16, desc[UR6][R6.64] ;  /* 0x0000000606107981 */ /* 0x000f62000c1e1900 */
[----:B--2---:R-:W-:-:S04]  /*0500*/  ISETP.NE.AND P0, PT, R15, R21, PT ;  /* 0x000000150f00720c */ /* 0x004fc80003f05270 */
[----:B---3--:R-:W-:-:S04]  /*0510*/  ISETP.EQ.OR P0, PT, R15, R23, !P0 ;  /* 0x000000170f00720c */ /* 0x008fc80004702670 */
[----:B----4-:R-:W-:-:S04]  /*0520*/  ISETP.EQ.OR P0, PT, R15, R19, P0 ;  /* 0x000000130f00720c */ /* 0x010fc80000702670 */
[----:B-----5:R-:W-:-:S04]  /*0530*/  ISETP.EQ.OR P0, PT, R15, R17, P0 ;  /* 0x000000110f00720c */ /* 0x020fc80000702670 */
[----:B------:R-:W-:-:S04]  /*0540*/  ISETP.EQ.OR P0, PT, R15, R28, P0 ;  /* 0x0000001c0f00720c */ /* 0x000fc80000702670 */
[----:B------:R-:W-:-:S04]  /*0550*/  ISETP.EQ.OR P0, PT, R15, R26, P0 ;  /* 0x0000001a0f00720c */ /* 0x000fc80000702670 */
[----:B------:R-:W-:-:S04]  /*0560*/  ISETP.EQ.OR P0, PT, R15, R24, P0 ;  /* 0x000000180f00720c */ /* 0x000fc80000702670 */
[----:B------:R-:W-:-:S04]  /*0570*/  ISETP.EQ.OR P0, PT, R15, R22, P0 ;  /* 0x000000160f00720c */ /* 0x000fc80000702670 */
[----:B------:R-:W-:-:S04]  /*0580*/  ISETP.EQ.OR P0, PT, R15, R18, P0 ;  /* 0x000000120f00720c */ /* 0x000fc80000702670 */
[----:B------:R-:W-:-:S13]  /*0590*/  ISETP.EQ.OR P0, PT, R15, R16, P0 ;  /* 0x000000100f00720c */ /* 0x000fda0000702670 */
[----:B------:R-:W-:-:S04]  /*05a0*/  @!P0 IMAD.WIDE R16, R13, 0x4, R6 ;  /* 0x000000040d108825 */ /* 0x000fc800078e0206 */
[----:B------:R-:W-:Y:S01]  /*05b0*/  @!P0 VIADD R18, R13, 0x1 ;  /* 0x000000010d128836 */ /* 0x000fe20000000000 */
[----:B------:R0:W-:Y:S03]  /*05c0*/  @!P0 STG.E desc[UR6][R16.64+0x4], R15 ;  /* 0x0000040f10008986 */ /* 0x0001e6000c101906 */
[----:B------:R-:W-:-:S07]  /*05d0*/  @!P0 IMAD.MOV.U32 R13, RZ, RZ, R18 ;  /* 0x000000ffff0d8224 */ /* 0x000fce00078e0012 */
.L_x_868:
[----:B------:R-:W-:Y:S05]  /*05e0*/  BSYNC.RECONVERGENT B2 ;  /* 0x0000000000027941 */ /* 0x000fea0003800200 */
.L_x_867:
[----:B0-----:R-:W-:Y:S01]  /*05f0*/  VIADD R16, R10, 0x1 ;  /* 0x000000010a107836 */ /* 0x001fe20000000000 */
[----:B------:R-:W-:Y:S04]  /*0600*/  BSSY.RECONVERGENT B2, `(.L_x_869) ;  /* 0x000002f000027945 */ /* 0x000fe80003800200 */
[----:B------:R-:W-:-:S13]  /*0610*/  ISETP.NE.AND P0, PT, R16, R9, PT ;  /* 0x000000091000720c */ /* 0x000fda0003f05270 */
[----:B------:R-:W-:Y:S05]  /*0620*/  @!P0 BRA `(.L_x_870) ;  /* 0x0000000000b08947 */ /* 0x000fea0003800000 */
[----:B------:R-:W0:Y:S08]  /*0630*/  LDC.64 R16, c[0x0][0x388] ;  /* 0x0000e200ff107b82 */ /* 0x000e300000000a00 */
[----:B------:R-:W1:Y:S01]  /*0640*/  LDC.64 R18, c[0x0][0x3b0] ;  /* 0x0000ec00ff127b82 */ /* 0x000e620000000a00 */
[----:B0-----:R-:W-:-:S06]  /*0650*/  IMAD.WIDE R16, R14, 0x4, R16 ;  /* 0x000000040e107825 */ /* 0x001fcc00078e0210 */
[----:B------:R-:W2:Y:S01]  /*0660*/  LDG.E R16, desc[UR6][R16.64+0x4] ;  /* 0x0000040610107981 */ /* 0x000ea2000c1e1900 */
[----:B-1----:R-:W-:Y:S01]  /*0670*/  IMAD.WIDE R14, R14, 0x4, R18 ;  /* 0x000000040e0e7825 */ /* 0x002fe200078e0212 */
[----:B--2--5:R-:W-:-:S13]  /*0680*/  FSETP.GTU.AND P0, PT, R16, R11, PT ;  /* 0x0000000b1000720b */ /* 0x024fda0003f0c000 */
[----:B------:R-:W-:Y:S05]  /*0690*/  @P0 BRA `(.L_x_870) ;  /* 0x0000000000940947 */ /* 0x000fea0003800000 */
[----:B------:R-:W2:Y:S01]  /*06a0*/  LDG.E R14, desc[UR6][R14.64+0x4] ;  /* 0x000004060e0e7981 */ /* 0x000ea2000c1e1900 */
[----:B------:R-:W2:Y:S03]  /*06b0*/  LDC.64 R16, c[0x0][0x398] ;  /* 0x0000e600ff107b82 */ /* 0x000ea60000000a00 */
[----:B------:R-:W3:Y:S01]  /*06c0*/  LDG.E R11, desc[UR6][R4.64] ;  /* 0x00000006040b7981 */ /* 0x000ee2000c1e1900 */
[----:B--2---:R-:W-:-:S06]  /*06d0*/  IMAD.WIDE R16, R14, 0x4, R16 ;  /* 0x000000040e107825 */ /* 0x004fcc00078e0210 */
[----:B------:R-:W3:Y:S02]  /*06e0*/  LDG.E R16, desc[UR6][R16.64] ;  /* 0x0000000610107981 */ /* 0x000ee4000c1e1900 */
[----:B---3--:R-:W-:-:S13]  /*06f0*/  FSETP.GTU.AND P0, PT, R16, R11, PT ;  /* 0x0000000b1000720b */ /* 0x008fda0003f0c000 */
        /* <DEDUP_REMOVED lines=31> */
.L_x_870:
[----:B------:R-:W-:Y:S05]  /*08f0*/  BSYNC.RECONVERGENT B2 ;  /* 0x0000000000027941 */ /* 0x000fea0003800200 */
.L_x_869:
[----:B------:R-:W-:Y:S02]  /*0900*/  VIADD R10, R10, 0x2 ;  /* 0x000000020a0a7836 */ /* 0x000fe40000000000 */
[----:B------:R-:W-:Y:S02]  /*0910*/  VIADD R0, R0, 0x2 ;  /* 0x0000000200007836 */ /* 0x000fe40000000000 */
[----:B------:R-:W-:Y:S01]  /*0920*/  VIADD R20, R20, 0x2 ;  /* 0x0000000214147836 */ /* 0x000fe20000000000 */
[----:B------:R-:W-:Y:S06]  /*0930*/  @P1 BRA `(.L_x_871) ;  /* 0xfffffff800601947 */ /* 0x000fec000383ffff */
[----:B------:R-:W-:Y:S05]  /*0940*/  BSYNC.RECONVERGENT B0 ;  /* 0x0000000000007941 */ /* 0x000fea0003800200 */
.L_x_866:
[----:B------:R-:W-:Y:S02]  /*0950*/  VIADD R12, R13, 0x1 ;  /* 0x000000010d0c7836 */ /* 0x000fe40000000000 */
[----:B------:R-:W-:-:S03]  /*0960*/  VIADD R10, R0, 0x1 ;  /* 0x00000001000a7836 */ /* 0x000fc60000000000 */
[----:B------:R-:W-:-:S07]  /*0970*/  SHF.R.S32.HI R13, RZ, 0x1f, R12 ;  /* 0x0000001fff0d7819 */ /* 0x000fce000001140c */
.L_x_865:
[----:B------:R-:W-:Y:S05]  /*0980*/  BSYNC.RECONVERGENT B1 ;  /* 0x0000000000017941 */ /* 0x000fea0003800200 */
.L_x_864:
[----:B------:R-:W-:Y:S02]  /*0990*/  ISETP.NE.AND P0, PT, R10, R9, PT ;  /* 0x000000090a00720c */ /* 0x000fe40003f05270 */
[----:B------:R-:W-:-:S04]  /*09a0*/  LOP3.LUT R8, R8, 0x1, RZ, 0xc0, !PT ;  /* 0x0000000108087812 */ /* 0x000fc800078ec0ff */
[----:B------:R-:W-:-:S13]  /*09b0*/  ISETP.NE.U32.OR P0, PT, R8, 0x1, !P0 ;  /* 0x000000010800780c */ /* 0x000fda0004705470 */
[----:B------:R-:W-:Y:S05]  /*09c0*/  @P0 EXIT ;  /* 0x000000000000094d */ /* 0x000fea0003800000 */
[----:B------:R-:W1:Y:S08]  /*09d0*/  LDC.64 R8, c[0x0][0x388] ;  /* 0x0000e200ff087b82 */ /* 0x000e700000000a00 */
[----:B0-----:R-:W0:Y:S01]  /*09e0*/  LDC.64 R14, c[0x0][0x3b0] ;  /* 0x0000ec00ff0e7b82 */ /* 0x001e220000000a00 */
[----:B-1----:R-:W-:-:S06]  /*09f0*/  IMAD.WIDE R8, R10, 0x4, R8 ;  /* 0x000000040a087825 */ /* 0x002fcc00078e0208 */
[----:B------:R-:W2:Y:S02]  /*0a00*/  LDG.E R8, desc[UR6][R8.64] ;  /* 0x0000000608087981 */ /* 0x000ea4000c1e1900 */
[----:B--2--5:R-:W-:Y:S01]  /*0a10*/  FSETP.GTU.AND P0, PT, R8, R11, PT ;  /* 0x0000000b0800720b */ /* 0x024fe20003f0c000 */
[----:B0-----:R-:W-:-:S12]  /*0a20*/  IMAD.WIDE R10, R10, 0x4, R14 ;  /* 0x000000040a0a7825 */ /* 0x001fd800078e020e */
[----:B------:R-:W-:Y:S05]  /*0a30*/  @P0 EXIT ;  /* 0x000000000000094d */ /* 0x000fea0003800000 */
[----:B------:R-:W2:Y:S01]  /*0a40*/  LDG.E R0, desc[UR6][R10.64] ;  /* 0x000000060a007981 */ /* 0x000ea2000c1e1900 */
[----:B------:R-:W2:Y:S03]  /*0a50*/  LDC.64 R8, c[0x0][0x398] ;  /* 0x0000e600ff087b82 */ /* 0x000ea60000000a00 */
[----:B------:R-:W3:Y:S01]  /*0a60*/  LDG.E R4, desc[UR6][R4.64] ;  /* 0x0000000604047981 */ /* 0x000ee2000c1e1900 */
[----:B--2---:R-:W-:-:S06]  /*0a70*/  IMAD.WIDE R8, R0, 0x4, R8 ;  /* 0x0000000400087825 */ /* 0x004fcc00078e0208 */
[----:B------:R-:W3:Y:S02]  /*0a80*/  LDG.E R9, desc[UR6][R8.64] ;  /* 0x0000000608097981 */ /* 0x000ee4000c1e1900 */
[----:B---3--:R-:W-:-:S13]  /*0a90*/  FSETP.GTU.AND P0, PT, R9, R4, PT ;  /* 0x000000040900720b */ /* 0x008fda0003f0c000 */
[----:B------:R-:W-:Y:S05]  /*0aa0*/  @P0 EXIT ;  /* 0x000000000000094d */ /* 0x000fea0003800000 */
[----:B------:R-:W0:Y:S01]  /*0ab0*/  LDC.64 R4, c[0x0][0x3a8] ;  /* 0x0000ea00ff047b82 */ /* 0x000e220000000a00 */
[----:B------:R-:W2:Y:S01]  /*0ac0*/  LDG.E R2, desc[UR6][R2.64] ;  /* 0x0000000602027981 */ /* 0x000ea2000c1e1900 */
[----:B0-----:R-:W-:-:S06]  /*0ad0*/  IMAD.WIDE R4, R0, 0x4, R4 ;  /* 0x0000000400047825 */ /* 0x001fcc00078e0204 */
[----:B------:R-:W2:Y:S02]  /*0ae0*/  LDG.E R5, desc[UR6][R4.64] ;  /* 0x0000000604057981 */ /* 0x000ea4000c1e1900 */
[----:B--2---:R-:W-:-:S13]  /*0af0*/  FSETP.GTU.AND P0, PT, R5, R2, PT ;  /* 0x000000020500720b */ /* 0x004fda0003f0c000 */
[----:B------:R-:W-:Y:S05]  /*0b00*/  @P0 EXIT ;  /* 0x000000000000094d */ /* 0x000fea0003800000 */
        /* <DEDUP_REMOVED lines=20> */
[----:B------:R-:W-:Y:S05]  /*0c50*/  @P0 EXIT ;  /* 0x000000000000094d */ /* 0x000fea0003800000 */
[----:B------:R-:W-:-:S04]  /*0c60*/  LEA R2, P0, R12, R6, 0x2 ;  /* 0x000000060c027211 */ /* 0x000fc800078010ff */
[----:B------:R-:W-:-:S05]  /*0c70*/  LEA.HI.X R3, R12, R7, R13, 0x2, P0 ;  /* 0x000000070c037211 */ /* 0x000fca00000f140d */
[----:B------:R-:W-:Y:S01]  /*0c80*/  STG.E desc[UR6][R2.64], R0 ;  /* 0x0000000002007986 */ /* 0x000fe2000c101906 */
[----:B------:R-:W-:Y:S05]  /*0c90*/  EXIT ;  /* 0x000000000000794d */ /* 0x000fea0003800000 */
.L_x_872:
        /* <DEDUP_REMOVED lines=14> */
.L_x_896:


//--------------------- .text._Z11sweepBlocksPfS_S_S_S_S_PiS0_S0_S0_ii --------------------------
	.section	.text._Z11sweepBlocksPfS_S_S_S_S_PiS0_S0_S0_ii,"ax",@progbits
	.align	128
        .global         _Z11sweepBlocksPfS_S_S_S_S_PiS0_S0_S0_ii
        .type           _Z11sweepBlocksPfS_S_S_S_S_PiS0_S0_S0_ii,@function
        .size           _Z11sweepBlocksPfS_S_S_S_S_PiS0_S0_S0_ii,(.L_x_897 - _Z11sweepBlocksPfS_S_S_S_S_PiS0_S0_S0_ii)
        .other          _Z11sweepBlocksPfS_S_S_S_S_PiS0_S0_S0_ii,@"STO_CUDA_ENTRY STV_DEFAULT"
_Z11sweepBlocksPfS_S_S_S_S_PiS0_S0_S0_ii:
.text._Z11sweepBlocksPfS_S_S_S_S_PiS0_S0_S0_ii:
[----:B------:R-:W0:Y:S01]  /*0000*/  LDC R1, c[0x0][0x37c] ;  /* 0x0000df00ff017b82 */ /* 0x000e220000000800 */
[----:B------:R-:W1:Y:S07]  /*0010*/  S2R R13, SR_CTAID.X ;  /* 0x00000000000d7919 */ /* 0x000e6e0000002500 */
[----:B------:R-:W1:Y:S01]  /*0020*/  LDC.64 R8, c[0x0][0x3b0] ;  /* 0x0000ec00ff087b82 */ /* 0x000e620000000a00 */
[----:B------:R-:W2:Y:S01]  /*0030*/  LDCU.64 UR4, c[0x0][0x358] ;  /* 0x00006b00ff0477ac */ /* 0x000ea20008000a00 */
[----:B0-----:R-:W-:Y:S01]  /*0040*/  IADD3 R1, PT, PT, R1, -0x8, RZ ;  /* 0xfffffff801017810 */ /* 0x001fe20007ffe0ff */
[----:B------:R-:W0:Y:S01]  /*0050*/  S2R R0, SR_TID.X ;  /* 0x0000000000007919 */ /* 0x000e220000002100 */
[----:B------:R-:W3:Y:S01]  /*0060*/  LDCU UR8, c[0x0][0x3d0] ;  /* 0x00007a00ff0877ac */ /* 0x000ee20008000800 */
[----:B-1----:R-:W-:-:S06]  /*0070*/  IMAD.WIDE.U32 R2, R13, 0x4, R8 ;  /* 0x000000040d027825 */ /* 0x002fcc00078e0008 */
[----:B--2---:R-:W2:Y:S01]  /*0080*/  LDG.E R2, desc[UR4][R2.64] ;  /* 0x0000000402027981 */ /* 0x004ea2000c1e1900 */
[----:B------:R-:W1:Y:S01]  /*0090*/  LDCU UR6, c[0x0][0x2f8] ;  /* 0x00005f00ff0677ac */ /* 0x000e620008000800 */
[----:B0-----:R-:W-:Y:S01]  /*00a0*/  IADD3 R13, PT, PT, R13, R0, RZ ;  /* 0x000000000d0d7210 */ /* 0x001fe20007ffe0ff */
[----:B------:R-:W0:Y:S01]  /*00b0*/  LDCU UR7, c[0x0][0x2fc] ;  /* 0x00005f80ff0777ac */ /* 0x000e220008000800 */
[----:B-1----:R-:W-:-:S05]  /*00c0*/  IADD3 R6, P1, PT, R1, UR6, RZ ;  /* 0x0000000601067c10 */ /* 0x002fca000ff3e0ff */
[----:B0-----:R-:W-:Y:S01]  /*00d0*/  IMAD.X R7, RZ, RZ, UR7, P1 ;  /* 0x00000007ff077e24 */ /* 0x001fe200088e06ff */
[----:B--2---:R-:W-:-:S04]  /*00e0*/  ISETP.NE.AND P0, PT, R13, R2, PT ;  /* 0x000000020d00720c */ /* 0x004fc80003f05270 */
[----:B---3--:R-:W-:-:S13]  /*00f0*/  ISETP.GE.OR P0, PT, R13, UR8, !P0 ;  /* 0x000000080d007c0c */ /* 0x008fda000c706670 */
[----:B------:R-:W-:Y:S05]  /*0100*/  @P0 EXIT ;  /* 0x000000000000094d */ /* 0x000fea0003800000 */
[----:B------:R-:W0:Y:S08]  /*0110*/  LDC.64 R10, c[0x0][0x388] ;  /* 0x0000e200ff0a7b82 */ /* 0x000e300000000a00 */
[----:B------:R-:W1:Y:S01]  /*0120*/  LDC.64 R4, c[0x0][0x380] ;  /* 0x0000e000ff047b82 */ /* 0x000e620000000a00 */
[----:B0-----:R-:W-:-:S06]  /*0130*/  IMAD.WIDE R10, R13, 0x4, R10 ;  /* 0x000000040d0a7825 */ /* 0x001fcc00078e020a */
[----:B------:R-:W2:Y:S01]  /*0140*/  LDG.E R11, desc[UR4][R10.64] ;  /* 0x000000040a0b7981 */ /* 0x000ea2000c1e1900 */
[----:B-1----:R-:W-:-:S06]  /*0150*/  IMAD.WIDE R4, R2, 0x4, R4 ;  /* 0x0000000402047825 */ /* 0x002fcc00078e0204 */
[----:B------:R-:W2:Y:S01]  /*0160*/  LDG.E R4, desc[UR4][R4.64] ;  /* 0x0000000404047981 */ /* 0x000ea2000c1e1900 */
[----:B------:R-:W-:Y:S01]  /*0170*/  IMAD.WIDE R8, R13, 0x4, R8 ;  /* 0x000000040d087825 */ /* 0x000fe200078e0208 */
[----:B--2---:R-:W-:-:S13]  /*0180*/  FSETP.GTU.AND P0, PT, R11, R4, PT ;  /* 0x000000040b00720b */ /* 0x004fda0003f0c000 */
[----:B------:R-:W-:Y:S05]  /*0190*/  @P0 EXIT ;  /* 0x000000000000094d */ /* 0x000fea0003800000 */
[----:B------:R-:W2:Y:S01]  /*01a0*/  LDG.E R3, desc[UR4][R8.64] ;  /* 0x0000000408037981 */ /* 0x000ea2000c1e1900 */
[----:B------:R-:W0:Y:S08]  /*01b0*/  LDC.64 R4, c[0x0][0x390] ;  /* 0x0000e400ff047b82 */ /* 0x000e300000000a00 */
[----:B------:R-:W2:Y:S01]  /*01c0*/  LDC.64 R10, c[0x0][0x398] ;  /* 0x0000e600ff0a7b82 */ /* 0x000ea20000000a00 */
[----:B0-----:R-:W-:-:S06]  /*01d0*/  IMAD.WIDE R4, R2, 0x4, R4 ;  /* 0x0000000402047825 */ /* 0x001fcc00078e0204 */
[----:B------:R-:W3:Y:S01]  /*01e0*/  LDG.E R4, desc[UR4][R4.64] ;  /* 0x0000000404047981 */ /* 0x000ee2000c1e1900 */
[----:B--2---:R-:W-:-:S06]  /*01f0*/  IMAD.WIDE R10, R3, 0x4, R10 ;  /* 0x00000004030a7825 */ /* 0x004fcc00078e020a */
[----:B------:R-:W3:Y:S02]  /*0200*/  LDG.E R11, desc[UR4][R10.64] ;  /* 0x000000040a0b7981 */ /* 0x000ee4000c1e1900 */
[----:B---3--:R-:W-:-:S13]  /*0210*/  FSETP.GTU.AND P0, PT, R11, R4, PT ;  /* 0x000000040b00720b */ /* 0x008fda0003f0c000 */
[----:B------:R-:W-:Y:S05]  /*0220*/  @P0 EXIT ;  /* 0x000000000000094d */ /* 0x000fea0003800000 */
[----:B------:R-:W0:Y:S08]  /*0230*/  LDC.64 R4, c[0x0][0x3a0] ;  /* 0x0000e800ff047b82 */ /* 0x000e300000000a00 */
[----:B------:R-:W1:Y:S01]  /*0240*/  LDC.64 R8, c[0x0][0x3a8] ;  /* 0x0000ea00ff087b82 */ /* 0x000e620000000a00 */
[----:B0-----:R-:W-:-:S06]  /*0250*/  IMAD.WIDE R4, R2, 0x4, R4 ;  /* 0x0000000402047825 */ /* 0x001fcc00078e0204 */
[----:B------:R-:W2:Y:S01]  /*0260*/  LDG.E R4, desc[UR4][R4.64] ;  /* 0x0000000404047981 */ /* 0x000ea2000c1e1900 */
[----:B-1----:R-:W-:-:S06]  /*0270*/  IMAD.WIDE R8, R3, 0x4, R8 ;  /* 0x0000000403087825 */ /* 0x002fcc00078e0208 */
[----:B------:R-:W2:Y:S02]  /*0280*/  LDG.E R9, desc[UR4][R8.64] ;  /* 0x0000000408097981 */ /* 0x000ea4000c1e1900 */
[----:B--2---:R-:W-:-:S13]  /*0290*/  FSETP.GTU.AND P0, PT, R9, R4, PT ;  /* 0x000000040900720b */ /* 0x004fda0003f0c000 */
[----:B------:R-:W-:Y:S05]  /*02a0*/  @P0 EXIT ;  /* 0x000000000000094d */ /* 0x000fea0003800000 */
[----:B------:R-:W-:Y:S01]  /*02b0*/  MOV R0, 0x170 ;  /* 0x0000017000007802 */ /* 0x000fe20000000f00 */
[----:B------:R0:W-:Y:S01]  /*02c0*/  STL.64 [R1], R2 ;  /* 0x0000000201007387 */ /* 0x0001e20000100a00 */
[----:B------:R-:W1:Y:S02]  /*02d0*/  LDCU.64 UR4, c[0x4][0x168] ;  /* 0x01002d00ff0477ac */ /* 0x000e640008000a00 */
[----:B------:R0:W2:Y:S01]  /*02e0*/  LDC.64 R8, c[0x4][R0] ;  /* 0x0100000000087b82 */ /* 0x0000a20000000a00 */
[----:B-1----:R-:W-:Y:S01]  /*02f0*/  MOV R4, UR4 ;  /* 0x0000000400047c02 */ /* 0x002fe20008000f00 */
[----:B0-----:R-:W-:-:S07]  /*0300*/  IMAD.U32 R5, RZ, RZ, UR5 ;  /* 0x00000005ff057e24 */ /* 0x001fce000f8e00ff */
[----:B------:R-:W-:-:S07]  /*0310*/  LEPC R20, `(.L_x_873) ;  /* 0x000000001014794e */ /* 0x000fce0000000000 */
[----:B--2---:R-:W-:Y:S05]  /*0320*/  CALL.ABS.NOINC R8 ;  /* 0x0000000008007343 */ /* 0x004fea0003c00000 */
.L_x_873:
[----:B------:R-:W-:Y:S05]  /*0330*/  EXIT ;  /* 0x000000000000794d */ /* 0x000fea0003800000 */
.L_x_874:
        /* <DEDUP_REMOVED lines=12> */
.L_x_897:


//--------------------- .nv.global.init           --------------------------
	.section	.nv.global.init,"aw",@progbits
.nv.global.init:
	.type		$str,@object
	.size		$str,(.L_45 - $str)
$str:
        /*0000*/ 	.byte	0x63, 0x6f, 0x6c, 0x6c, 0x69, 0x73, 0x69, 0x6f, 0x6e, 0x20, 0x64, 0x65, 0x74, 0x65, 0x63, 0x74
        /*0010*/ 	.byte	0x65, 0x64, 0x20, 0x62, 0x65, 0x74, 0x77, 0x65, 0x65, 0x6e, 0x20, 0x25, 0x64, 0x20, 0x61, 0x6e
        /*0020*/ 	.byte	0x64, 0x20, 0x25, 0x64, 0x0a, 0x00
.L_45:


//--------------------- .nv.shared._ZN3cub18CUB_300001_SM_10006detail10radix_sort29DeviceRadixSortOnesweepKernelINS1_5radix10policy_hubIffyE10Policy1000ELNS0_9SortOrderE0EffyiiNS1_21identity_decomposer_tEEEvPT5_SB_PT3_PKSC_PT1_PKSG_PT2_PKSK_T4_iiT6_ --------------------------
	.section	.nv.shared._ZN3cub18CUB_300001_SM_10006detail10radix_sort29DeviceRadixSortOnesweepKernelINS1_5radix10policy_hubIffyE10Policy1000ELNS0_9SortOrderE0EffyiiNS1_21identity_decomposer_tEEEvPT5_SB_PT3_PKSC_PT1_PKSG_PT2_PKSK_T4_iiT6_,"aw",@nobits
	.sectionflags	@""
	.align	16
.nv.shared._ZN3cub18CUB_300001_SM_10006detail10radix_sort29DeviceRadixSortOnesweepKernelINS1_5radix10policy_hubIffyE10Policy1000ELNS0_9SortOrderE0EffyiiNS1_21identity_decomposer_tEEEvPT5_SB_PT3_PKSC_PT1_PKSG_PT2_PKSK_T4_iiT6_:
	.zero		29184


//--------------------- .nv.shared.reserved.0     --------------------------
	.section	.nv.shared.reserved.0,"aw",@nobits
	.weak		__nv_reservedSMEM_offset_0_alias
	.size		__nv_reservedSMEM_offset_0_alias, 0, 64
	.other		__nv_reservedSMEM_offset_0_alias,@"STO_CUDA_RESERVED_SHARED STV_DEFAULT"
__nv_reservedSMEM_offset_0_alias:
	.zero		0
	.zero		64


//--------------------- .nv.global                --------------------------
	.section	.nv.global,"aw",@nobits
.nv.global:
	.type		_ZN34_INTERNAL_c2c27caa_4_k_cu_d3dbc64b6thrust24THRUST_300001_SM_1000_NS12placeholders2_8E,@object
	.size		_ZN34_INTERNAL_c2c27caa_4_k_cu_d3dbc64b6thrust24THRUST_300001_SM_1000_NS12placeholders2_8E,(_ZN34_INTERNAL_c2c27caa_4_k_cu_d3dbc64b4cuda3std3__436_GLOBAL__N__c2c27caa_4_k_cu_d3dbc64b6ignoreE - _ZN34_INTERNAL_c2c27caa_4_k_cu_d3dbc64b6thrust24THRUST_300001_SM_1000_NS12placeholders2_8E)
_ZN34_INTERNAL_c2c27caa_4_k_cu_d3dbc64b6thrust24THRUST_300001_SM_1000_NS12placeholders2_8E:
	.zero		1
	.type		_ZN34_INTERNAL_c2c27caa_4_k_cu_d3dbc64b4cuda3std3__436_GLOBAL__N__c2c27caa_4_k_cu_d3dbc64b6ignoreE,@object
	.size		_ZN34_INTERNAL_c2c27caa_4_k_cu_d3dbc64b4cuda3std3__436_GLOBAL__N__c2c27caa_4_k_cu_d3dbc64b6ignoreE,(_ZN34_INTERNAL_c2c27caa_4_k_cu_d3dbc64b4cuda3std6ranges3__45__cpo4dataE - _ZN34_INTERNAL_c2c27caa_4_k_cu_d3dbc64b4cuda3std3__436_GLOBAL__N__c2c27caa_4_k_cu_d3dbc64b6ignoreE)
_ZN34_INTERNAL_c2c27caa_4_k_cu_d3dbc64b4cuda3std3__436_GLOBAL__N__c2c27caa_4_k_cu_d3dbc64b6ignoreE:
	.zero		1
	.type		_ZN34_INTERNAL_c2c27caa_4_k_cu_d3dbc64b4cuda3std6ranges3__45__cpo4dataE,@object
	.size		_ZN34_INTERNAL_c2c27caa_4_k_cu_d3dbc64b4cuda3std6ranges3__45__cpo4dataE,(_ZN34_INTERNAL_c2c27caa_4_k_cu_d3dbc64b6thrust24THRUST_300001_SM_1000_NS6system3cpp3parE - _ZN34_INTERNAL_c2c27caa_4_k_cu_d3dbc64b4cuda3std6ranges3__45__cpo4dataE)
_ZN34_INTERNAL_c2c27caa_4_k_cu_d3dbc64b4cuda3std6ranges3__45__cpo4dataE:
	.zero		1
	.type		_ZN34_INTERNAL_c2c27caa_4_k_cu_d3dbc64b6thrust24THRUST_300001_SM_1000_NS6system3cpp3parE,@object
	.size		_ZN34_INTERNAL_c2c27caa_4_k_cu_d3dbc64b6thrust24THRUST_300001_SM_1000_NS6system3cpp3parE,(_ZN34_INTERNAL_c2c27caa_4_k_cu_d3dbc64b4cuda3std3__45__cpo5beginE - _ZN34_INTERNAL_c2c27caa_4_k_cu_d3dbc64b6thrust24THRUST_300001_SM_1000_NS6system3cpp3parE)
_ZN34_INTERNAL_c2c27caa_4_k_cu_d3dbc64b6thrust24THRUST_300001_SM_1000_NS6system3cpp3parE:
	.zero		1
	.type		_ZN34_INTERNAL_c2c27caa_4_k_cu_d3dbc64b4cuda3std3__45__cpo5beginE,@object
	.size		_ZN34_INTERNAL_c2c27caa_4_k_cu_d3dbc64b4cuda3std3__45__cpo5beginE,(_ZN34_INTERNAL_c2c27caa_4_k_cu_d3dbc64b4cuda3std6ranges3__45__cpo5beginE - _ZN34_INTERNAL_c2c27caa_4_k_cu_d3dbc64b4cuda3std3__45__cpo5beginE)
_ZN34_INTERNAL_c2c27caa_4_k_cu_d3dbc64b4cuda3std3__45__cpo5beginE:
	.zero		1
	.type		_ZN34_INTERNAL_c2c27caa_4_k_cu_d3dbc64b4cuda3std6ranges3__45__cpo5beginE,@object
	.size		_ZN34_INTERNAL_c2c27caa_4_k_cu_d3dbc64b4cuda3std6ranges3__45__cpo5beginE,(_ZN34_INTERNAL_c2c27caa_4_k_cu_d3dbc64b6thrust24THRUST_300001_SM_1000_NS6deviceE - _ZN34_INTERNAL_c2c27caa_4_k_cu_d3dbc64b4cuda3std6ranges3__45__cpo5beginE)
_ZN34_INTERNAL_c2c27caa_4_k_cu_d3dbc64b4cuda3std6ranges3__45__cpo5beginE:
	.zero		1
	.type		_ZN34_INTERNAL_c2c27caa_4_k_cu_d3dbc64b6thrust24THRUST_300001_SM_1000_NS6deviceE,@object
	.size		_ZN34_INTERNAL_c2c27caa_4_k_cu_d3dbc64b6thrust24THRUST_300001_SM_1000_NS6deviceE,(_ZN34_INTERNAL_c2c27caa_4_k_cu_d3dbc64b4cuda3std3__47nulloptE - _ZN34_INTERNAL_c2c27caa_4_k_cu_d3dbc64b6thrust24THRUST_300001_SM_1000_NS6deviceE)
_ZN34_INTERNAL_c2c27caa_4_k_cu_d3dbc64b6thrust24THRUST_300001_SM_1000_NS6deviceE:
	.zero		1
	.type		_ZN34_INTERNAL_c2c27caa_4_k_cu_d3dbc64b4cuda3std3__47nulloptE,@object
	.size		_ZN34_INTERNAL_c2c27caa_4_k_cu_d3dbc64b4cuda3std3__47nulloptE,(_ZN34_INTERNAL_c2c27caa_4_k_cu_d3dbc64b4cuda3std6ranges3__45__cpo8distanceE - _ZN34_INTERNAL_c2c27caa_4_k_cu_d3dbc64b4cuda3std3__47nulloptE)
_ZN34_INTERNAL_c2c27caa_4_k_cu_d3dbc64b4cuda3std3__47nulloptE:
	.zero		1
	.type		_ZN34_INTERNAL_c2c27caa_4_k_cu_d3dbc64b4cuda3std6ranges3__45__cpo8distanceE,@object
	.size		_ZN34_INTERNAL_c2c27caa_4_k_cu_d3dbc64b4cuda3std6ranges3__45__cpo8distanceE,(_ZN34_INTERNAL_c2c27caa_4_k_cu_d3dbc64b6thrust24THRUST_300001_SM_1000_NS12placeholders2_4E - _ZN34_INTERNAL_c2c27caa_4_k_cu_d3dbc64b4cuda3std6ranges3__45__cpo8distanceE)
_ZN34_INTERNAL_c2c27caa_4_k_cu_d3dbc64b4cuda3std6ranges3__45__cpo8distanceE:
	.zero		1
	.type		_ZN34_INTERNAL_c2c27caa_4_k_cu_d3dbc64b6thrust24THRUST_300001_SM_1000_NS12placeholders2_4E,@object
	.size		_ZN34_INTERNAL_c2c27caa_4_k_cu_d3dbc64b6thrust24THRUST_300001_SM_1000_NS12placeholders2_4E,(_ZN34_INTERNAL_c2c27caa_4_k_cu_d3dbc64b4cuda3std3__45__cpo6rbeginE - _ZN34_INTERNAL_c2c27caa_4_k_cu_d3dbc64b6thrust24THRUST_300001_SM_1000_NS12placeholders2_4E)
_ZN34_INTERNAL_c2c27caa_4_k_cu_d3dbc64b6thrust24THRUST_300001_SM_1000_NS12placeholders2_4E:
	.zero		1
	.type		_ZN34_INTERNAL_c2c27caa_4_k_cu_d3dbc64b4cuda3std3__45__cpo6rbeginE,@object
	.size		_ZN34_INTERNAL_c2c27caa_4_k_cu_d3dbc64b4cuda3std3__45__cpo6rbeginE,(_ZN34_INTERNAL_c2c27caa_4_k_cu_d3dbc64b4cuda3std6ranges3__45__cpo7advanceE - _ZN34_INTERNAL_c2c27caa_4_k_cu_d3dbc64b4cuda3std3__45__cpo6rbeginE)
_ZN34_INTERNAL_c2c27caa_4_k_cu_d3dbc64b4cuda3std3__45__cpo6rbeginE:
	.zero		1
	.type		_ZN34_INTERNAL_c2c27caa_4_k_cu_d3dbc64b4cuda3std6ranges3__45__cpo7advanceE,@object
	.size		_ZN34_INTERNAL_c2c27caa_4_k_cu_d3dbc64b4cuda3std6ranges3__45__cpo7advanceE,(_ZN34_INTERNAL_c2c27caa_4_k_cu_d3dbc64b6thrust24THRUST_300001_SM_1000_NS12placeholders3_10E - _ZN34_INTERNAL_c2c27caa_4_k_cu_d3dbc64b4cuda3std6ranges3__45__cpo7advanceE)
_ZN34_INTERNAL_c2c27caa_4_k_cu_d3dbc64b4cuda3std6ranges3__45__cpo7advanceE:
	.zero		1
	.type		_ZN34_INTERNAL_c2c27caa_4_k_cu_d3dbc64b6thrust24THRUST_300001_SM_1000_NS12placeholders3_10E,@object
	.size		_ZN34_INTERNAL_c2c27caa_4_k_cu_d3dbc64b6thrust24THRUST_300001_SM_1000_NS12placeholders3_10E,(_ZN34_INTERNAL_c2c27caa_4_k_cu_d3dbc64b4cuda3std3__48in_placeE - _ZN34_INTERNAL_c2c27caa_4_k_cu_d3dbc64b6thrust24THRUST_300001_SM_1000_NS12placeholders3_10E)
_ZN34_INTERNAL_c2c27caa_4_k_cu_d3dbc64b6thrust24THRUST_300001_SM_1000_NS12placeholders3_10E:
	.zero		1
	.type		_ZN34_INTERNAL_c2c27caa_4_k_cu_d3dbc64b4cuda3std3__48in_placeE,@object
	.size		_ZN34_INTERNAL_c2c27caa_4_k_cu_d3dbc64b4cuda3std3__48in_placeE,(_ZN34_INTERNAL_c2c27caa_4_k_cu_d3dbc64b4cuda3std6ranges3__45__cpo4sizeE - _ZN34_INTERNAL_c2c27caa_4_k_cu_d3dbc64b4cuda3std3__48in_placeE)
_ZN34_INTERNAL_c2c27caa_4_k_cu_d3dbc64b4cuda3std3__48in_placeE:
	.zero		1
	.type		_ZN34_INTERNAL_c2c27caa_4_k_cu_d3dbc64b4cuda3std6ranges3__45__cpo4sizeE,@object
	.size		_ZN34_INTERNAL_c2c27caa_4_k_cu_d3dbc64b4cuda3std6ranges3__45__cpo4sizeE,(_ZN34_INTERNAL_c2c27caa_4_k_cu_d3dbc64b6thrust24THRUST_300001_SM_1000_NS12placeholders2_2E - _ZN34_INTERNAL_c2c27caa_4_k_cu_d3dbc64b4cuda3std6ranges3__45__cpo4sizeE)
_ZN34_INTERNAL_c2c27caa_4_k_cu_d3dbc64b4cuda3std6ranges3__45__cpo4sizeE:
	.zero		1
	.type		_ZN34_INTERNAL_c2c27caa_4_k_cu_d3dbc64b6thrust24THRUST_300001_SM_1000_NS12placeholders2_2E,@object
	.size		_ZN34_INTERNAL_c2c27caa_4_k_cu_d3dbc64b6thrust24THRUST_300001_SM_1000_NS12placeholders2_2E,(_ZN34_INTERNAL_c2c27caa_4_k_cu_d3dbc64b4cuda3std3__45__cpo6cbeginE - _ZN34_INTERNAL_c2c27caa_4_k_cu_d3dbc64b6thrust24THRUST_300001_SM_1000_NS12placeholders2_2E)
_ZN34_INTERNAL_c2c27caa_4_k_cu_d3dbc64b6thrust24THRUST_300001_SM_1000_NS12placeholders2_2E:
	.zero		1
	.type		_ZN34_INTERNAL_c2c27caa_4_k_cu_d3dbc64b4cuda3std3__45__cpo6cbeginE,@object
	.size		_ZN34_INTERNAL_c2c27caa_4_k_cu_d3dbc64b4cuda3std3__45__cpo6cbeginE,(_ZN34_INTERNAL_c2c27caa_4_k_cu_d3dbc64b4cuda3std6ranges3__45__cpo6cbeginE - _ZN34_INTERNAL_c2c27caa_4_k_cu_d3dbc64b4cuda3std3__45__cpo6cbeginE)
_ZN34_INTERNAL_c2c27caa_4_k_cu_d3dbc64b4cuda3std3__45__cpo6cbeginE:
	.zero		1
	.type		_ZN34_INTERNAL_c2c27caa_4_k_cu_d3dbc64b4cuda3std6ranges3__45__cpo6cbeginE,@object
	.size		_ZN34_INTERNAL_c2c27caa_4_k_cu_d3dbc64b4cuda3std6ranges3__45__cpo6cbeginE,(_ZN34_INTERNAL_c2c27caa_4_k_cu_d3dbc64b6thrust24THRUST_300001_SM_1000_NS12placeholders2_6E - _ZN34_INTERNAL_c2c27caa_4_k_cu_d3dbc64b4cuda3std6ranges3__45__cpo6cbeginE)
_ZN34_INTERNAL_c2c27caa_4_k_cu_d3dbc64b4cuda3std6ranges3__45__cpo6cbeginE:
	.zero		1
	.type		_ZN34_INTERNAL_c2c27caa_4_k_cu_d3dbc64b6thrust24THRUST_300001_SM_1000_NS12placeholders2_6E,@object
	.size		_ZN34_INTERNAL_c2c27caa_4_k_cu_d3dbc64b6thrust24THRUST_300001_SM_1000_NS12placeholders2_6E,(_ZN34_INTERNAL_c2c27caa_4_k_cu_d3dbc64b4cuda3std3__45__cpo7crbeginE - _ZN34_INTERNAL_c2c27caa_4_k_cu_d3dbc64b6thrust24THRUST_300001_SM_1000_NS12placeholders2_6E)
_ZN34_INTERNAL_c2c27caa_4_k_cu_d3dbc64b6thrust24THRUST_300001_SM_1000_NS12placeholders2_6E:
	.zero		1
	.type		_ZN34_INTERNAL_c2c27caa_4_k_cu_d3dbc64b4cuda3std3__45__cpo7crbeginE,@object
	.size		_ZN34_INTERNAL_c2c27caa_4_k_cu_d3dbc64b4cuda3std3__45__cpo7crbeginE,(_ZN34_INTERNAL_c2c27caa_4_k_cu_d3dbc64b4cuda3std6ranges3__45__cpo4nextE - _ZN34_INTERNAL_c2c27caa_4_k_cu_d3dbc64b4cuda3std3__45__cpo7crbeginE)
_ZN34_INTERNAL_c2c27caa_4_k_cu_d3dbc64b4cuda3std3__45__cpo7crbeginE:
	.zero		1
	.type		_ZN34_INTERNAL_c2c27caa_4_k_cu_d3dbc64b4cuda3std6ranges3__45__cpo4nextE,@object
	.size		_ZN34_INTERNAL_c2c27caa_4_k_cu_d3dbc64b4cuda3std6ranges3__45__cpo4nextE,(_ZN34_INTERNAL_c2c27caa_4_k_cu_d3dbc64b4cuda3std6ranges3__45__cpo4swapE - _ZN34_INTERNAL_c2c27caa_4_k_cu_d3dbc64b4cuda3std6ranges3__45__cpo4nextE)
_ZN34_INTERNAL_c2c27caa_4_k_cu_d3dbc64b4cuda3std6ranges3__45__cpo4nextE:
	.zero		1
	.type		_ZN34_INTERNAL_c2c27caa_4_k_cu_d3dbc64b4cuda3std6ranges3__45__cpo4swapE,@object
	.size		_ZN34_INTERNAL_c2c27caa_4_k_cu_d3dbc64b4cuda3std6ranges3__45__cpo4swapE,(_ZN34_INTERNAL_c2c27caa_4_k_cu_d3dbc64b6thrust24THRUST_300001_SM_1000_NS8cuda_cub10par_nosyncE - _ZN34_INTERNAL_c2c27caa_4_k_cu_d3dbc64b4cuda3std6ranges3__45__cpo4swapE)
_ZN34_INTERNAL_c2c27caa_4_k_cu_d3dbc64b4cuda3std6ranges3__45__cpo4swapE:
	.zero		1
	.type		_ZN34_INTERNAL_c2c27caa_4_k_cu_d3dbc64b6thrust24THRUST_300001_SM_1000_NS8cuda_cub10par_nosyncE,@object
	.size		_ZN34_INTERNAL_c2c27caa_4_k_cu_d3dbc64b6thrust24THRUST_300001_SM_1000_NS8cuda_cub10par_nosyncE,(_ZN34_INTERNAL_c2c27caa_4_k_cu_d3dbc64b6thrust24THRUST_300001_SM_1000_NS3seqE - _ZN34_INTERNAL_c2c27caa_4_k_cu_d3dbc64b6thrust24THRUST_300001_SM_1000_NS8cuda_cub10par_nosyncE)
_ZN34_INTERNAL_c2c27caa_4_k_cu_d3dbc64b6thrust24THRUST_300001_SM_1000_NS8cuda_cub10par_nosyncE:
	.zero		1
	.type		_ZN34_INTERNAL_c2c27caa_4_k_cu_d3dbc64b6thrust24THRUST_300001_SM_1000_NS3seqE,@object
	.size		_ZN34_INTERNAL_c2c27caa_4_k_cu_d3dbc64b6thrust24THRUST_300001_SM_1000_NS3seqE,(_ZN34_INTERNAL_c2c27caa_4_k_cu_d3dbc64b4cuda3std3__420unreachable_sentinelE - _ZN34_INTERNAL_c2c27caa_4_k_cu_d3dbc64b6thrust24THRUST_300001_SM_1000_NS3seqE)
_ZN34_INTERNAL_c2c27caa_4_k_cu_d3dbc64b6thrust24THRUST_300001_SM_1000_NS3seqE:
	.zero		1
	.type		_ZN34_INTERNAL_c2c27caa_4_k_cu_d3dbc64b4cuda3std3__420unreachable_sentinelE,@object
	.size		_ZN34_INTERNAL_c2c27caa_4_k_cu_d3dbc64b4cuda3std3__420unreachable_sentinelE,(_ZN34_INTERNAL_c2c27caa_4_k_cu_d3dbc64b4cuda3std6ranges3__45__cpo5ssizeE - _ZN34_INTERNAL_c2c27caa_4_k_cu_d3dbc64b4cuda3std3__420unreachable_sentinelE)
_ZN34_INTERNAL_c2c27caa_4_k_cu_d3dbc64b4cuda3std3__420unreachable_sentinelE:
	.zero		1
	.type		_ZN34_INTERNAL_c2c27caa_4_k_cu_d3dbc64b4cuda3std6ranges3__45__cpo5ssizeE,@object
	.size		_ZN34_INTERNAL_c2c27caa_4_k_cu_d3dbc64b4cuda3std6ranges3__45__cpo5ssizeE,(_ZN34_INTERNAL_c2c27caa_4_k_cu_d3dbc64b6thrust24THRUST_300001_SM_1000_NS12placeholders2_3E - _ZN34_INTERNAL_c2c27caa_4_k_cu_d3dbc64b4cuda3std6ranges3__45__cpo5ssizeE)
_ZN34_INTERNAL_c2c27caa_4_k_cu_d3dbc64b4cuda3std6ranges3__45__cpo5ssizeE:
	.zero		1
	.type		_ZN34_INTERNAL_c2c27caa_4_k_cu_d3dbc64b6thrust24THRUST_300001_SM_1000_NS12placeholders2_3E,@object
	.size		_ZN34_INTERNAL_c2c27caa_4_k_cu_d3dbc64b6thrust24THRUST_300001_SM_1000_NS12placeholders2_3E,(_ZN34_INTERNAL_c2c27caa_4_k_cu_d3dbc64b4cuda3std3__45__cpo4cendE - _ZN34_INTERNAL_c2c27caa_4_k_cu_d3dbc64b6thrust24THRUST_300001_SM_1000_NS12placeholders2_3E)
_ZN34_INTERNAL_c2c27caa_4_k_cu_d3dbc64b6thrust24THRUST_300001_SM_1000_NS12placeholders2_3E:
	.zero		1
	.type		_ZN34_INTERNAL_c2c27caa_4_k_cu_d3dbc64b4cuda3std3__45__cpo4cendE,@object
	.size		_ZN34_INTERNAL_c2c27caa_4_k_cu_d3dbc64b4cuda3std3__45__cpo4cendE,(_ZN34_INTERNAL_c2c27caa_4_k_cu_d3dbc64b4cuda3std6ranges3__45__cpo4cendE - _ZN34_INTERNAL_c2c27caa_4_k_cu_d3dbc64b4cuda3std3__45__cpo4cendE)
_ZN34_INTERNAL_c2c27caa_4_k_cu_d3dbc64b4cuda3std3__45__cpo4cendE:
	.zero		1
	.type		_ZN34_INTERNAL_c2c27caa_4_k_cu_d3dbc64b4cuda3std6ranges3__45__cpo4cendE,@object
	.size		_ZN34_INTERNAL_c2c27caa_4_k_cu_d3dbc64b4cuda3std6ranges3__45__cpo4cendE,(_ZN34_INTERNAL_c2c27caa_4_k_cu_d3dbc64b6thrust24THRUST_300001_SM_1000_NS12placeholders2_7E - _ZN34_INTERNAL_c2c27caa_4_k_cu_d3dbc64b4cuda3std6ranges3__45__cpo4cendE)
_ZN34_INTERNAL_c2c27caa_4_k_cu_d3dbc64b4cuda3std6ranges3__45__cpo4cendE:
	.zero		1
	.type		_ZN34_INTERNAL_c2c27caa_4_k_cu_d3dbc64b6thrust24THRUST_300001_SM_1000_NS12placeholders2_7E,@object
	.size		_ZN34_INTERNAL_c2c27caa_4_k_cu_d3dbc64b6thrust24THRUST_300001_SM_1000_NS12placeholders2_7E,(_ZN34_INTERNAL_c2c27caa_4_k_cu_d3dbc64b4cuda3std3__45__cpo5crendE - _ZN34_INTERNAL_c2c27caa_4_k_cu_d3dbc64b6thrust24THRUST_300001_SM_1000_NS12placeholders2_7E)
_ZN34_INTERNAL_c2c27caa_4_k_cu_d3dbc64b6thrust24THRUST_300001_SM_1000_NS12placeholders2_7E:
	.zero		1
	.type		_ZN34_INTERNAL_c2c27caa_4_k_cu_d3dbc64b4cuda3std3__45__cpo5crendE,@object
	.size		_ZN34_INTERNAL_c2c27caa_4_k_cu_d3dbc64b4cuda3std3__45__cpo5crendE,(_ZN34_INTERNAL_c2c27caa_4_k_cu_d3dbc64b4cuda3std6ranges3__45__cpo4prevE - _ZN34_INTERNAL_c2c27caa_4_k_cu_d3dbc64b4cuda3std3__45__cpo5crendE)
_ZN34_INTERNAL_c2c27caa_4_k_cu_d3dbc64b4cuda3std3__45__cpo5crendE:
	.zero		1
	.type		_ZN34_INTERNAL_c2c27caa_4_k_cu_d3dbc64b4cuda3std6ranges3__45__cpo4prevE,@object
	.size		_ZN34_INTERNAL_c2c27caa_4_k_cu_d3dbc64b4cuda3std6ranges3__45__cpo4prevE,(_ZN34_INTERNAL_c2c27caa_4_k_cu_d3dbc64b4cuda3std6ranges3__45__cpo9iter_moveE - _ZN34_INTERNAL_c2c27caa_4_k_cu_d3dbc64b4cuda3std6ranges3__45__cpo4prevE)
_ZN34_INTERNAL_c2c27caa_4_k_cu_d3dbc64b4cuda3std6ranges3__45__cpo4prevE:
	.zero		1
	.type		_ZN34_INTERNAL_c2c27caa_4_k_cu_d3dbc64b4cuda3std6ranges3__45__cpo9iter_moveE,@object
	.size		_ZN34_INTERNAL_c2c27caa_4_k_cu_d3dbc64b4cuda3std6ranges3__45__cpo9iter_moveE,(_ZN34_INTERNAL_c2c27caa_4_k_cu_d3dbc64b6thrust24THRUST_300001_SM_1000_NS6system6detail10sequential3seqE - _ZN34_INTERNAL_c2c27caa_4_k_cu_d3dbc64b4cuda3std6ranges3__45__cpo9iter_moveE)
_ZN34_INTERNAL_c2c27caa_4_k_cu_d3dbc64b4cuda3std6ranges3__45__cpo9iter_moveE:
	.zero		1
	.type		_ZN34_INTERNAL_c2c27caa_4_k_cu_d3dbc64b6thrust24THRUST_300001_SM_1000_NS6system6detail10sequential3seqE,@object
	.size		_ZN34_INTERNAL_c2c27caa_4_k_cu_d3dbc64b6thrust24THRUST_300001_SM_1000_NS6system6detail10sequential3seqE,(_ZN34_INTERNAL_c2c27caa_4_k_cu_d3dbc64b6thrust24THRUST_300001_SM_1000_NS12placeholders2_9E - _ZN34_INTERNAL_c2c27caa_4_k_cu_d3dbc64b6thrust24THRUST_300001_SM_1000_NS6system6detail10sequential3seqE)
_ZN34_INTERNAL_c2c27caa_4_k_cu_d3dbc64b6thrust24THRUST_300001_SM_1000_NS6system6detail10sequential3seqE:
	.zero		1
	.type		_ZN34_INTERNAL_c2c27caa_4_k_cu_d3dbc64b6thrust24THRUST_300001_SM_1000_NS12placeholders2_9E,@object
	.size		_ZN34_INTERNAL_c2c27caa_4_k_cu_d3dbc64b6thrust24THRUST_300001_SM_1000_NS12placeholders2_9E,(_ZN34_INTERNAL_c2c27caa_4_k_cu_d3dbc64b4cuda3std3__419piecewise_constructE - _ZN34_INTERNAL_c2c27caa_4_k_cu_d3dbc64b6thrust24THRUST_300001_SM_1000_NS12placeholders2_9E)
_ZN34_INTERNAL_c2c27caa_4_k_cu_d3dbc64b6thrust24THRUST_300001_SM_1000_NS12placeholders2_9E:
	.zero		1
	.type		_ZN34_INTERNAL_c2c27caa_4_k_cu_d3dbc64b4cuda3std3__419piecewise_constructE,@object
	.size		_ZN34_INTERNAL_c2c27caa_4_k_cu_d3dbc64b4cuda3std3__419piecewise_constructE,(_ZN34_INTERNAL_c2c27caa_4_k_cu_d3dbc64b4cuda3std6ranges3__45__cpo5cdataE - _ZN34_INTERNAL_c2c27caa_4_k_cu_d3dbc64b4cuda3std3__419piecewise_constructE)
_ZN34_INTERNAL_c2c27caa_4_k_cu_d3dbc64b4cuda3std3__419piecewise_constructE:
	.zero		1
	.type		_ZN34_INTERNAL_c2c27caa_4_k_cu_d3dbc64b4cuda3std6ranges3__45__cpo5cdataE,@object
	.size		_ZN34_INTERNAL_c2c27caa_4_k_cu_d3dbc64b4cuda3std6ranges3__45__cpo5cdataE,(_ZN34_INTERNAL_c2c27caa_4_k_cu_d3dbc64b6thrust24THRUST_300001_SM_1000_NS12placeholders2_1E - _ZN34_INTERNAL_c2c27caa_4_k_cu_d3dbc64b4cuda3std6ranges3__45__cpo5cdataE)
_ZN34_INTERNAL_c2c27caa_4_k_cu_d3dbc64b4cuda3std6ranges3__45__cpo5cdataE:
	.zero		1
	.type		_ZN34_INTERNAL_c2c27caa_4_k_cu_d3dbc64b6thrust24THRUST_300001_SM_1000_NS12placeholders2_1E,@object
	.size		_ZN34_INTERNAL_c2c27caa_4_k_cu_d3dbc64b6thrust24THRUST_300001_SM_1000_NS12placeholders2_1E,(_ZN34_INTERNAL_c2c27caa_4_k_cu_d3dbc64b4cuda3std3__45__cpo3endE - _ZN34_INTERNAL_c2c27caa_4_k_cu_d3dbc64b6thrust24THRUST_300001_SM_1000_NS12placeholders2_1E)
_ZN34_INTERNAL_c2c27caa_4_k_cu_d3dbc64b6thrust24THRUST_300001_SM_1000_NS12placeholders2_1E:
	.zero		1
	.type		_ZN34_INTERNAL_c2c27caa_4_k_cu_d3dbc64b4cuda3std3__45__cpo3endE,@object
	.size		_ZN34_INTERNAL_c2c27caa_4_k_cu_d3dbc64b4cuda3std3__45__cpo3endE,(_ZN34_INTERNAL_c2c27caa_4_k_cu_d3dbc64b4cuda3std6ranges3__45__cpo3endE - _ZN34_INTERNAL_c2c27caa_4_k_cu_d3dbc64b4cuda3std3__45__cpo3endE)
_ZN34_INTERNAL_c2c27caa_4_k_cu_d3dbc64b4cuda3std3__45__cpo3endE:
	.zero		1
	.type		_ZN34_INTERNAL_c2c27caa_4_k_cu_d3dbc64b4cuda3std6ranges3__45__cpo3endE,@object
	.size		_ZN34_INTERNAL_c2c27caa_4_k_cu_d3dbc64b4cuda3std6ranges3__45__cpo3endE,(_ZN34_INTERNAL_c2c27caa_4_k_cu_d3dbc64b6thrust24THRUST_300001_SM_1000_NS12placeholders2_5E - _ZN34_INTERNAL_c2c27caa_4_k_cu_d3dbc64b4cuda3std6ranges3__45__cpo3endE)
_ZN34_INTERNAL_c2c27caa_4_k_cu_d3dbc64b4cuda3std6ranges3__45__cpo3endE:
	.zero		1
	.type		_ZN34_INTERNAL_c2c27caa_4_k_cu_d3dbc64b6thrust24THRUST_300001_SM_1000_NS12placeholders2_5E,@object
	.size		_ZN34_INTERNAL_c2c27caa_4_k_cu_d3dbc64b6thrust24THRUST_300001_SM_1000_NS12placeholders2_5E,(_ZN34_INTERNAL_c2c27caa_4_k_cu_d3dbc64b4cuda3std3__45__cpo4rendE - _ZN34_INTERNAL_c2c27caa_4_k_cu_d3dbc64b6thrust24THRUST_300001_SM_1000_NS12placeholders2_5E)
_ZN34_INTERNAL_c2c27caa_4_k_cu_d3dbc64b6thrust24THRUST_300001_SM_1000_NS12placeholders2_5E:
	.zero		1
	.type		_ZN34_INTERNAL_c2c27caa_4_k_cu_d3dbc64b4cuda3std3__45__cpo4rendE,@object
	.size		_ZN34_INTERNAL_c2c27caa_4_k_cu_d3dbc64b4cuda3std3__45__cpo4rendE,(_ZN34_INTERNAL_c2c27caa_4_k_cu_d3dbc64b4cuda3std6ranges3__45__cpo9iter_swapE - _ZN34_INTERNAL_c2c27caa_4_k_cu_d3dbc64b4cuda3std3__45__cpo4rendE)
_ZN34_INTERNAL_c2c27caa_4_k_cu_d3dbc64b4cuda3std3__45__cpo4rendE:
	.zero		1
	.type		_ZN34_INTERNAL_c2c27caa_4_k_cu_d3dbc64b4cuda3std6ranges3__45__cpo9iter_swapE,@object
	.size		_ZN34_INTERNAL_c2c27caa_4_k_cu_d3dbc64b4cuda3std6ranges3__45__cpo9iter_swapE,(_ZN34_INTERNAL_c2c27caa_4_k_cu_d3dbc64b4cuda3std3__48unexpectE - _ZN34_INTERNAL_c2c27caa_4_k_cu_d3dbc64b4cuda3std6ranges3__45__cpo9iter_swapE)
_ZN34_INTERNAL_c2c27caa_4_k_cu_d3dbc64b4cuda3std6ranges3__45__cpo9iter_swapE:
	.zero		1
	.type		_ZN34_INTERNAL_c2c27caa_4_k_cu_d3dbc64b4cuda3std3__48unexpectE,@object
	.size		_ZN34_INTERNAL_c2c27caa_4_k_cu_d3dbc64b4cuda3std3__48unexpectE,(_ZN34_INTERNAL_c2c27caa_4_k_cu_d3dbc64b6thrust24THRUST_300001_SM_1000_NS8cuda_cub3parE - _ZN34_INTERNAL_c2c27caa_4_k_cu_d3dbc64b4cuda3std3__48unexpectE)
_ZN34_INTERNAL_c2c27caa_4_k_cu_d3dbc64b4cuda3std3__48unexpectE:
	.zero		1
	.type		_ZN34_INTERNAL_c2c27caa_4_k_cu_d3dbc64b6thrust24THRUST_300001_SM_1000_NS8cuda_cub3parE,@object
	.size		_ZN34_INTERNAL_c2c27caa_4_k_cu_d3dbc64b6thrust24THRUST_300001_SM_1000_NS8cuda_cub3parE,(.L_29 - _ZN34_INTERNAL_c2c27caa_4_k_cu_d3dbc64b6thrust24THRUST_300001_SM_1000_NS8cuda_cub3parE)
_ZN34_INTERNAL_c2c27caa_4_k_cu_d3dbc64b6thrust24THRUST_300001_SM_1000_NS8cuda_cub3parE:
	.zero		1
.L_29:


//--------------------- .nv.shared._ZN3cub18CUB_300001_SM_10006detail10radix_sort33DeviceRadixSortExclusiveSumKernelINS1_5radix10policy_hubIffyE10Policy1000EyEEvPT0_ --------------------------
	.section	.nv.shared._ZN3cub18CUB_300001_SM_10006detail10radix_sort33DeviceRadixSortExclusiveSumKernelINS1_5radix10policy_hubIffyE10Policy1000EyEEvPT0_,"aw",@nobits
	.sectionflags	@""
	.align	16
.nv.shared._ZN3cub18CUB_300001_SM_10006detail10radix_sort33DeviceRadixSortExclusiveSumKernelINS1_5radix10policy_hubIffyE10Policy1000EyEEvPT0_:
	.zero		3360


//--------------------- .nv.shared._ZN3cub18CUB_300001_SM_10006detail10radix_sort30DeviceRadixSortHistogramKernelINS1_5radix10policy_hubIffyE10Policy1000ELNS0_9SortOrderE0EfyNS1_21identity_decomposer_tEEEvPT2_PKT1_SA_iiT3_ --------------------------
	.section	.nv.shared._ZN3cub18CUB_300001_SM_10006detail10radix_sort30DeviceRadixSortHistogramKernelINS1_5radix10policy_hubIffyE10Policy1000ELNS0_9SortOrderE0EfyNS1_21identity_decomposer_tEEEvPT2_PKT1_SA_iiT3_,"aw",@nobits
	.sectionflags	@""
	.align	4
.nv.shared._ZN3cub18CUB_300001_SM_10006detail10radix_sort30DeviceRadixSortHistogramKernelINS1_5radix10policy_hubIffyE10Policy1000ELNS0_9SortOrderE0EfyNS1_21identity_decomposer_tEEEvPT2_PKT1_SA_iiT3_:
	.zero		5120


//--------------------- .nv.shared._ZN3cub18CUB_300001_SM_10006detail10radix_sort31DeviceRadixSortSingleTileKernelINS1_5radix10policy_hubIffyE10Policy1000ELNS0_9SortOrderE0EffyNS1_21identity_decomposer_tEEEvPKT1_PSA_PKT2_PSE_T3_iiT4_ --------------------------
	.section	.nv.shared._ZN3cub18CUB_300001_SM_10006detail10radix_sort31DeviceRadixSortSingleTileKernelINS1_5radix10policy_hubIffyE10Policy1000ELNS0_9SortOrderE0EffyNS1_21identity_decomposer_tEEEvPKT1_PSA_PKT2_PSE_T3_iiT4_,"aw",@nobits
	.sectionflags	@""
	.align	16
.nv.shared._ZN3cub18CUB_300001_SM_10006detail10radix_sort31DeviceRadixSortSingleTileKernelINS1_5radix10policy_hubIffyE10Policy1000ELNS0_9SortOrderE0EffyNS1_21identity_decomposer_tEEEvPKT1_PSA_PKT2_PSE_T3_iiT4_:
	.zero		34880


//--------------------- .nv.shared._ZN3cub18CUB_300001_SM_10006detail10radix_sort29DeviceRadixSortOnesweepKernelINS1_5radix10policy_hubIfiyE10Policy1000ELNS0_9SortOrderE0EfiyiiNS1_21identity_decomposer_tEEEvPT5_SB_PT3_PKSC_PT1_PKSG_PT2_PKSK_T4_iiT6_ --------------------------
	.section	.nv.shared._ZN3cub18CUB_300001_SM_10006detail10radix_sort29DeviceRadixSortOnesweepKernelINS1_5radix10policy_hubIfiyE10Policy1000ELNS0_9SortOrderE0EfiyiiNS1_21identity_decomposer_tEEEvPT5_SB_PT3_PKSC_PT1_PKSG_PT2_PKSK_T4_iiT6_,"aw",@nobits
	.sectionflags	@""
	.align	16
.nv.shared._ZN3cub18CUB_300001_SM_10006detail10radix_sort29DeviceRadixSortOnesweepKernelINS1_5radix10policy_hubIfiyE10Policy1000ELNS0_9SortOrderE0EfiyiiNS1_21identity_decomposer_tEEEvPT5_SB_PT3_PKSC_PT1_PKSG_PT2_PKSK_T4_iiT6_:
	.zero		29184


//--------------------- .nv.shared._ZN3cub18CUB_300001_SM_10006detail10radix_sort33DeviceRadixSortExclusiveSumKernelINS1_5radix10policy_hubIfiyE10Policy1000EyEEvPT0_ --------------------------
	.section	.nv.shared._ZN3cub18CUB_300001_SM_10006detail10radix_sort33DeviceRadixSortExclusiveSumKernelINS1_5radix10policy_hubIfiyE10Policy1000EyEEvPT0_,"aw",@nobits
	.sectionflags	@""
	.align	16
.nv.shared._ZN3cub18CUB_300001_SM_10006detail10radix_sort33DeviceRadixSortExclusiveSumKernelINS1_5radix10policy_hubIfiyE10Policy1000EyEEvPT0_:
	.zero		3360


//--------------------- .nv.shared._ZN3cub18CUB_300001_SM_10006detail10radix_sort30DeviceRadixSortHistogramKernelINS1_5radix10policy_hubIfiyE10Policy1000ELNS0_9SortOrderE0EfyNS1_21identity_decomposer_tEEEvPT2_PKT1_SA_iiT3_ --------------------------
	.section	.nv.shared._ZN3cub18CUB_300001_SM_10006detail10radix_sort30DeviceRadixSortHistogramKernelINS1_5radix10policy_hubIfiyE10Policy1000ELNS0_9SortOrderE0EfyNS1_21identity_decomposer_tEEEvPT2_PKT1_SA_iiT3_,"aw",@nobits
	.sectionflags	@""
	.align	4
.nv.shared._ZN3cub18CUB_300001_SM_10006detail10radix_sort30DeviceRadixSortHistogramKernelINS1_5radix10policy_hubIfiyE10Policy1000ELNS0_9SortOrderE0EfyNS1_21identity_decomposer_tEEEvPT2_PKT1_SA_iiT3_:
	.zero		5120


//--------------------- .nv.shared._ZN3cub18CUB_300001_SM_10006detail10radix_sort31DeviceRadixSortSingleTileKernelINS1_5radix10policy_hubIfiyE10Policy1000ELNS0_9SortOrderE0EfiyNS1_21identity_decomposer_tEEEvPKT1_PSA_PKT2_PSE_T3_iiT4_ --------------------------
	.section	.nv.shared._ZN3cub18CUB_300001_SM_10006detail10radix_sort31DeviceRadixSortSingleTileKernelINS1_5radix10policy_hubIfiyE10Policy1000ELNS0_9SortOrderE0EfiyNS1_21identity_decomposer_tEEEvPKT1_PSA_PKT2_PSE_T3_iiT4_,"aw",@nobits
	.sectionflags	@""
	.align	16
.nv.shared._ZN3cub18CUB_300001_SM_10006detail10radix_sort31DeviceRadixSortSingleTileKernelINS1_5radix10policy_hubIfiyE10Policy1000ELNS0_9SortOrderE0EfiyNS1_21identity_decomposer_tEEEvPKT1_PSA_PKT2_PSE_T3_iiT4_:
	.zero		34880


//--------------------- .nv.shared._ZN3cub18CUB_300001_SM_10006detail6reduce28DeviceReduceSingleTileKernelINS2_10policy_hubIlyN4cuda3std3__44plusIlEEE10Policy1000EPlSC_iS9_llNS7_10__identityEEEvT0_T1_T2_T3_T4_T6_ --------------------------
	.section	.nv.shared._ZN3cub18CUB_300001_SM_10006detail6reduce28DeviceReduceSingleTileKernelINS2_10policy_hubIlyN4cuda3std3__44plusIlEEE10Policy1000EPlSC_iS9_llNS7_10__identityEEEvT0_T1_T2_T3_T4_T6_,"aw",@nobits
	.sectionflags	@""
	.align	8
.nv.shared._ZN3cub18CUB_300001_SM_10006detail6reduce28DeviceReduceSingleTileKernelINS2_10policy_hubIlyN4cuda3std3__44plusIlEEE10Policy1000EPlSC_iS9_llNS7_10__identityEEEvT0_T1_T2_T3_T4_T6_:
	.zero		1176


//--------------------- .nv.shared._ZN3cub18CUB_300001_SM_10006detail6reduce18DeviceReduceKernelINS2_10policy_hubIlyN4cuda3std3__44plusIlEEE10Policy1000EN6thrust24THRUST_300001_SM_1000_NS18transform_iteratorI7isValidNSD_6detail15normal_iteratorINSD_10device_ptrIiEEEEllEEyS9_lNS7_10__identityEEEvT0_PT3_T1_NS0_13GridEvenShareISQ_EET2_T4_ --------------------------
	.section	.nv.shared._ZN3cub18CUB_300001_SM_10006detail6reduce18DeviceReduceKernelINS2_10policy_hubIlyN4cuda3std3__44plusIlEEE10Policy1000EN6thrust24THRUST_300001_SM_1000_NS18transform_iteratorI7isValidNSD_6detail15normal_iteratorINSD_10device_ptrIiEEEEllEEyS9_lNS7_10__identityEEEvT0_PT3_T1_NS0_13GridEvenShareISQ_EET2_T4_,"aw",@nobits
	.sectionflags	@""
	.align	8
.nv.shared._ZN3cub18CUB_300001_SM_10006detail6reduce18DeviceReduceKernelINS2_10policy_hubIlyN4cuda3std3__44plusIlEEE10Policy1000EN6thrust24THRUST_300001_SM_1000_NS18transform_iteratorI7isValidNSD_6detail15normal_iteratorINSD_10device_ptrIiEEEEllEEyS9_lNS7_10__identityEEEvT0_PT3_T1_NS0_13GridEvenShareISQ_EET2_T4_:
	.zero		1176


//--------------------- .nv.shared._ZN3cub18CUB_300001_SM_10006detail6reduce28DeviceReduceSingleTileKernelINS2_10policy_hubIlyN4cuda3std3__44plusIlEEE10Policy1000EN6thrust24THRUST_300001_SM_1000_NS18transform_iteratorI7isValidNSD_6detail15normal_iteratorINSD_10device_ptrIiEEEEllEEPlyS9_llNS7_10__identityEEEvT0_T1_T2_T3_T4_T6_ --------------------------
	.section	.nv.shared._ZN3cub18CUB_300001_SM_10006detail6reduce28DeviceReduceSingleTileKernelINS2_10policy_hubIlyN4cuda3std3__44plusIlEEE10Policy1000EN6thrust24THRUST_300001_SM_1000_NS18transform_iteratorI7isValidNSD_6detail15normal_iteratorINSD_10device_ptrIiEEEEllEEPlyS9_llNS7_10__identityEEEvT0_T1_T2_T3_T4_T6_,"aw",@nobits
	.sectionflags	@""
	.align	8
.nv.shared._ZN3cub18CUB_300001_SM_10006detail6reduce28DeviceReduceSingleTileKernelINS2_10policy_hubIlyN4cuda3std3__44plusIlEEE10Policy1000EN6thrust24THRUST_300001_SM_1000_NS18transform_iteratorI7isValidNSD_6detail15normal_iteratorINSD_10device_ptrIiEEEEllEEPlyS9_llNS7_10__identityEEEvT0_T1_T2_T3_T4_T6_:
	.zero		1176


//--------------------- .nv.shared._ZN3cub18CUB_300001_SM_10006detail6reduce28DeviceReduceSingleTileKernelINS2_10policy_hubIljN4cuda3std3__44plusIlEEE10Policy1000EPlSC_iS9_llNS7_10__identityEEEvT0_T1_T2_T3_T4_T6_ --------------------------
	.section	.nv.shared._ZN3cub18CUB_300001_SM_10006detail6reduce28DeviceReduceSingleTileKernelINS2_10policy_hubIljN4cuda3std3__44plusIlEEE10Policy1000EPlSC_iS9_llNS7_10__identityEEEvT0_T1_T2_T3_T4_T6_,"aw",@nobits
	.sectionflags	@""
	.align	8
.nv.shared._ZN3cub18CUB_300001_SM_10006detail6reduce28DeviceReduceSingleTileKernelINS2_10policy_hubIljN4cuda3std3__44plusIlEEE10Policy1000EPlSC_iS9_llNS7_10__identityEEEvT0_T1_T2_T3_T4_T6_:
	.zero		1176


//--------------------- .nv.shared._ZN3cub18CUB_300001_SM_10006detail6reduce18DeviceReduceKernelINS2_10policy_hubIljN4cuda3std3__44plusIlEEE10Policy1000EN6thrust24THRUST_300001_SM_1000_NS18transform_iteratorI7isValidNSD_6detail15normal_iteratorINSD_10device_ptrIiEEEEllEEjS9_lNS7_10__identityEEEvT0_PT3_T1_NS0_13GridEvenShareISQ_EET2_T4_ --------------------------
	.section	.nv.shared._ZN3cub18CUB_300001_SM_10006detail6reduce18DeviceReduceKernelINS2_10policy_hubIljN4cuda3std3__44plusIlEEE10Policy1000EN6thrust24THRUST_300001_SM_1000_NS18transform_iteratorI7isValidNSD_6detail15normal_iteratorINSD_10device_ptrIiEEEEllEEjS9_lNS7_10__identityEEEvT0_PT3_T1_NS0_13GridEvenShareISQ_EET2_T4_,"aw",@nobits
	.sectionflags	@""
	.align	8
.nv.shared._ZN3cub18CUB_300001_SM_10006detail6reduce18DeviceReduceKernelINS2_10policy_hubIljN4cuda3std3__44plusIlEEE10Policy1000EN6thrust24THRUST_300001_SM_1000_NS18transform_iteratorI7isValidNSD_6detail15normal_iteratorINSD_10device_ptrIiEEEEllEEjS9_lNS7_10__identityEEEvT0_PT3_T1_NS0_13GridEvenShareISQ_EET2_T4_:
	.zero		1176


//--------------------- .nv.shared._ZN3cub18CUB_300001_SM_10006detail6reduce28DeviceReduceSingleTileKernelINS2_10policy_hubIljN4cuda3std3__44plusIlEEE10Policy1000EN6thrust24THRUST_300001_SM_1000_NS18transform_iteratorI7isValidNSD_6detail15normal_iteratorINSD_10device_ptrIiEEEEllEEPljS9_llNS7_10__identityEEEvT0_T1_T2_T3_T4_T6_ --------------------------
	.section	.nv.shared._ZN3cub18CUB_300001_SM_10006detail6reduce28DeviceReduceSingleTileKernelINS2_10policy_hubIljN4cuda3std3__44plusIlEEE10Policy1000EN6thrust24THRUST_300001_SM_1000_NS18transform_iteratorI7isValidNSD_6detail15normal_iteratorINSD_10device_ptrIiEEEEllEEPljS9_llNS7_10__identityEEEvT0_T1_T2_T3_T4_T6_,"aw",@nobits
	.sectionflags	@""
	.align	8
.nv.shared._ZN3cub18CUB_300001_SM_10006detail6reduce28DeviceReduceSingleTileKernelINS2_10policy_hubIljN4cuda3std3__44plusIlEEE10Policy1000EN6thrust24THRUST_300001_SM_1000_NS18transform_iteratorI7isValidNSD_6detail15normal_iteratorINSD_10device_ptrIiEEEEllEEPljS9_llNS7_10__identityEEEvT0_T1_T2_T3_T4_T6_:
	.zero		1176


//--------------------- .nv.constant0._ZN3cub18CUB_300001_SM_10006detail10radix_sort29DeviceRadixSortOnesweepKernelINS1_5radix10policy_hubIffyE10Policy1000ELNS0_9SortOrderE0EffyiiNS1_21identity_decomposer_tEEEvPT5_SB_PT3_PKSC_PT1_PKSG_PT2_PKSK_T4_iiT6_ --------------------------
	.section	.nv.constant0._ZN3cub18CUB_300001_SM_10006detail10radix_sort29DeviceRadixSortOnesweepKernelINS1_5radix10policy_hubIffyE10Policy1000ELNS0_9SortOrderE0EffyiiNS1_21identity_decomposer_tEEEvPT5_SB_PT3_PKSC_PT1_PKSG_PT2_PKSK_T4_iiT6_,"a",@progbits
	.sectionflags	@""
	.align	4
.nv.constant0._ZN3cub18CUB_300001_SM_10006detail10radix_sort29DeviceRadixSortOnesweepKernelINS1_5radix10policy_hubIffyE10Policy1000ELNS0_9SortOrderE0EffyiiNS1_21identity_decomposer_tEEEvPT5_SB_PT3_PKSC_PT1_PKSG_PT2_PKSK_T4_iiT6_:
	.zero		973


//--------------------- .nv.constant0._ZN3cub18CUB_300001_SM_10006detail10radix_sort33DeviceRadixSortExclusiveSumKernelINS1_5radix10policy_hubIffyE10Policy1000EyEEvPT0_ --------------------------
	.section	.nv.constant0._ZN3cub18CUB_300001_SM_10006detail10radix_sort33DeviceRadixSortExclusiveSumKernelINS1_5radix10policy_hubIffyE10Policy1000EyEEvPT0_,"a",@progbits
	.sectionflags	@""
	.align	4
.nv.constant0._ZN3cub18CUB_300001_SM_10006detail10radix_sort33DeviceRadixSortExclusiveSumKernelINS1_5radix10policy_hubIffyE10Policy1000EyEEvPT0_:
	.zero		904


//--------------------- .nv.constant0._ZN3cub18CUB_300001_SM_10006detail10radix_sort30DeviceRadixSortHistogramKernelINS1_5radix10policy_hubIffyE10Policy1000ELNS0_9SortOrderE0EfyNS1_21identity_decomposer_tEEEvPT2_PKT1_SA_iiT3_ --------------------------
	.section	.nv.constant0._ZN3cub18CUB_300001_SM_10006detail10radix_sort30DeviceRadixSortHistogramKernelINS1_5radix10policy_hubIffyE10Policy1000ELNS0_9SortOrderE0EfyNS1_21identity_decomposer_tEEEvPT2_PKT1_SA_iiT3_,"a",@progbits
	.sectionflags	@""
	.align	4
.nv.constant0._ZN3cub18CUB_300001_SM_10006detail10radix_sort30DeviceRadixSortHistogramKernelINS1_5radix10policy_hubIffyE10Policy1000ELNS0_9SortOrderE0EfyNS1_21identity_decomposer_tEEEvPT2_PKT1_SA_iiT3_:
	.zero		929


//--------------------- .nv.constant0._ZN3cub18CUB_300001_SM_10006detail10radix_sort31DeviceRadixSortSingleTileKernelINS1_5radix10policy_hubIffyE10Policy1000ELNS0_9SortOrderE0EffyNS1_21identity_decomposer_tEEEvPKT1_PSA_PKT2_PSE_T3_iiT4_ --------------------------
	.section	.nv.constant0._ZN3cub18CUB_300001_SM_10006detail10radix_sort31DeviceRadixSortSingleTileKernelINS1_5radix10policy_hubIffyE10Policy1000ELNS0_9SortOrderE0EffyNS1_21identity_decomposer_tEEEvPKT1_PSA_PKT2_PSE_T3_iiT4_,"a",@progbits
	.sectionflags	@""
	.align	4
.nv.constant0._ZN3cub18CUB_300001_SM_10006detail10radix_sort31DeviceRadixSortSingleTileKernelINS1_5radix10policy_hubIffyE10Policy1000ELNS0_9SortOrderE0EffyNS1_21identity_decomposer_tEEEvPKT1_PSA_PKT2_PSE_T3_iiT4_:
	.zero		945


//--------------------- .nv.constant0._ZN3cub18CUB_300001_SM_10006detail10radix_sort29DeviceRadixSortOnesweepKernelINS1_5radix10policy_hubIfiyE10Policy1000ELNS0_9SortOrderE0EfiyiiNS1_21identity_decomposer_tEEEvPT5_SB_PT3_PKSC_PT1_PKSG_PT2_PKSK_T4_iiT6_ --------------------------
	.section	.nv.constant0._ZN3cub18CUB_300001_SM_10006detail10radix_sort29DeviceRadixSortOnesweepKernelINS1_5radix10policy_hubIfiyE10Policy1000ELNS0_9SortOrderE0EfiyiiNS1_21identity_decomposer_tEEEvPT5_SB_PT3_PKSC_PT1_PKSG_PT2_PKSK_T4_iiT6_,"a",@progbits
	.sectionflags	@""
	.align	4
.nv.constant0._ZN3cub18CUB_300001_SM_10006detail10radix_sort29DeviceRadixSortOnesweepKernelINS1_5radix10policy_hubIfiyE10Policy1000ELNS0_9SortOrderE0EfiyiiNS1_21identity_decomposer_tEEEvPT5_SB_PT3_PKSC_PT1_PKSG_PT2_PKSK_T4_iiT6_:
	.zero		973


//--------------------- .nv.constant0._ZN3cub18CUB_300001_SM_10006detail10radix_sort33DeviceRadixSortExclusiveSumKernelINS1_5radix10policy_hubIfiyE10Policy1000EyEEvPT0_ --------------------------
	.section	.nv.constant0._ZN3cub18CUB_300001_SM_10006detail10radix_sort33DeviceRadixSortExclusiveSumKernelINS1_5radix10policy_hubIfiyE10Policy1000EyEEvPT0_,"a",@progbits
	.sectionflags	@""
	.align	4
.nv.constant0._ZN3cub18CUB_300001_SM_10006detail10radix_sort33DeviceRadixSortExclusiveSumKernelINS1_5radix10policy_hubIfiyE10Policy1000EyEEvPT0_:
	.zero		904


//--------------------- .nv.constant0._ZN3cub18CUB_300001_SM_10006detail10radix_sort30DeviceRadixSortHistogramKernelINS1_5radix10policy_hubIfiyE10Policy1000ELNS0_9SortOrderE0EfyNS1_21identity_decomposer_tEEEvPT2_PKT1_SA_iiT3_ --------------------------
	.section	.nv.constant0._ZN3cub18CUB_300001_SM_10006detail10radix_sort30DeviceRadixSortHistogramKernelINS1_5radix10policy_hubIfiyE10Policy1000ELNS0_9SortOrderE0EfyNS1_21identity_decomposer_tEEEvPT2_PKT1_SA_iiT3_,"a",@progbits
	.sectionflags	@""
	.align	4
.nv.constant0._ZN3cub18CUB_300001_SM_10006detail10radix_sort30DeviceRadixSortHistogramKernelINS1_5radix10policy_hubIfiyE10Policy1000ELNS0_9SortOrderE0EfyNS1_21identity_decomposer_tEEEvPT2_PKT1_SA_iiT3_:
	.zero		929


//--------------------- .nv.constant0._ZN3cub18CUB_300001_SM_10006detail10radix_sort31DeviceRadixSortSingleTileKernelINS1_5radix10policy_hubIfiyE10Policy1000ELNS0_9SortOrderE0EfiyNS1_21identity_decomposer_tEEEvPKT1_PSA_PKT2_PSE_T3_iiT4_ --------------------------
	.section	.nv.constant0._ZN3cub18CUB_300001_SM_10006detail10radix_sort31DeviceRadixSortSingleTileKernelINS1_5radix10policy_hubIfiyE10Policy1000ELNS0_9SortOrderE0EfiyNS1_21identity_decomposer_tEEEvPKT1_PSA_PKT2_PSE_T3_iiT4_,"a",@progbits
	.sectionflags	@""
	.align	4
.nv.constant0._ZN3cub18CUB_300001_SM_10006detail10radix_sort31DeviceRadixSortSingleTileKernelINS1_5radix10policy_hubIfiyE10Policy1000ELNS0_9SortOrderE0EfiyNS1_21identity_decomposer_tEEEvPKT1_PSA_PKT2_PSE_T3_iiT4_:
	.zero		945


//--------------------- .nv.constant0._ZN3cub18CUB_300001_SM_10006detail6reduce28DeviceReduceSingleTileKernelINS2_10policy_hubIlyN4cuda3std3__44plusIlEEE10Policy1000EPlSC_iS9_llNS7_10__identityEEEvT0_T1_T2_T3_T4_T6_ --------------------------
	.section	.nv.constant0._ZN3cub18CUB_300001_SM_10006detail6reduce28DeviceReduceSingleTileKernelINS2_10policy_hubIlyN4cuda3std3__44plusIlEEE10Policy1000EPlSC_iS9_llNS7_10__identityEEEvT0_T1_T2_T3_T4_T6_,"a",@progbits
	.sectionflags	@""
	.align	4
.nv.constant0._ZN3cub18CUB_300001_SM_10006detail6reduce28DeviceReduceSingleTileKernelINS2_10policy_hubIlyN4cuda3std3__44plusIlEEE10Policy1000EPlSC_iS9_llNS7_10__identityEEEvT0_T1_T2_T3_T4_T6_:
	.zero		929


//--------------------- .nv.constant0._ZN3cub18CUB_300001_SM_10006detail6reduce18DeviceReduceKernelINS2_10policy_hubIlyN4cuda3std3__44plusIlEEE10Policy1000EN6thrust24THRUST_300001_SM_1000_NS18transform_iteratorI7isValidNSD_6detail15normal_iteratorINSD_10device_ptrIiEEEEllEEyS9_lNS7_10__identityEEEvT0_PT3_T1_NS0_13GridEvenShareISQ_EET2_T4_ --------------------------
	.section	.nv.constant0._ZN3cub18CUB_300001_SM_10006detail6reduce18DeviceReduceKernelINS2_10policy_hubIlyN4cuda3std3__44plusIlEEE10Policy1000EN6thrust24THRUST_300001_SM_1000_NS18transform_iteratorI7isValidNSD_6detail15normal_iteratorINSD_10device_ptrIiEEEEllEEyS9_lNS7_10__identityEEEvT0_PT3_T1_NS0_13GridEvenShareISQ_EET2_T4_,"a",@progbits
	.sectionflags	@""
	.align	4
.nv.constant0._ZN3cub18CUB_300001_SM_10006detail6reduce18DeviceReduceKernelINS2_10policy_hubIlyN4cuda3std3__44plusIlEEE10Policy1000EN6thrust24THRUST_300001_SM_1000_NS18transform_iteratorI7isValidNSD_6detail15normal_iteratorINSD_10device_ptrIiEEEEllEEyS9_lNS7_10__identityEEEvT0_PT3_T1_NS0_13GridEvenShareISQ_EET2_T4_:
	.zero		1002


//--------------------- .nv.constant0._ZN3cub18CUB_300001_SM_10006detail6reduce28DeviceReduceSingleTileKernelINS2_10policy_hubIlyN4cuda3std3__44plusIlEEE10Policy1000EN6thrust24THRUST_300001_SM_1000_NS18transform_iteratorI7isValidNSD_6detail15normal_iteratorINSD_10device_ptrIiEEEEllEEPlyS9_llNS7_10__identityEEEvT0_T1_T2_T3_T4_T6_ --------------------------
	.section	.nv.constant0._ZN3cub18CUB_300001_SM_10006detail6reduce28DeviceReduceSingleTileKernelINS2_10policy_hubIlyN4cuda3std3__44plusIlEEE10Policy1000EN6thrust24THRUST_300001_SM_1000_NS18transform_iteratorI7isValidNSD_6detail15normal_iteratorINSD_10device_ptrIiEEEEllEEPlyS9_llNS7_10__identityEEEvT0_T1_T2_T3_T4_T6_,"a",@progbits
	.sectionflags	@""
	.align	4
.nv.constant0._ZN3cub18CUB_300001_SM_10006detail6reduce28DeviceReduceSingleTileKernelINS2_10policy_hubIlyN4cuda3std3__44plusIlEEE10Policy1000EN6thrust24THRUST_300001_SM_1000_NS18transform_iteratorI7isValidNSD_6detail15normal_iteratorINSD_10device_ptrIiEEEEllEEPlyS9_llNS7_10__identityEEEvT0_T1_T2_T3_T4_T6_:
	.zero		945


//--------------------- .nv.constant0._ZN3cub18CUB_300001_SM_10006detail6reduce28DeviceReduceSingleTileKernelINS2_10policy_hubIljN4cuda3std3__44plusIlEEE10Policy1000EPlSC_iS9_llNS7_10__identityEEEvT0_T1_T2_T3_T4_T6_ --------------------------
	.section	.nv.constant0._ZN3cub18CUB_300001_SM_10006detail6reduce28DeviceReduceSingleTileKernelINS2_10policy_hubIljN4cuda3std3__44plusIlEEE10Policy1000EPlSC_iS9_llNS7_10__identityEEEvT0_T1_T2_T3_T4_T6_,"a",@progbits
	.sectionflags	@""
	.align	4
.nv.constant0._ZN3cub18CUB_300001_SM_10006detail6reduce28DeviceReduceSingleTileKernelINS2_10policy_hubIljN4cuda3std3__44plusIlEEE10Policy1000EPlSC_iS9_llNS7_10__identityEEEvT0_T1_T2_T3_T4_T6_:
	.zero		929


//--------------------- .nv.constant0._ZN3cub18CUB_300001_SM_10006detail6reduce18DeviceReduceKernelINS2_10policy_hubIljN4cuda3std3__44plusIlEEE10Policy1000EN6thrust24THRUST_300001_SM_1000_NS18transform_iteratorI7isValidNSD_6detail15normal_iteratorINSD_10device_ptrIiEEEEllEEjS9_lNS7_10__identityEEEvT0_PT3_T1_NS0_13GridEvenShareISQ_EET2_T4_ --------------------------
	.section	.nv.constant0._ZN3cub18CUB_300001_SM_10006detail6reduce18DeviceReduceKernelINS2_10policy_hubIljN4cuda3std3__44plusIlEEE10Policy1000EN6thrust24THRUST_300001_SM_1000_NS18transform_iteratorI7isValidNSD_6detail15normal_iteratorINSD_10device_ptrIiEEEEllEEjS9_lNS7_10__identityEEEvT0_PT3_T1_NS0_13GridEvenShareISQ_EET2_T4_,"a",@progbits
	.sectionflags	@""
	.align	4
.nv.constant0._ZN3cub18CUB_300001_SM_10006detail6reduce18DeviceReduceKernelINS2_10policy_hubIljN4cuda3std3__44plusIlEEE10Policy1000EN6thrust24THRUST_300001_SM_1000_NS18transform_iteratorI7isValidNSD_6detail15normal_iteratorINSD_10device_ptrIiEEEEllEEjS9_lNS7_10__identityEEEvT0_PT3_T1_NS0_13GridEvenShareISQ_EET2_T4_:
	.zero		966


//--------------------- .nv.constant0._ZN3cub18CUB_300001_SM_10006detail6reduce28DeviceReduceSingleTileKernelINS2_10policy_hubIljN4cuda3std3__44plusIlEEE10Policy1000EN6thrust24THRUST_300001_SM_1000_NS18transform_iteratorI7isValidNSD_6detail15normal_iteratorINSD_10device_ptrIiEEEEllEEPljS9_llNS7_10__identityEEEvT0_T1_T2_T3_T4_T6_ --------------------------
	.section	.nv.constant0._ZN3cub18CUB_300001_SM_10006detail6reduce28DeviceReduceSingleTileKernelINS2_10policy_hubIljN4cuda3std3__44plusIlEEE10Policy1000EN6thrust24THRUST_300001_SM_1000_NS18transform_iteratorI7isValidNSD_6detail15normal_iteratorINSD_10device_ptrIiEEEEllEEPljS9_llNS7_10__identityEEEvT0_T1_T2_T3_T4_T6_,"a",@progbits
	.sectionflags	@""
	.align	4
.nv.constant0._ZN3cub18CUB_300001_SM_10006detail6reduce28DeviceReduceSingleTileKernelINS2_10policy_hubIljN4cuda3std3__44plusIlEEE10Policy1000EN6thrust24THRUST_300001_SM_1000_NS18transform_iteratorI7isValidNSD_6detail15normal_iteratorINSD_10device_ptrIiEEEEllEEPljS9_llNS7_10__identityEEEvT0_T1_T2_T3_T4_T6_:
	.zero		937


//--------------------- .nv.constant0._ZN3cub18CUB_300001_SM_10006detail9transform16transform_kernelINS2_10policy_hubILb1EN4cuda3std3__45tupleIJN6thrust24THRUST_300001_SM_1000_NS6detail15normal_iteratorINSA_10device_ptrI6float4EEEEEEEE10policy1000El16project_functorzNSC_INSD_IfEEEEJPSE_EEEvT0_iT1_T2_DpNS2_10kernel_argIT3_EE --------------------------
	.section	.nv.constant0._ZN3cub18CUB_300001_SM_10006detail9transform16transform_kernelINS2_10policy_hubILb1EN4cuda3std3__45tupleIJN6thrust24THRUST_300001_SM_1000_NS6detail15normal_iteratorINSA_10device_ptrI6float4EEEEEEEE10policy1000El16project_functorzNSC_INSD_IfEEEEJPSE_EEEvT0_iT1_T2_DpNS2_10kernel_argIT3_EE,"a",@progbits
	.sectionflags	@""
	.align	4
.nv.constant0._ZN3cub18CUB_300001_SM_10006detail9transform16transform_kernelINS2_10policy_hubILb1EN4cuda3std3__45tupleIJN6thrust24THRUST_300001_SM_1000_NS6detail15normal_iteratorINSA_10device_ptrI6float4EEEEEEEE10policy1000El16project_functorzNSC_INSD_IfEEEEJPSE_EEEvT0_iT1_T2_DpNS2_10kernel_argIT3_EE:
	.zero		936


//--------------------- .nv.constant0._ZN3cub18CUB_300001_SM_10006detail9transform16transform_kernelINS2_10policy_hubILb1EN4cuda3std3__45tupleIJN6thrust24THRUST_300001_SM_1000_NS6detail15normal_iteratorINSA_10device_ptrI6float4EEEEEEEE10policy1000Ei16project_functorzNSC_INSD_IfEEEEJPSE_EEEvT0_iT1_T2_DpNS2_10kernel_argIT3_EE --------------------------
	.section	.nv.constant0._ZN3cub18CUB_300001_SM_10006detail9transform16transform_kernelINS2_10policy_hubILb1EN4cuda3std3__45tupleIJN6thrust24THRUST_300001_SM_1000_NS6detail15normal_iteratorINSA_10device_ptrI6float4EEEEEEEE10policy1000Ei16project_functorzNSC_INSD_IfEEEEJPSE_EEEvT0_iT1_T2_DpNS2_10kernel_argIT3_EE,"a",@progbits
	.sectionflags	@""
	.align	4
.nv.constant0._ZN3cub18CUB_300001_SM_10006detail9transform16transform_kernelINS2_10policy_hubILb1EN4cuda3std3__45tupleIJN6thrust24THRUST_300001_SM_1000_NS6detail15normal_iteratorINSA_10device_ptrI6float4EEEEEEEE10policy1000Ei16project_functorzNSC_INSD_IfEEEEJPSE_EEEvT0_iT1_T2_DpNS2_10kernel_argIT3_EE:
	.zero		936


//--------------------- .nv.constant0._ZN3cub18CUB_300001_SM_10006detail9transform16transform_kernelINS2_10policy_hubILb1EN4cuda3std3__45tupleIJN6thrust24THRUST_300001_SM_1000_NS6detail15normal_iteratorINSA_10device_ptrI6float4EEEEEEEE10policy1000El16project_functoryNSC_INSD_IfEEEEJPSE_EEEvT0_iT1_T2_DpNS2_10kernel_argIT3_EE --------------------------
	.section	.nv.constant0._ZN3cub18CUB_300001_SM_10006detail9transform16transform_kernelINS2_10policy_hubILb1EN4cuda3std3__45tupleIJN6thrust24THRUST_300001_SM_1000_NS6detail15normal_iteratorINSA_10device_ptrI6float4EEEEEEEE10policy1000El16project_functoryNSC_INSD_IfEEEEJPSE_EEEvT0_iT1_T2_DpNS2_10kernel_argIT3_EE,"a",@progbits
	.sectionflags	@""
	.align	4
.nv.constant0._ZN3cub18CUB_300001_SM_10006detail9transform16transform_kernelINS2_10policy_hubILb1EN4cuda3std3__45tupleIJN6thrust24THRUST_300001_SM_1000_NS6detail15normal_iteratorINSA_10device_ptrI6float4EEEEEEEE10policy1000El16project_functoryNSC_INSD_IfEEEEJPSE_EEEvT0_iT1_T2_DpNS2_10kernel_argIT3_EE:
	.zero		936


//--------------------- .nv.constant0._ZN3cub18CUB_300001_SM_10006detail9transform16transform_kernelINS2_10policy_hubILb1EN4cuda3std3__45tupleIJN6thrust24THRUST_300001_SM_1000_NS6detail15normal_iteratorINSA_10device_ptrI6float4EEEEEEEE10policy1000Ei16project_functoryNSC_INSD_IfEEEEJPSE_EEEvT0_iT1_T2_DpNS2_10kernel_argIT3_EE --------------------------
	.section	.nv.constant0._ZN3cub18CUB_300001_SM_10006detail9transform16transform_kernelINS2_10policy_hubILb1EN4cuda3std3__45tupleIJN6thrust24THRUST_300001_SM_1000_NS6detail15normal_iteratorINSA_10device_ptrI6float4EEEEEEEE10policy1000Ei16project_functoryNSC_INSD_IfEEEEJPSE_EEEvT0_iT1_T2_DpNS2_10kernel_argIT3_EE,"a",@progbits
	.sectionflags	@""
	.align	4
.nv.constant0._ZN3cub18CUB_300001_SM_10006detail9transform16transform_kernelINS2_10policy_hubILb1EN4cuda3std3__45tupleIJN6thrust24THRUST_300001_SM_1000_NS6detail15normal_iteratorINSA_10device_ptrI6float4EEEEEEEE10policy1000Ei16project_functoryNSC_INSD_IfEEEEJPSE_EEEvT0_iT1_T2_DpNS2_10kernel_argIT3_EE:
	.zero		936


//--------------------- .nv.constant0._ZN3cub18CUB_300001_SM_10006detail9transform16transform_kernelINS2_10policy_hubILb1EN4cuda3std3__45tupleIJN6thrust24THRUST_300001_SM_1000_NS6detail15normal_iteratorINSA_10device_ptrI6float4EEEEEEEE10policy1000El16project_functorxNSC_INSD_IfEEEEJPSE_EEEvT0_iT1_T2_DpNS2_10kernel_argIT3_EE --------------------------
	.section	.nv.constant0._ZN3cub18CUB_300001_SM_10006detail9transform16transform_kernelINS2_10policy_hubILb1EN4cuda3std3__45tupleIJN6thrust24THRUST_300001_SM_1000_NS6detail15normal_iteratorINSA_10device_ptrI6float4EEEEEEEE10policy1000El16project_functorxNSC_INSD_IfEEEEJPSE_EEEvT0_iT1_T2_DpNS2_10kernel_argIT3_EE,"a",@progbits
	.sectionflags	@""
	.align	4
.nv.constant0._ZN3cub18CUB_300001_SM_10006detail9transform16transform_kernelINS2_10policy_hubILb1EN4cuda3std3__45tupleIJN6thrust24THRUST_300001_SM_1000_NS6detail15normal_iteratorINSA_10device_ptrI6float4EEEEEEEE10policy1000El16project_functorxNSC_INSD_IfEEEEJPSE_EEEvT0_iT1_T2_DpNS2_10kernel_argIT3_EE:
	.zero		936


//--------------------- .nv.constant0._ZN3cub18CUB_300001_SM_10006detail9transform16transform_kernelINS2_10policy_hubILb1EN4cuda3std3__45tupleIJN6thrust24THRUST_300001_SM_1000_NS6detail15normal_iteratorINSA_10device_ptrI6float4EEEEEEEE10policy1000Ei16project_functorxNSC_INSD_IfEEEEJPSE_EEEvT0_iT1_T2_DpNS2_10kernel_argIT3_EE --------------------------
	.section	.nv.constant0._ZN3cub18CUB_300001_SM_10006detail9transform16transform_kernelINS2_10policy_hubILb1EN4cuda3std3__45tupleIJN6thrust24THRUST_300001_SM_1000_NS6detail15normal_iteratorINSA_10device_ptrI6float4EEEEEEEE10policy1000Ei16project_functorxNSC_INSD_IfEEEEJPSE_EEEvT0_iT1_T2_DpNS2_10kernel_argIT3_EE,"a",@progbits
	.sectionflags	@""
	.align	4
.nv.constant0._ZN3cub18CUB_300001_SM_10006detail9transform16transform_kernelINS2_10policy_hubILb1EN4cuda3std3__45tupleIJN6thrust24THRUST_300001_SM_1000_NS6detail15normal_iteratorINSA_10device_ptrI6float4EEEEEEEE10policy1000Ei16project_functorxNSC_INSD_IfEEEEJPSE_EEEvT0_iT1_T2_DpNS2_10kernel_argIT3_EE:
	.zero		936


//--------------------- .nv.constant0._ZN3cub18CUB_300001_SM_10006detail11EmptyKernelIvEEvv --------------------------
	.section	.nv.constant0._ZN3cub18CUB_300001_SM_10006detail11EmptyKernelIvEEvv,"a",@progbits
	.sectionflags	@""
	.align	4
.nv.constant0._ZN3cub18CUB_300001_SM_10006detail11EmptyKernelIvEEvv:
	.zero		896


//--------------------- .nv.constant0._Z5sweepPfS_S_S_S_S_PiS0_S0_S0_ii --------------------------
	.section	.nv.constant0._Z5sweepPfS_S_S_S_S_PiS0_S0_S0_ii,"a",@progbits
	.sectionflags	@""
	.align	4
.nv.constant0._Z5sweepPfS_S_S_S_S_PiS0_S0_S0_ii:
	.zero		984


//--------------------- .nv.constant0._Z11sweepBlocksPfS_S_S_S_S_PiS0_S0_S0_ii --------------------------
	.section	.nv.constant0._Z11sweepBlocksPfS_S_S_S_S_PiS0_S0_S0_ii,"a",@progbits
	.sectionflags	@""
	.align	4
.nv.constant0._Z11sweepBlocksPfS_S_S_S_S_PiS0_S0_S0_ii:
	.zero		984


//--------------------- SYMBOLS --------------------------

	.type		.nv.reservedSmem.offset0,@object
	.size		.nv.reservedSmem.offset0,0x4
	.type		.nv.reservedSmem.cap,@object
	.size		.nv.reservedSmem.cap,0x4
	.type		vprintf,@function
